def matmul_kernel(
    a_ptr,
    b_ptr,
    c_ptr,
    M,
    N,
    K,
    stride_am,
    stride_ak,
    stride_bk,
    stride_bn,
    stride_cm,
    stride_cn,
    BLOCK_M: tl.constexpr,
    BLOCK_N: tl.constexpr,
    BLOCK_K: tl.constexpr,
    GROUP_M: tl.constexpr,
):
    pid = tl.program_id(axis=0)
    num_pid_m = tl.cdiv(M, BLOCK_M)
    num_pid_n = tl.cdiv(N, BLOCK_N)
    num_pid_in_group = GROUP_M * num_pid_n
    group_id = pid // num_pid_in_group
    first_pid_m = group_id * GROUP_M
    group_size_m = min(num_pid_m - first_pid_m, GROUP_M)
    pid_m = first_pid_m + ((pid % num_pid_in_group) % group_size_m)
    pid_n = (pid % num_pid_in_group) // group_size_m

    offs_am = (pid_m * BLOCK_M + tl.arange(0, BLOCK_M)) % M
    offs_bn = (pid_n * BLOCK_N + tl.arange(0, BLOCK_N)) % N
    offs_k = tl.arange(0, BLOCK_K)
    a_ptrs = a_ptr + offs_am[:, None] * stride_am + offs_k[None, :] * stride_ak
    b_ptrs = b_ptr + offs_k[:, None] * stride_bk + offs_bn[None, :] * stride_bn

    acc = tl.zeros((BLOCK_M, BLOCK_N), dtype=tl.float32)
    for kk in range(0, tl.cdiv(K, BLOCK_K)):
        a = tl.load(a_ptrs, mask=offs_k[None, :] < K - kk * BLOCK_K, other=0.0)
        b = tl.load(b_ptrs, mask=offs_k[:, None] < K - kk * BLOCK_K, other=0.0)
        acc = tl.dot(a, b, acc)
        a_ptrs += BLOCK_K * stride_ak
        b_ptrs += BLOCK_K * stride_bk

    c = acc.to(c_ptr.dtype.element_ty)
    offs_cm = pid_m * BLOCK_M + tl.arange(0, BLOCK_M)
    offs_cn = pid_n * BLOCK_N + tl.arange(0, BLOCK_N)
    c_ptrs = c_ptr + offs_cm[:, None] * stride_cm + offs_cn[None, :] * stride_cn
    mask = (offs_cm[:, None] < M) & (offs_cn[None, :] < N)
    tl.store(c_ptrs, c, mask=mask)

# config = {"BLOCK_K": 64, "BLOCK_M": 64, "BLOCK_N": 512, "GROUP_M": 8, "arch": "sm_80", "dtype": "bf16", "num_ctas": 1, "num_stages": 3, "num_warps": 16}
# arch = sm_80


// ===== COMPILED SASS (sm_80) =====

	.target	sm_80

	.elftype	@"ET_EXEC"


//--------------------- .note.nv.tkinfo           --------------------------
	.section	.note.nv.tkinfo,"",@"SHT_NOTE"
	.sectionflags	@"SHF_NOTE_NV_TKINFO"
	.tkinfo
        /*0018*/ 	.word	0x00000002
        /*0030*/ 	.string	""
        /*0030*/ 	.string	"ptxas"
        /*0030*/ 	.string	"Cuda compilation tools, release 13.0, V13.0.88"
        /*0030*/ 	.string	"Build cuda_13.0.r13.0/compiler.36424714_0"
        /*0030*/ 	.string	"-v  -suppress-debug-info  -lineinfo  -arch sm_80 "



//--------------------- .note.nv.cuinfo           --------------------------
	.section	.note.nv.cuinfo,"",@"SHT_NOTE"
	.sectionflags	@"SHF_NOTE_NV_CUINFO"
        /*0018*/ 	.short	0x0002
        /*001a*/ 	.short	0x0050
        /*001c*/ 	.short	0x0082
	.zero		2


//--------------------- .nv.info                  --------------------------
	.section	.nv.info,"",@"SHT_CUDA_INFO"
	.align	4


	//----- nvinfo : EIATTR_REGCOUNT
	.align		4
        /*0000*/ 	.byte	0x04, 0x2f
        /*0002*/ 	.short	(.L_1 - .L_0)
	.align		4
.L_0:
        /*0004*/ 	.word	index@(matmul_kernel)
        /*0008*/ 	.word	0x00000020


	//----- nvinfo : EIATTR_FRAME_SIZE
	.align		4
.L_1:
        /*000c*/ 	.byte	0x04, 0x11
        /*000e*/ 	.short	(.L_3 - .L_2)
	.align		4
.L_2:
        /*0010*/ 	.word	index@(matmul_kernel)
        /*0014*/ 	.word	0x00000978


	//----- nvinfo : EIATTR_MIN_STACK_SIZE
	.align		4
.L_3:
        /*0018*/ 	.byte	0x04, 0x12
        /*001a*/ 	.short	(.L_5 - .L_4)
	.align		4
.L_4:
        /*001c*/ 	.word	index@(matmul_kernel)
        /*0020*/ 	.word	0x00000978
.L_5:


//--------------------- .nv.info.matmul_kernel    --------------------------
	.section	.nv.info.matmul_kernel,"",@"SHT_CUDA_INFO"
	.sectionflags	@""
	.align	4


	//----- nvinfo : EIATTR_CUDA_API_VERSION
	.align		4
        /*0000*/ 	.byte	0x04, 0x37
        /*0002*/ 	.short	(.L_7 - .L_6)
.L_6:
        /*0004*/ 	.word	0x00000082


	//----- nvinfo : EIATTR_SW2861232_WAR
	.align		4
.L_7:
        /*0008*/ 	.byte	0x01, 0x35
	.zero		2


	//----- nvinfo : EIATTR_PARAM_CBANK
	.align		4
        /*000c*/ 	.byte	0x04, 0x0a
        /*000e*/ 	.short	(.L_9 - .L_8)
	.align		4
.L_8:
        /*0010*/ 	.word	index@(.nv.constant0.matmul_kernel)
        /*0014*/ 	.short	0x0160
        /*0016*/ 	.short	0x0050


	//----- nvinfo : EIATTR_CBANK_PARAM_SIZE
	.align		4
.L_9:
        /*0018*/ 	.byte	0x03, 0x19
        /*001a*/ 	.short	0x0050


	//----- nvinfo : EIATTR_KPARAM_INFO
	.align		4
        /*001c*/ 	.byte	0x04, 0x17
        /*001e*/ 	.short	(.L_11 - .L_10)
.L_10:
        /*0020*/ 	.word	0x00000000
        /*0024*/ 	.short	0x000d
        /*0026*/ 	.short	0x0048
        /*0028*/ 	.byte	0x00, 0xf4, 0x21, 0x00


	//----- nvinfo : EIATTR_KPARAM_INFO
	.align		4
.L_11:
        /*002c*/ 	.byte	0x04, 0x17
        /*002e*/ 	.short	(.L_13 - .L_12)
.L_12:
        /*0030*/ 	.word	0x00000000
        /*0034*/ 	.short	0x000c
        /*0036*/ 	.short	0x0040
        /*0038*/ 	.byte	0x00, 0xf4, 0x21, 0x00


	//----- nvinfo : EIATTR_KPARAM_INFO
	.align		4
.L_13:
        /*003c*/ 	.byte	0x04, 0x17
        /*003e*/ 	.short	(.L_15 - .L_14)
.L_14:
        /*0040*/ 	.word	0x00000000
        /*0044*/ 	.short	0x000b
        /*0046*/ 	.short	0x0038
        /*0048*/ 	.byte	0x00, 0xf0, 0x11, 0x00


	//----- nvinfo : EIATTR_KPARAM_INFO
	.align		4
.L_15:
        /*004c*/ 	.byte	0x04, 0x17
        /*004e*/ 	.short	(.L_17 - .L_16)
.L_16:
        /*0050*/ 	.word	0x00000000
        /*0054*/ 	.short	0x000a
        /*0056*/ 	.short	0x0034
        /*0058*/ 	.byte	0x00, 0xf0, 0x11, 0x00


	//----- nvinfo : EIATTR_KPARAM_INFO
	.align		4
.L_17:
        /*005c*/ 	.byte	0x04, 0x17
        /*005e*/ 	.short	(.L_19 - .L_18)
.L_18:
        /*0060*/ 	.word	0x00000000
        /*0064*/ 	.short	0x0009
        /*0066*/ 	.short	0x0030
        /*0068*/ 	.byte	0x00, 0xf0, 0x11, 0x00


	//----- nvinfo : EIATTR_KPARAM_INFO
	.align		4
.L_19:
        /*006c*/ 	.byte	0x04, 0x17
        /*006e*/ 	.short	(.L_21 - .L_20)
.L_20:
        /*0070*/ 	.word	0x00000000
        /*0074*/ 	.short	0x0008
        /*0076*/ 	.short	0x002c
        /*0078*/ 	.byte	0x00, 0xf0, 0x11, 0x00


	//----- nvinfo : EIATTR_KPARAM_INFO
	.align		4
.L_21:
        /*007c*/ 	.byte	0x04, 0x17
        /*007e*/ 	.short	(.L_23 - .L_22)
.L_22:
        /*0080*/ 	.word	0x00000000
        /*0084*/ 	.short	0x0007
        /*0086*/ 	.short	0x0028
        /*0088*/ 	.byte	0x00, 0xf0, 0x11, 0x00


	//----- nvinfo : EIATTR_KPARAM_INFO
	.align		4
.L_23:
        /*008c*/ 	.byte	0x04, 0x17
        /*008e*/ 	.short	(.L_25 - .L_24)
.L_24:
        /*0090*/ 	.word	0x00000000
        /*0094*/ 	.short	0x0006
        /*0096*/ 	.short	0x0024
        /*0098*/ 	.byte	0x00, 0xf0, 0x11, 0x00


	//----- nvinfo : EIATTR_KPARAM_INFO
	.align		4
.L_25:
        /*009c*/ 	.byte	0x04, 0x17
        /*009e*/ 	.short	(.L_27 - .L_26)
.L_26:
        /*00a0*/ 	.word	0x00000000
        /*00a4*/ 	.short	0x0005
        /*00a6*/ 	.short	0x0020
        /*00a8*/ 	.byte	0x00, 0xf0, 0x11, 0x00


	//----- nvinfo : EIATTR_KPARAM_INFO
	.align		4
.L_27:
        /*00ac*/ 	.byte	0x04, 0x17
        /*00ae*/ 	.short	(.L_29 - .L_28)
.L_28:
        /*00b0*/ 	.word	0x00000000
        /*00b4*/ 	.short	0x0004
        /*00b6*/ 	.short	0x001c
        /*00b8*/ 	.byte	0x00, 0xf0, 0x11, 0x00


	//----- nvinfo : EIATTR_KPARAM_INFO
	.align		4
.L_29:
        /*00bc*/ 	.byte	0x04, 0x17
        /*00be*/ 	.short	(.L_31 - .L_30)
.L_30:
        /*00c0*/ 	.word	0x00000000
        /*00c4*/ 	.short	0x0003
        /*00c6*/ 	.short	0x0018
        /*00c8*/ 	.byte	0x00, 0xf0, 0x11, 0x00


	//----- nvinfo : EIATTR_KPARAM_INFO
	.align		4
.L_31:
        /*00cc*/ 	.byte	0x04, 0x17
        /*00ce*/ 	.short	(.L_33 - .L_32)
.L_32:
        /*00d0*/ 	.word	0x00000000
        /*00d4*/ 	.short	0x0002
        /*00d6*/ 	.short	0x0010
        /*00d8*/ 	.byte	0x00, 0xf4, 0x21, 0x00


	//----- nvinfo : EIATTR_KPARAM_INFO
	.align		4
.L_33:
        /*00dc*/ 	.byte	0x04, 0x17
        /*00de*/ 	.short	(.L_35 - .L_34)
.L_34:
        /*00e0*/ 	.word	0x00000000
        /*00e4*/ 	.short	0x0001
        /*00e6*/ 	.short	0x0008
        /*00e8*/ 	.byte	0x00, 0xf4, 0x21, 0x00


	//----- nvinfo : EIATTR_KPARAM_INFO
	.align		4
.L_35:
        /*00ec*/ 	.byte	0x04, 0x17
        /*00ee*/ 	.short	(.L_37 - .L_36)
.L_36:
        /*00f0*/ 	.word	0x00000000
        /*00f4*/ 	.short	0x0000
        /*00f6*/ 	.short	0x0000
        /*00f8*/ 	.byte	0x00, 0xf4, 0x21, 0x00


	//----- nvinfo : EIATTR_MAXREG_COUNT
	.align		4
.L_37:
        /*00fc*/ 	.byte	0x03, 0x1b
        /*00fe*/ 	.short	0x0080


	//----- nvinfo : EIATTR_NUM_BARRIERS
	.align		4
        /*0100*/ 	.byte	0x02, 0x4c
        /*0102*/ 	.byte	0x01
	.zero		1


	//----- nvinfo : EIATTR_ANNOTATIONS
	.align		4
        /*0104*/ 	.byte	0x04, 0x55
        /*0106*/ 	.short	(.L_39 - .L_38)


	//   ....[0]....
.L_38:
        /*0108*/ 	.word	0x00000001
        /*010c*/ 	.byte	0x70, 0x05, 0x00, 0x00, 0x01, 0x00, 0x00, 0x00, 0xf0, 0x05, 0x00, 0x00, 0x01, 0x00, 0x00, 0x00
        /* <DEDUP_REMOVED lines=1124> */
        /*475c*/ 	.byte	0xe0, 0x2d, 0x01, 0x00, 0x01, 0x00, 0x00, 0x00, 0x00, 0x2e, 0x01, 0x00


	//----- nvinfo : EIATTR_MERCURY_ISA_VERSION
	.align		4
.L_39:
        /*4768*/ 	.byte	0x03, 0x5f
        /*476a*/ 	.short	0x0000


	//----- nvinfo : EIATTR_EXIT_INSTR_OFFSETS
	.align		4
        /*476c*/ 	.byte	0x04, 0x1c
        /*476e*/ 	.short	(.L_41 - .L_40)


	//   ....[0]....
.L_40:
        /*4770*/ 	.word	0x00013180


	//   ....[1]....
        /*4774*/ 	.word	0x000131b0


	//----- nvinfo : EIATTR_REQNTID
	.align		4
.L_41:
        /*4778*/ 	.byte	0x04, 0x10
        /*477a*/ 	.short	(.L_43 - .L_42)
.L_42:
        /*477c*/ 	.word	0x00000200
        /*4780*/ 	.word	0x00000001
        /*4784*/ 	.word	0x00000001
.L_43:


//--------------------- .nv.callgraph             --------------------------
	.section	.nv.callgraph,"",@"SHT_CUDA_CALLGRAPH"
	.align	4
	.sectionentsize	8
	.align		4
        /*0000*/ 	.word	0x00000000
	.align		4
        /*0004*/ 	.word	0xffffffff
	.align		4
        /*0008*/ 	.word	0x00000000
	.align		4
        /*000c*/ 	.word	0xfffffffe
	.align		4
        /*0010*/ 	.word	0x00000000
	.align		4
        /*0014*/ 	.word	0xfffffffd
	.align		4
        /*0018*/ 	.word	0x00000000
	.align		4
        /*001c*/ 	.word	0xfffffffc


//--------------------- .nv.rel.action            --------------------------
	.section	.nv.rel.action,"",@"SHT_CUDA_RELOCINFO"
	.align	8
	.sectionentsize	8
        /*0000*/ 	.byte	0x73, 0x00, 0x00, 0x00, 0x00, 0x00, 0x00, 0x00, 0x00, 0x00, 0x00, 0x11, 0x25, 0x00, 0x05, 0x36


//--------------------- .nv.constant0.matmul_kernel --------------------------
	.section	.nv.constant0.matmul_kernel,"a",@progbits
	.sectionflags	@""
	.align	4
.nv.constant0.matmul_kernel:
	.zero		432


//--------------------- .text.matmul_kernel       --------------------------
	.section	.text.matmul_kernel,"ax",@progbits
	.sectioninfo	@"SHI_REGISTERS=32"
	.align	128
        .global         matmul_kernel
        .type           matmul_kernel,@function
        .size           matmul_kernel,(.L_x_5 - matmul_kernel)
        .other          matmul_kernel,@"STO_CUDA_ENTRY STV_DEFAULT"
matmul_kernel:
.text.matmul_kernel:
[----:B------:R-:W-:-:S03]  /*0000*/  IMAD.MOV.U32 R1, RZ, RZ, c[0x0][0x28] ;  /* 0x00000a00ff017624 */ /* 0x000fc600078e00ff */
[----:B------:R-:W-:Y:S01]  /*0010*/  IMAD.MOV.U32 R0, RZ, RZ, c[0x0][0x17c] ;  /* 0x00005f00ff007624 */ /* 0x000fe200078e00ff */
[----:B------:R-:W0:Y:S01]  /*0020*/  S2R R12, SR_TID.X ;  /* 0x00000000000c7919 */ /* 0x000e220000002100 */
[----:B------:R-:W-:Y:S01]  /*0030*/  IADD3 R1, R1, -0x978, RZ ;  /* 0xfffff68801017810 */ /* 0x000fe20007ffe0ff */
[----:B------:R-:W-:Y:S02]  /*0040*/  ULDC UR4, c[0x0][0x180] ;  /* 0x0000600000047ab9 */ /* 0x000fe40000000800 */
[----:B------:R-:W-:Y:S01]  /*0050*/  IADD3 R0, R0, 0x1ff, RZ ;  /* 0x000001ff00007810 */ /* 0x000fe20007ffe0ff */
[----:B------:R-:W-:-:S03]  /*0060*/  ULDC.64 UR6, c[0x0][0x118] ;  /* 0x0000460000067ab9 */ /* 0x000fc60000000a00 */
[----:B------:R-:W-:-:S04]  /*0070*/  SHF.R.S32.HI R3, RZ, 0x1f, R0 ;  /* 0x0000001fff037819 */ /* 0x000fc80000011400 */
[----:B------:R-:W-:-:S04]  /*0080*/  LEA.HI R3, R3, R0, RZ, 0x9 ;  /* 0x0000000003037211 */ /* 0x000fc800078f48ff */
[----:B------:R-:W-:Y:S02]  /*0090*/  SHF.R.S32.HI R0, RZ, 0x9, R3 ;  /* 0x00000009ff007819 */ /* 0x000fe40000011403 */
[----:B------:R-:W1:Y:S03]  /*00a0*/  S2R R3, SR_CTAID.X ;  /* 0x0000000000037919 */ /* 0x000e660000002500 */
[----:B------:R-:W-:Y:S01]  /*00b0*/  IMAD.SHL.U32 R0, R0, 0x8, RZ ;  /* 0x0000000800007824 */ /* 0x000fe200078e00ff */
[----:B0-----:R-:W-:-:S04]  /*00c0*/  LOP3.LUT R14, R12, 0x3f, RZ, 0xc0, !PT ;  /* 0x0000003f0c0e7812 */ /* 0x001fc800078ec0ff */
[-C--:B------:R-:W-:Y:S02]  /*00d0*/  IABS R7, R0.reuse ;  /* 0x0000000000077213 */ /* 0x080fe40000000000 */
[----:B------:R-:W-:Y:S02]  /*00e0*/  IABS R10, R0 ;  /* 0x00000000000a7213 */ /* 0x000fe40000000000 */
[----:B------:R-:W0:Y:S01]  /*00f0*/  I2F.RP R2, R7 ;  /* 0x0000000700027306 */ /* 0x000e220000209400 */
[----:B-1----:R-:W-:-:S07]  /*0100*/  IABS R8, R3 ;  /* 0x0000000300087213 */ /* 0x002fce0000000000 */
[----:B0-----:R-:W0:Y:S02]  /*0110*/  MUFU.RCP R2, R2 ;  /* 0x0000000200027308 */ /* 0x001e240000001000 */
[----:B0-----:R-:W-:Y:S01]  /*0120*/  IADD3 R4, R2, 0xffffffe, RZ ;  /* 0x0ffffffe02047810 */ /* 0x001fe20007ffe0ff */
[----:B------:R-:W-:-:S05]  /*0130*/  IMAD.MOV R2, RZ, RZ, -R10 ;  /* 0x000000ffff027224 */ /* 0x000fca00078e0a0a */
[----:B------:R0:W1:Y:S02]  /*0140*/  F2I.FTZ.U32.TRUNC.NTZ R5, R4 ;  /* 0x0000000400057305 */ /* 0x000064000021f000 */
[----:B0-----:R-:W-:Y:S02]  /*0150*/  IMAD.MOV.U32 R4, RZ, RZ, RZ ;  /* 0x000000ffff047224 */ /* 0x001fe400078e00ff */
[----:B-1----:R-:W-:-:S04]  /*0160*/  IMAD.MOV R6, RZ, RZ, -R5 ;  /* 0x000000ffff067224 */ /* 0x002fc800078e0a05 */
[----:B------:R-:W-:Y:S02]  /*0170*/  IMAD R9, R6, R7, RZ ;  /* 0x0000000706097224 */ /* 0x000fe400078e02ff */
[----:B------:R-:W-:Y:S02]  /*0180*/  IMAD.MOV.U32 R6, RZ, RZ, R8 ;  /* 0x000000ffff067224 */ /* 0x000fe400078e0008 */
[----:B------:R-:W-:-:S06]  /*0190*/  IMAD.HI.U32 R5, R5, R9, R4 ;  /* 0x0000000905057227 */ /* 0x000fcc00078e0004 */
[----:B------:R-:W-:-:S04]  /*01a0*/  IMAD.HI.U32 R5, R5, R6, RZ ;  /* 0x0000000605057227 */ /* 0x000fc800078e00ff */
[----:B------:R-:W-:-:S05]  /*01b0*/  IMAD R2, R5, R2, R6 ;  /* 0x0000000205027224 */ /* 0x000fca00078e0206 */
[----:B------:R-:W-:-:S13]  /*01c0*/  ISETP.GT.U32.AND P1, PT, R7, R2, PT ;  /* 0x000000020700720c */ /* 0x000fda0003f24070 */
[----:B------:R-:W-:Y:S01]  /*01d0*/  @!P1 IMAD.IADD R2, R2, 0x1, -R7 ;  /* 0x0000000102029824 */ /* 0x000fe200078e0a07 */
[----:B------:R-:W-:Y:S02]  /*01e0*/  @!P1 IADD3 R5, R5, 0x1, RZ ;  /* 0x0000000105059810 */ /* 0x000fe40007ffe0ff */
[----:B------:R-:W-:Y:S02]  /*01f0*/  ISETP.NE.AND P1, PT, R0, RZ, PT ;  /* 0x000000ff0000720c */ /* 0x000fe40003f25270 */
[----:B------:R-:W-:Y:S02]  /*0200*/  ISETP.GE.U32.AND P0, PT, R2, R7, PT ;  /* 0x000000070200720c */ /* 0x000fe40003f06070 */
[----:B------:R-:W-:-:S04]  /*0210*/  LOP3.LUT R2, R3, R0, RZ, 0x3c, !PT ;  /* 0x0000000003027212 */ /* 0x000fc800078e3cff */
[----:B------:R-:W-:Y:S01]  /*0220*/  ISETP.GE.AND P2, PT, R2, RZ, PT ;  /* 0x000000ff0200720c */ /* 0x000fe20003f46270 */
[----:B------:R-:W-:-:S05]  /*0230*/  IMAD.MOV.U32 R2, RZ, RZ, c[0x0][0x178] ;  /* 0x00005e00ff027624 */ /* 0x000fca00078e00ff */
[----:B------:R-:W-:Y:S02]  /*0240*/  IADD3 R2, R2, 0x3f, RZ ;  /* 0x0000003f02027810 */ /* 0x000fe40007ffe0ff */
[----:B------:R-:W-:-:S05]  /*0250*/  @P0 IADD3 R5, R5, 0x1, RZ ;  /* 0x0000000105050810 */ /* 0x000fca0007ffe0ff */
[----:B------:R-:W-:Y:S01]  /*0260*/  IMAD.MOV.U32 R4, RZ, RZ, R5 ;  /* 0x000000ffff047224 */ /* 0x000fe200078e0005 */
[----:B------:R-:W-:-:S03]  /*0270*/  SHF.R.S32.HI R5, RZ, 0x1f, R2 ;  /* 0x0000001fff057819 */ /* 0x000fc60000011402 */
[----:B------:R-:W-:Y:S01]  /*0280*/  @!P2 IMAD.MOV R4, RZ, RZ, -R4 ;  /* 0x000000ffff04a224 */ /* 0x000fe200078e0a04 */
[----:B------:R-:W-:Y:S02]  /*0290*/  @!P1 LOP3.LUT R4, RZ, R0, RZ, 0x33, !PT ;  /* 0x00000000ff049212 */ /* 0x000fe400078e33ff */
[----:B------:R-:W-:-:S03]  /*02a0*/  LEA.HI R5, R5, R2, RZ, 0x6 ;  /* 0x0000000205057211 */ /* 0x000fc600078f30ff */
[----:B------:R-:W-:Y:S02]  /*02b0*/  IMAD.SHL.U32 R2, R4, 0x8, RZ ;  /* 0x0000000804027824 */ /* 0x000fe400078e00ff */
[----:B------:R-:W-:-:S03]  /*02c0*/  IMAD.MOV R4, RZ, RZ, -R4 ;  /* 0x000000ffff047224 */ /* 0x000fc600078e0a04 */
[----:B------:R-:W-:Y:S01]  /*02d0*/  LEA.HI.SX32 R5, R5, -R2, 0x1a ;  /* 0x8000000205057211 */ /* 0x000fe200078fd2ff */
[----:B------:R-:W-:Y:S02]  /*02e0*/  IMAD R13, R0, R4, R3 ;  /* 0x00000004000d7224 */ /* 0x000fe400078e0203 */
[----:B------:R-:W-:Y:S01]  /*02f0*/  IMAD.MOV.U32 R4, RZ, RZ, RZ ;  /* 0x000000ffff047224 */ /* 0x000fe200078e00ff */
[----:B------:R-:W-:Y:S02]  /*0300*/  IMNMX R6, R5, 0x8, PT ;  /* 0x0000000805067817 */ /* 0x000fe40003800200 */
[----:B------:R-:W-:Y:S02]  /*0310*/  IABS R11, R13 ;  /* 0x0000000d000b7213 */ /* 0x000fe40000000000 */
[----:B------:R-:W-:-:S04]  /*0320*/  IABS R9, R6 ;  /* 0x0000000600097213 */ /* 0x000fc80000000000 */
[----:B------:R-:W0:Y:S08]  /*0330*/  I2F.RP R7, R9 ;  /* 0x0000000900077306 */ /* 0x000e300000209400 */
[----:B0-----:R-:W0:Y:S02]  /*0340*/  MUFU.RCP R7, R7 ;  /* 0x0000000700077308 */ /* 0x001e240000001000 */
[----:B0-----:R-:W-:-:S06]  /*0350*/  IADD3 R5, R7, 0xffffffe, RZ ;  /* 0x0ffffffe07057810 */ /* 0x001fcc0007ffe0ff */
[----:B------:R-:W0:Y:S02]  /*0360*/  F2I.FTZ.U32.TRUNC.NTZ R5, R5 ;  /* 0x0000000500057305 */ /* 0x000e24000021f000 */
[----:B0-----:R-:W-:-:S04]  /*0370*/  IMAD.MOV R8, RZ, RZ, -R5 ;  /* 0x000000ffff087224 */ /* 0x001fc800078e0a05 */
[----:B------:R-:W-:-:S04]  /*0380*/  IMAD.MOV.U32 R0, RZ, RZ, R8 ;  /* 0x000000ffff007224 */ /* 0x000fc800078e0008 */
[----:B------:R-:W-:Y:S01]  /*0390*/  IMAD R3, R0, R9, RZ ;  /* 0x0000000900037224 */ /* 0x000fe200078e02ff */
[----:B------:R-:W-:-:S03]  /*03a0*/  IABS R0, R6 ;  /* 0x0000000600007213 */ /* 0x000fc60000000000 */
[----:B------:R-:W-:-:S04]  /*03b0*/  IMAD.HI.U32 R4, R5, R3, R4 ;  /* 0x0000000305047227 */ /* 0x000fc800078e0004 */
[----:B------:R-:W-:Y:S02]  /*03c0*/  IMAD.MOV R0, RZ, RZ, -R0 ;  /* 0x000000ffff007224 */ /* 0x000fe400078e0a00 */
        /* <DEDUP_REMOVED lines=8> */
[----:B------:R-:W-:Y:S02]  /*0450*/  ISETP.GE.AND P2, PT, R0, RZ, PT ;  /* 0x000000ff0000720c */ /* 0x000fe40003f46270 */
[----:B------:R-:W-:-:S04]  /*0460*/  SHF.R.U32.HI R0, RZ, 0x6, R12 ;  /* 0x00000006ff007819 */ /* 0x000fc8000001160c */
[----:B------:R-:W-:Y:S02]  /*0470*/  SGXT.U32 R15, R0, 0x3 ;  /* 0x00000003000f781a */ /* 0x000fe40000000000 */
[----:B------:R-:W-:-:S05]  /*0480*/  @P0 IADD3 R4, R4, 0x1, RZ ;  /* 0x0000000104040810 */ /* 0x000fca0007ffe0ff */
[----:B------:R-:W-:Y:S02]  /*0490*/  IMAD.MOV.U32 R3, RZ, RZ, R4 ;  /* 0x000000ffff037224 */ /* 0x000fe400078e0004 */
[----:B------:R-:W-:Y:S02]  /*04a0*/  IMAD.MOV.U32 R4, RZ, RZ, c[0x0][0x180] ;  /* 0x00006000ff047624 */ /* 0x000fe400078e00ff */
[----:B------:R-:W-:Y:S01]  /*04b0*/  @!P2 IMAD.MOV R3, RZ, RZ, -R3 ;  /* 0x000000ffff03a224 */ /* 0x000fe200078e0a03 */
[----:B------:R-:W-:Y:S02]  /*04c0*/  @!P1 LOP3.LUT R3, RZ, R6, RZ, 0x33, !PT ;  /* 0x00000006ff039212 */ /* 0x000fe400078e33ff */
[----:B------:R-:W-:-:S03]  /*04d0*/  IADD3 R4, R4, 0x3f, RZ ;  /* 0x0000003f04047810 */ /* 0x000fc60007ffe0ff */
[----:B------:R-:W-:Y:S01]  /*04e0*/  IMAD.MOV R5, RZ, RZ, -R3 ;  /* 0x000000ffff057224 */ /* 0x000fe200078e0a03 */
[----:B------:R-:W-:Y:S01]  /*04f0*/  ISETP.GT.AND P0, PT, R4, 0x3f, PT ;  /* 0x0000003f0400780c */ /* 0x000fe20003f04270 */
[----:B------:R-:W-:Y:S02]  /*0500*/  IMAD.SHL.U32 R3, R3, 0x200, RZ ;  /* 0x0000020003037824 */ /* 0x000fe400078e00ff */
[----:B------:R-:W-:Y:S01]  /*0510*/  IMAD R5, R6, R5, R13 ;  /* 0x0000000506057224 */ /* 0x000fe200078e020d */
[----:B------:R-:W-:Y:S02]  /*0520*/  LOP3.LUT R6, R15, 0x10, RZ, 0xfc, !PT ;  /* 0x000000100f067812 */ /* 0x000fe400078efcff */
[----:B------:R-:W-:Y:S01]  /*0530*/  LOP3.LUT R7, R3, 0x8, R15, 0xfe, !PT ;  /* 0x0000000803077812 */ /* 0x000fe200078efe0f */
[----:B------:R-:W-:Y:S01]  /*0540*/  IMAD.IADD R0, R2, 0x1, R5 ;  /* 0x0000000102007824 */ /* 0x000fe200078e0205 */
[C---:B------:R-:W-:Y:S02]  /*0550*/  LOP3.LUT R5, R15.reuse, 0x8, RZ, 0xfc, !PT ;  /* 0x000000080f057812 */ /* 0x040fe400078efcff */
[C---:B------:R-:W-:Y:S01]  /*0560*/  LOP3.LUT R2, R15.reuse, 0x18, RZ, 0xfc, !PT ;  /* 0x000000180f027812 */ /* 0x040fe200078efcff */
[----:B------:R0:W-:Y:S01]  /*0570*/  STL [R1+0x31c], R7 ;  /* 0x00031c0701007387 */ /* 0x0001e20000100800 */
[C---:B------:R-:W-:Y:S01]  /*0580*/  LOP3.LUT R5, R15.reuse, 0x20, RZ, 0xfc, !PT ;  /* 0x000000200f057812 */ /* 0x040fe200078efcff */
[----:B------:R-:W-:Y:S01]  /*0590*/  IMAD R0, R0, 0x40, R14 ;  /* 0x0000004000007824 */ /* 0x000fe200078e020e */
[----:B------:R-:W-:-:S02]  /*05a0*/  LOP3.LUT R2, R15, 0x28, RZ, 0xfc, !PT ;  /* 0x000000280f027812 */ /* 0x000fc400078efcff */
[----:B------:R-:W-:Y:S02]  /*05b0*/  LOP3.LUT R5, R15, 0x38, RZ, 0xfc, !PT ;  /* 0x000000380f057812 */ /* 0x000fe400078efcff */
[C---:B------:R-:W-:Y:S02]  /*05c0*/  LOP3.LUT R2, R3.reuse, R15, RZ, 0xfc, !PT ;  /* 0x0000000f03027212 */ /* 0x040fe400078efcff */
[--C-:B------:R-:W-:Y:S02]  /*05d0*/  LOP3.LUT R5, R3, 0x10, R15.reuse, 0xfe, !PT ;  /* 0x0000001003057812 */ /* 0x100fe400078efe0f */
[----:B------:R-:W-:Y:S01]  /*05e0*/  LOP3.LUT R6, R15, 0x30, RZ, 0xfc, !PT ;  /* 0x000000300f067812 */ /* 0x000fe200078efcff */
[----:B------:R-:W-:Y:S01]  /*05f0*/  STL [R1+0x110], R2 ;  /* 0x0001100201007387 */ /* 0x000fe20000100800 */
[C-C-:B------:R-:W-:Y:S02]  /*0600*/  LOP3.LUT R6, R3.reuse, 0x18, R15.reuse, 0xfe, !PT ;  /* 0x0000001803067812 */ /* 0x140fe400078efe0f */
[C-C-:B0-----:R-:W-:Y:S01]  /*0610*/  LOP3.LUT R7, R3.reuse, 0x28, R15.reuse, 0xfe, !PT ;  /* 0x0000002803077812 */ /* 0x141fe200078efe0f */
[----:B------:R0:W-:Y:S04]  /*0620*/  STL [R1+0x324], R5 ;  /* 0x0003240501007387 */ /* 0x0001e80000100800 */
[----:B------:R1:W-:Y:S01]  /*0630*/  STL [R1+0x320], R6 ;  /* 0x0003200601007387 */ /* 0x0003e20000100800 */
[----:B0-----:R-:W-:-:S02]  /*0640*/  LOP3.LUT R5, R3, 0x20, R15, 0xfe, !PT ;  /* 0x0000002003057812 */ /* 0x001fc400078efe0f */
[----:B-1----:R-:W-:-:S03]  /*0650*/  LOP3.LUT R6, R3, 0x30, R15, 0xfe, !PT ;  /* 0x0000003003067812 */ /* 0x002fc600078efe0f */
[----:B------:R0:W-:Y:S04]  /*0660*/  STL [R1+0x328], R5 ;  /* 0x0003280501007387 */ /* 0x0001e80000100800 */
[----:B------:R-:W-:Y:S04]  /*0670*/  STL [R1+0x32c], R7 ;  /* 0x00032c0701007387 */ /* 0x000fe80000100800 */
[----:B------:R1:W-:Y:S01]  /*0680*/  STL [R1+0x330], R6 ;  /* 0x0003300601007387 */ /* 0x0003e20000100800 */
[----:B0-----:R-:W-:Y:S02]  /*0690*/  LOP3.LUT R5, R3, 0x38, R15, 0xfe, !PT ;  /* 0x0000003803057812 */ /* 0x001fe400078efe0f */
[----:B------:R-:W-:-:S03]  /*06a0*/  LOP3.LUT R3, R2, 0x40, RZ, 0xfc, !PT ;  /* 0x0000004002037812 */ /* 0x000fc600078efcff */
[----:B------:R0:W-:Y:S01]  /*06b0*/  STL [R1+0x334], R5 ;  /* 0x0003340501007387 */ /* 0x0001e20000100800 */
[----:B-1----:R-:W-:-:S03]  /*06c0*/  LOP3.LUT R6, R2, 0x48, RZ, 0xfc, !PT ;  /* 0x0000004802067812 */ /* 0x002fc600078efcff */
[----:B------:R1:W-:Y:S04]  /*06d0*/  STL [R1+0x348], R3 ;  /* 0x0003480301007387 */ /* 0x0003e80000100800 */
[----:B------:R2:W-:Y:S01]  /*06e0*/  STL [R1+0x350], R6 ;  /* 0x0003500601007387 */ /* 0x0005e20000100800 */
[C---:B0-----:R-:W-:Y:S02]  /*06f0*/  LOP3.LUT R5, R2.reuse, 0x50, RZ, 0xfc, !PT ;  /* 0x0000005002057812 */ /* 0x041fe400078efcff */
[----:B-1----:R-:W-:-:S03]  /*0700*/  LOP3.LUT R3, R2, 0x58, RZ, 0xfc, !PT ;  /* 0x0000005802037812 */ /* 0x002fc600078efcff */
[----:B------:R0:W-:Y:S01]  /*0710*/  STL [R1+0x34c], R5 ;  /* 0x00034c0501007387 */ /* 0x0001e20000100800 */
[----:B--2---:R-:W-:-:S03]  /*0720*/  LOP3.LUT R6, R2, 0x60, RZ, 0xfc, !PT ;  /* 0x0000006002067812 */ /* 0x004fc600078efcff */
        /* <DEDUP_REMOVED lines=101> */
[----:B------:R-:W-:-:S03]  /*0d80*/  LOP3.LUT R2, R2, 0x1f8, RZ, 0xfc, !PT ;  /* 0x000001f802027812 */ /* 0x000fc600078efcff */
[----:B------:R2:W-:Y:S04]  /*0d90*/  STL [R1+0x424], R3 ;  /* 0x0004240301007387 */ /* 0x0005e80000100800 */
[----:B------:R2:W-:Y:S04]  /*0da0*/  STL [R1+0x414], R2 ;  /* 0x0004140201007387 */ /* 0x0005e80000100800 */
[----:B------:R2:W-:Y:S01]  /*0db0*/  STL [R1+0x318], R0 ;  /* 0x0003180001007387 */ /* 0x0005e20000100800 */
[----:B------:R-:W-:Y:S05]  /*0dc0*/  @P0 BRA `(.L_x_0) ;  /* 0x0000015000000947 */ /* 0x000fea0003800000 */
[----:B--2---:R-:W-:Y:S01]  /*0dd0*/  IMAD.SHL.U32 R0, R12, 0x20, RZ ;  /* 0x000000200c007824 */ /* 0x004fe200078e00ff */
[----:B------:R-:W-:Y:S01]  /*0de0*/  CS2R R28, SRZ ;  /* 0x00000000001c7805 */ /* 0x000fe2000001ff00 */
[----:B------:R-:W-:Y:S01]  /*0df0*/  CS2R R20, SRZ ;  /* 0x0000000000147805 */ /* 0x000fe2000001ff00 */
[----:B------:R-:W-:Y:S01]  /*0e00*/  CS2R R18, SRZ ;  /* 0x0000000000127805 */ /* 0x000fe2000001ff00 */
[----:B------:R-:W-:Y:S01]  /*0e10*/  CS2R R16, SRZ ;  /* 0x0000000000107805 */ /* 0x000fe2000001ff00 */
[----:B------:R0:W-:Y:S01]  /*0e20*/  STL [R1+0x344], R0 ;  /* 0x0003440001007387 */ /* 0x0001e20000100800 */
[----:B------:R-:W-:Y:S01]  /*0e30*/  CS2R R14, SRZ ;  /* 0x00000000000e7805 */ /* 0x000fe2000001ff00 */
[----:B------:R-:W-:Y:S01]  /*0e40*/  CS2R R12, SRZ ;  /* 0x00000000000c7805 */ /* 0x000fe2000001ff00 */
[----:B------:R-:W-:Y:S01]  /*0e50*/  CS2R R10, SRZ ;  /* 0x00000000000a7805 */ /* 0x000fe2000001ff00 */
[----:B------:R0:W-:Y:S01]  /*0e60*/  STL [R1+0x8], RZ ;  /* 0x000008ff01007387 */ /* 0x0001e20000100800 */
        /* <DEDUP_REMOVED lines=8> */
[----:B------:R-:W-:-:S03]  /*0ef0*/  CS2R R26, SRZ ;  /* 0x00000000001a7805 */ /* 0x000fc6000001ff00 */
[----:B------:R0:W-:Y:S01]  /*0f00*/  STL [R1+0x104], RZ ;  /* 0x000104ff01007387 */ /* 0x0001e20000100800 */
[----:B------:R-:W-:Y:S05]  /*0f10*/  BRA `(.L_x_1) ;  /* 0x0001026000007947 */ /* 0x000fea0003800000 */
.L_x_0:
[----:B--2---:R-:W2:Y:S04]  /*0f20*/  LDL R0, [R1+0x418] ;  /* 0x0004180001007983 */ /* 0x004ea80000100800 */
[----:B------:R-:W3:Y:S04]  /*0f30*/  LDL R13, [R1+0x40c] ;  /* 0x00040c00010d7983 */ /* 0x000ee80000100800 */
[----:B------:R-:W4:Y:S04]  /*0f40*/  LDL R7, [R1+0x3ec] ;  /* 0x0003ec0001077983 */ /* 0x000f280000100800 */
        /* <DEDUP_REMOVED lines=18> */
[----:B------:R-:W4:Y:S01]  /*1070*/  LDL R27, [R1+0x3d0] ;  /* 0x0003d000011b7983 */ /* 0x000f220000100800 */
[----:B------:R-:W-:Y:S01]  /*1080*/  IABS R29, c[0x0][0x17c] ;  /* 0x00005f00001d7a13 */ /* 0x000fe20000000000 */
[----:B--2---:R-:W-:Y:S01]  /*1090*/  IMAD.MOV.U32 R18, RZ, RZ, R0 ;  /* 0x000000ffff127224 */ /* 0x004fe200078e0000 */
[----:B------:R-:W-:Y:S01]  /*10a0*/  IABS R0, c[0x0][0x178] ;  /* 0x00005e0000007a13 */ /* 0x000fe20000000000 */
[----:B---3--:R-:W-:-:S02]  /*10b0*/  IMAD.MOV.U32 R19, RZ, RZ, R13 ;  /* 0x000000ffff137224 */ /* 0x008fc400078e000d */
[----:B----4-:R-:W-:Y:S02]  /*10c0*/  IMAD.MOV.U32 R13, RZ, RZ, R7 ;  /* 0x000000ffff0d7224 */ /* 0x010fe400078e0007 */
[----:B------:R-:W-:Y:S02]  /*10d0*/  IMAD.MOV.U32 R7, RZ, RZ, R2 ;  /* 0x000000ffff077224 */ /* 0x000fe400078e0002 */
[----:B------:R-:W0:Y:S01]  /*10e0*/  I2F.RP R2, R29 ;  /* 0x0000001d00027306 */ /* 0x000e220000209400 */
[----:B------:R-:W-:Y:S02]  /*10f0*/  IMAD.MOV.U32 R20, RZ, RZ, R3 ;  /* 0x000000ffff147224 */ /* 0x000fe400078e0003 */
[----:B------:R-:W-:-:S05]  /*1100*/  IMAD.MOV.U32 R3, RZ, RZ, R0 ;  /* 0x000000ffff037224 */ /* 0x000fca00078e0000 */
[----:B------:R-:W1:Y:S08]  /*1110*/  I2F.RP R0, R3 ;  /* 0x0000000300007306 */ /* 0x000e700000209400 */
[----:B0-----:R-:W0:Y:S08]  /*1120*/  MUFU.RCP R2, R2 ;  /* 0x0000000200027308 */ /* 0x001e300000001000 */
[----:B-1----:R-:W1:Y:S01]  /*1130*/  MUFU.RCP R0, R0 ;  /* 0x0000000000007308 */ /* 0x002e620000001000 */
[----:B------:R-:W-:Y:S01]  /*1140*/  IMAD.MOV.U32 R21, RZ, RZ, R5 ;  /* 0x000000ffff157224 */ /* 0x000fe200078e0005 */
[----:B0-----:R-:W-:-:S06]  /*1150*/  IADD3 R2, R2, 0xffffffe, RZ ;  /* 0x0ffffffe02027810 */ /* 0x001fcc0007ffe0ff */
[----:B------:R-:W0:Y:S01]  /*1160*/  F2I.FTZ.U32.TRUNC.NTZ R5, R2 ;  /* 0x0000000200057305 */ /* 0x000e22000021f000 */
[----:B-1----:R-:W-:-:S07]  /*1170*/  IADD3 R0, R0, 0xffffffe, RZ ;  /* 0x0ffffffe00007810 */ /* 0x002fce0007ffe0ff */
[----:B------:R0:W1:Y:S01]  /*1180*/  F2I.FTZ.U32.TRUNC.NTZ R3, R0 ;  /* 0x0000000000037305 */ /* 0x000062000021f000 */
[----:B------:R-:W-:Y:S01]  /*1190*/  IMAD.MOV.U32 R16, RZ, RZ, R6 ;  /* 0x000000ffff107224 */ /* 0x000fe200078e0006 */
[----:B------:R-:W-:-:S04]  /*11a0*/  SHF.R.S32.HI R6, RZ, 0x1f, R4 ;  /* 0x0000001fff067819 */ /* 0x000fc80000011404 */
[----:B------:R-:W-:Y:S01]  /*11b0*/  LEA.HI R6, R6, R4, RZ, 0x6 ;  /* 0x0000000406067211 */ /* 0x000fe200078f30ff */
[----:B0-----:R-:W-:-:S04]  /*11c0*/  IMAD.MOV R0, RZ, RZ, -R5 ;  /* 0x000000ffff007224 */ /* 0x001fc800078e0a05 */
[----:B------:R0:W-:Y:S01]  /*11d0*/  STL [R1+0x114], R6 ;  /* 0x0001140601007387 */ /* 0x0001e20000100800 */
[----:B------:R-:W-:Y:S02]  /*11e0*/  IMAD.MOV.U32 R4, RZ, RZ, RZ ;  /* 0x000000ffff047224 */ /* 0x000fe400078e00ff */
[----:B------:R-:W-:Y:S02]  /*11f0*/  IMAD R0, R0, R29, RZ ;  /* 0x0000001d00007224 */ /* 0x000fe400078e02ff */
[----:B-1----:R-:W-:Y:S01]  /*1200*/  IMAD.MOV R2, RZ, RZ, -R3 ;  /* 0x000000ffff027224 */ /* 0x002fe200078e0a03 */
[----:B0-----:R-:W-:Y:S01]  /*1210*/  IABS R6, c[0x0][0x178] ;  /* 0x00005e0000067a13 */ /* 0x001fe20000000000 */
[----:B------:R-:W-:-:S04]  /*1220*/  IMAD.HI.U32 R0, R5, R0, R4 ;  /* 0x0000000005007227 */ /* 0x000fc800078e0004 */
[----:B------:R-:W-:Y:S02]  /*1230*/  IMAD R4, R2, R6, RZ ;  /* 0x0000000602047224 */ /* 0x000fe400078e02ff */
[----:B------:R-:W-:Y:S01]  /*1240*/  IMAD.MOV.U32 R2, RZ, RZ, RZ ;  /* 0x000000ffff027224 */ /* 0x000fe200078e00ff */
[----:B------:R-:W-:-:S03]  /*1250*/  IABS R8, R8 ;  /* 0x0000000800087213 */ /* 0x000fc60000000000 */
[----:B------:R-:W-:Y:S01]  /*1260*/  IMAD.HI.U32 R2, R3, R4, R2 ;  /* 0x0000000403027227 */ /* 0x000fe200078e0002 */
[----:B------:R-:W-:Y:S02]  /*1270*/  IABS R5, R28 ;  /* 0x0000001c00057213 */ /* 0x000fe40000000000 */
[----:B------:R-:W-:Y:S01]  /*1280*/  IABS R4, R20 ;  /* 0x0000001400047213 */ /* 0x000fe20000000000 */
[----:B------:R-:W-:Y:S01]  /*1290*/  IMAD.MOV.U32 R20, RZ, RZ, R21 ;  /* 0x000000ffff147224 */ /* 0x000fe200078e0015 */
[----:B------:R-:W-:Y:S01]  /*12a0*/  IABS R7, R7 ;  /* 0x0000000700077213 */ /* 0x000fe20000000000 */
[----:B------:R-:W-:Y:S01]  /*12b0*/  IMAD.HI.U32 R3, R0, R8, RZ ;  /* 0x0000000800037227 */ /* 0x000fe200078e00ff */
[----:B------:R0:W-:Y:S03]  /*12c0*/  STL [R1+0xac], R2 ;  /* 0x0000ac0201007387 */ /* 0x0001e60000100800 */
[----:B------:R-:W-:-:S02]  /*12d0*/  IMAD.MOV.U32 R21, RZ, RZ, R19 ;  /* 0x000000ffff157224 */ /* 0x000fc400078e0013 */
[----:B------:R-:W-:Y:S02]  /*12e0*/  IMAD.MOV.U32 R19, RZ, RZ, R12 ;  /* 0x000000ffff137224 */ /* 0x000fe400078e000c */
[----:B------:R-:W-:Y:S01]  /*12f0*/  IMAD.MOV.U32 R12, RZ, RZ, R9 ;  /* 0x000000ffff0c7224 */ /* 0x000fe200078e0009 */
[----:B0-----:R-:W-:Y:S01]  /*1300*/  IABS R2, R18 ;  /* 0x0000001200027213 */ /* 0x001fe20000000000 */
[----:B------:R-:W-:Y:S02]  /*1310*/  IMAD.MOV.U32 R18, RZ, RZ, R14 ;  /* 0x000000ffff127224 */ /* 0x000fe400078e000e */
[----:B------:R-:W-:Y:S02]  /*1320*/  IMAD.MOV.U32 R14, RZ, RZ, R10 ;  /* 0x000000ffff0e7224 */ /* 0x000fe400078e000a */
[----:B------:R-:W-:-:S04]  /*1330*/  IMAD.HI.U32 R9, R0, R5, RZ ;  /* 0x0000000500097227 */ /* 0x000fc800078e00ff */
[----:B------:R-:W-:Y:S02]  /*1340*/  IMAD.MOV R3, RZ, RZ, -R3 ;  /* 0x000000ffff037224 */ /* 0x000fe400078e0a03 */
[----:B------:R-:W-:-:S04]  /*1350*/  IMAD.HI.U32 R10, R0, R7, RZ ;  /* 0x00000007000a7227 */ /* 0x000fc800078e00ff */
[----:B------:R-:W-:Y:S02]  /*1360*/  IMAD.MOV R9, RZ, RZ, -R9 ;  /* 0x000000ffff097224 */ /* 0x000fe400078e0a09 */
[----:B------:R-:W-:Y:S02]  /*1370*/  IMAD R28, R29, R3, R8 ;  /* 0x000000031d1c7224 */ /* 0x000fe400078e0208 */
[----:B------:R-:W-:-:S04]  /*1380*/  IMAD.HI.U32 R6, R0, R4, RZ ;  /* 0x0000000400067227 */ /* 0x000fc800078e00ff */
[----:B------:R-:W-:Y:S02]  /*1390*/  IMAD.MOV R8, RZ, RZ, -R10 ;  /* 0x000000ffff087224 */ /* 0x000fe400078e0a0a */
[----:B------:R-:W-:-:S04]  /*13a0*/  IMAD.HI.U32 R3, R0, R2, RZ ;  /* 0x0000000200037227 */ /* 0x000fc800078e00ff */
[C---:B------:R-:W-:Y:S02]  /*13b0*/  IMAD R9, R29.reuse, R9, R5 ;  /* 0x000000091d097224 */ /* 0x040fe400078e0205 */
[----:B------:R-:W-:Y:S02]  /*13c0*/  IMAD.MOV R6, RZ, RZ, -R6 ;  /* 0x000000ffff067224 */ /* 0x000fe400078e0a06 */
[C---:B------:R-:W-:Y:S01]  /*13d0*/  IMAD R7, R29.reuse, R8, R7 ;  /* 0x000000081d077224 */ /* 0x040fe200078e0207 */
[----:B------:R-:W-:Y:S01]  /*13e0*/  STL [R1+0x90], R28 ;  /* 0x0000901c01007387 */ /* 0x000fe20000100800 */
[----:B------:R-:W-:Y:S01]  /*13f0*/  IMAD.MOV R3, RZ, RZ, -R3 ;  /* 0x000000ffff037224 */ /* 0x000fe200078e0a03 */
[----:B------:R-:W-:Y:S01]  /*1400*/  IABS R5, R20 ;  /* 0x0000001400057213 */ /* 0x000fe20000000000 */
[C---:B------:R-:W-:Y:S01]  /*1410*/  IMAD R6, R29.reuse, R6, R4 ;  /* 0x000000061d067224 */ /* 0x040fe200078e0204 */
[----:B------:R0:W-:Y:S01]  /*1420*/  STL [R1+0x8c], R9 ;  /* 0x00008c0901007387 */ /* 0x0001e20000100800 */
[----:B------:R-:W-:Y:S01]  /*1430*/  IABS R4, R21 ;  /* 0x0000001500047213 */ /* 0x000fe20000000000 */
[----:B------:R-:W-:-:S02]  /*1440*/  IMAD R2, R29, R3, R2 ;  /* 0x000000031d027224 */ /* 0x000fc400078e0202 */
[----:B------:R1:W-:Y:S01]  /*1450*/  STL [R1+0x88], R7 ;  /* 0x0000880701007387 */ /* 0x0003e20000100800 */
[----:B------:R-:W-:Y:S01]  /*1460*/  IABS R3, R19 ;  /* 0x0000001300037213 */ /* 0x000fe20000000000 */
[C---:B------:R-:W-:Y:S02]  /*1470*/  IMAD.HI.U32 R10, R0.reuse, R5, RZ ;  /* 0x00000005000a7227 */ /* 0x040fe400078e00ff */
[----:B------:R2:W-:Y:S02]  /*1480*/  STL [R1+0x84], R6 ;  /* 0x0000840601007387 */ /* 0x0005e40000100800 */
[----:B0-----:R-:W-:Y:S01]  /*1490*/  IMAD.HI.U32 R9, R0, R4, RZ ;  /* 0x0000000400097227 */ /* 0x001fe200078e00ff */
[----:B-1----:R-:W-:Y:S01]  /*14a0*/  IABS R7, R18 ;  /* 0x0000001200077213 */ /* 0x002fe20000000000 */
[----:B------:R0:W-:Y:S02]  /*14b0*/  STL [R1+0x80], R2 ;  /* 0x0000800201007387 */ /* 0x0001e40000100800 */
[----:B------:R-:W-:-:S02]  /*14c0*/  IMAD.MOV R10, RZ, RZ, -R10 ;  /* 0x000000ffff0a7224 */ /* 0x000fc400078e0a0a */
[----:B--2---:R-:W-:-:S04]  /*14d0*/  IMAD.HI.U32 R6, R0, R3, RZ ;  /* 0x0000000300067227 */ /* 0x004fc800078e00ff */
[----:B------:R-:W-:Y:S01]  /*14e0*/  IMAD.HI.U32 R8, R0, R7, RZ ;  /* 0x0000000700087227 */ /* 0x000fe200078e00ff */
[----:B0-----:R-:W-:-:S03]  /*14f0*/  IABS R2, R16 ;  /* 0x0000001000027213 */ /* 0x001fc60000000000 */
[----:B------:R-:W-:Y:S02]  /*1500*/  IMAD.MOV R9, RZ, RZ, -R9 ;  /* 0x000000ffff097224 */ /* 0x000fe400078e0a09 */
[----:B------:R-:W-:Y:S02]  /*1510*/  IMAD.MOV R8, RZ, RZ, -R8 ;  /* 0x000000ffff087224 */ /* 0x000fe400078e0a08 */
[----:B------:R-:W-:Y:S02]  /*1520*/  IMAD.MOV R6, RZ, RZ, -R6 ;  /* 0x000000ffff067224 */ /* 0x000fe400078e0a06 */
[----:B------:R-:W-:Y:S02]  /*1530*/  IMAD R10, R29, R10, R5 ;  /* 0x0000000a1d0a7224 */ /* 0x000fe400078e0205 */
[----:B------:R-:W-:-:S04]  /*1540*/  IMAD.HI.U32 R5, R0, R2, RZ ;  /* 0x0000000200057227 */ /* 0x000fc800078e00ff */
[C---:B------:R-:W-:Y:S02]  /*1550*/  IMAD R9, R29.reuse, R9, R4 ;  /* 0x000000091d097224 */ /* 0x040fe400078e0204 */
[C---:B------:R-:W-:Y:S02]  /*1560*/  IMAD R7, R29.reuse, R8, R7 ;  /* 0x000000081d077224 */ /* 0x040fe400078e0207 */
[C---:B------:R-:W-:Y:S01]  /*1570*/  IMAD R3, R29.reuse, R6, R3 ;  /* 0x000000061d037224 */ /* 0x040fe200078e0203 */
[----:B------:R0:W-:Y:S01]  /*1580*/  STL [R1+0x7c], R10 ;  /* 0x00007c0a01007387 */ /* 0x0001e20000100800 */
[----:B------:R-:W-:Y:S01]  /*1590*/  IMAD.MOV R5, RZ, RZ, -R5 ;  /* 0x000000ffff057224 */ /* 0x000fe200078e0a05 */
[----:B------:R-:W-:Y:S02]  /*15a0*/  IABS R4, R17 ;  /* 0x0000001100047213 */ /* 0x000fe40000000000 */
[----:B------:R-:W-:Y:S01]  /*15b0*/  STL [R1+0x78], R9 ;  /* 0x0000780901007387 */ /* 0x000fe20000100800 */
[----:B------:R-:W-:-:S03]  /*15c0*/  IMAD R2, R29, R5, R2 ;  /* 0x000000051d027224 */ /* 0x000fc600078e0202 */
[----:B------:R1:W-:Y:S01]  /*15d0*/  STL [R1+0x74], R7 ;  /* 0x0000740701007387 */ /* 0x0003e20000100800 */
[----:B------:R-:W-:-:S03]  /*15e0*/  IABS R5, R12 ;  /* 0x0000000c00057213 */ /* 0x000fc60000000000 */
[----:B------:R2:W-:Y:S01]  /*15f0*/  STL [R1+0x70], R3 ;  /* 0x0000700301007387 */ /* 0x0005e20000100800 */
[C---:B0-----:R-:W-:Y:S01]  /*1600*/  IMAD.HI.U32 R10, R0.reuse, R4, RZ ;  /* 0x00000004000a7227 */ /* 0x041fe200078e00ff */
[----:B-1----:R-:W-:Y:S02]  /*1610*/  IABS R7, R15 ;  /* 0x0000000f00077213 */ /* 0x002fe40000000000 */
[----:B--2---:R-:W-:Y:S01]  /*1620*/  IABS R3, R14 ;  /* 0x0000000e00037213 */ /* 0x004fe20000000000 */
[----:B------:R0:W-:Y:S01]  /*1630*/  STL [R1+0x6c], R2 ;  /* 0x00006c0201007387 */ /* 0x0001e20000100800 */
[----:B------:R-:W-:Y:S02]  /*1640*/  IMAD.MOV R10, RZ, RZ, -R10 ;  /* 0x000000ffff0a7224 */ /* 0x000fe400078e0a0a */
[----:B------:R-:W-:-:S04]  /*1650*/  IMAD.HI.U32 R8, R0, R7, RZ ;  /* 0x0000000700087227 */ /* 0x000fc800078e00ff */
[----:B------:R-:W-:Y:S01]  /*1660*/  IMAD.HI.U32 R9, R0, R3, RZ ;  /* 0x0000000300097227 */ /* 0x000fe200078e00ff */
[----:B0-----:R-:W-:-:S03]  /*1670*/  IABS R2, R13 ;  /* 0x0000000d00027213 */ /* 0x001fc60000000000 */
[----:B------:R-:W-:-:S04]  /*1680*/  IMAD.HI.U32 R6, R0, R5, RZ ;  /* 0x0000000500067227 */ /* 0x000fc800078e00ff */
[----:B------:R-:W-:Y:S02]  /*1690*/  IMAD.MOV R9, RZ, RZ, -R9 ;  /* 0x000000ffff097224 */ /* 0x000fe400078e0a09 */
[----:B------:R-:W-:Y:S02]  /*16a0*/  IMAD R10, R29, R10, R4 ;  /* 0x0000000a1d0a7224 */ /* 0x000fe400078e0204 */
[----:B------:R-:W-:Y:S02]  /*16b0*/  IMAD.MOV R8, RZ, RZ, -R8 ;  /* 0x000000ffff087224 */ /* 0x000fe400078e0a08 */
[----:B------:R-:W-:-:S04]  /*16c0*/  IMAD.HI.U32 R4, R0, R2, RZ ;  /* 0x0000000200047227 */ /* 0x000fc800078e00ff */
[----:B------:R-:W-:Y:S02]  /*16d0*/  IMAD.MOV R6, RZ, RZ, -R6 ;  /* 0x000000ffff067224 */ /* 0x000fe400078e0a06 */
[C---:B------:R-:W-:Y:S02]  /*16e0*/  IMAD R9, R29.reuse, R9, R3 ;  /* 0x000000091d097224 */ /* 0x040fe400078e0203 */
[C---:B------:R-:W-:Y:S02]  /*16f0*/  IMAD R7, R29.reuse, R8, R7 ;  /* 0x000000081d077224 */ /* 0x040fe400078e0207 */
[----:B------:R-:W-:Y:S02]  /*1700*/  IMAD.MOV R4, RZ, RZ, -R4 ;  /* 0x000000ffff047224 */ /* 0x000fe400078e0a04 */
[C---:B------:R-:W-:Y:S01]  /*1710*/  IMAD R6, R29.reuse, R6, R5 ;  /* 0x000000061d067224 */ /* 0x040fe200078e0205 */
[----:B------:R0:W-:Y:S01]  /*1720*/  STL [R1+0x68], R10 ;  /* 0x0000680a01007387 */ /* 0x0001e20000100800 */
[----:B------:R-:W-:Y:S01]  /*1730*/  IABS R3, R11 ;  /* 0x0000000b00037213 */ /* 0x000fe20000000000 */
[----:B------:R-:W-:-:S02]  /*1740*/  IMAD R2, R29, R4, R2 ;  /* 0x000000041d027224 */ /* 0x000fc400078e0202 */
[----:B------:R-:W-:Y:S01]  /*1750*/  STL [R1+0x64], R9 ;  /* 0x0000640901007387 */ /* 0x000fe20000100800 */
[----:B------:R-:W-:-:S03]  /*1760*/  IABS R5, R23 ;  /* 0x0000001700057213 */ /* 0x000fc60000000000 */
[----:B------:R1:W-:Y:S04]  /*1770*/  STL [R1+0x60], R7 ;  /* 0x0000600701007387 */ /* 0x0003e80000100800 */
[----:B------:R2:W-:Y:S01]  /*1780*/  STL [R1+0x5c], R6 ;  /* 0x00005c0601007387 */ /* 0x0005e20000100800 */
[----:B0-----:R-:W-:-:S03]  /*1790*/  IMAD.HI.U32 R10, R0, R3, RZ ;  /* 0x00000003000a7227 */ /* 0x001fc600078e00ff */
[----:B------:R-:W3:Y:S01]  /*17a0*/  LDL R23, [R1+0x3cc] ;  /* 0x0003cc0001177983 */ /* 0x000ee20000100800 */
[----:B-1----:R-:W-:-:S03]  /*17b0*/  IABS R7, R24 ;  /* 0x0000001800077213 */ /* 0x002fc60000000000 */
[----:B------:R0:W-:Y:S01]  /*17c0*/  STL [R1+0x58], R2 ;  /* 0x0000580201007387 */ /* 0x0001e20000100800 */
[----:B------:R-:W-:Y:S01]  /*17d0*/  IABS R4, R25 ;  /* 0x0000001900047213 */ /* 0x000fe20000000000 */
[----:B------:R-:W-:Y:S02]  /*17e0*/  IMAD.MOV R10, RZ, RZ, -R10 ;  /* 0x000000ffff0a7224 */ /* 0x000fe400078e0a0a */
[----:B------:R-:W4:Y:S01]  /*17f0*/  LDL R24, [R1+0x3c8] ;  /* 0x0003c80001187983 */ /* 0x000f220000100800 */
[----:B------:R-:W-:-:S03]  /*1800*/  IMAD.HI.U32 R9, R0, R5, RZ ;  /* 0x0000000500097227 */ /* 0x000fc600078e00ff */
[----:B------:R-:W4:Y:S01]  /*1810*/  LDL R25, [R1+0x3c4] ;  /* 0x0003c40001197983 */ /* 0x000f220000100800 */
[----:B------:R-:W-:-:S04]  /*1820*/  IMAD.HI.U32 R8, R0, R7, RZ ;  /* 0x0000000700087227 */ /* 0x000fc800078e00ff */
[----:B--2---:R-:W-:-:S04]  /*1830*/  IMAD.HI.U32 R6, R0, R4, RZ ;  /* 0x0000000400067227 */ /* 0x004fc800078e00ff */
[C---:B------:R-:W-:Y:S02]  /*1840*/  IMAD R10, R29.reuse, R10, R3 ;  /* 0x0000000a1d0a7224 */ /* 0x040fe400078e0203 */
[----:B------:R-:W-:Y:S02]  /*1850*/  IMAD.MOV R9, RZ, RZ, -R9 ;  /* 0x000000ffff097224 */ /* 0x000fe400078e0a09 */
[----:B------:R-:W-:Y:S01]  /*1860*/  IMAD.MOV R8, RZ, RZ, -R8 ;  /* 0x000000ffff087224 */ /* 0x000fe200078e0a08 */
[----:B0-----:R-:W-:Y:S01]  /*1870*/  IABS R2, R26 ;  /* 0x0000001a00027213 */ /* 0x001fe20000000000 */
[----:B------:R-:W-:Y:S01]  /*1880*/  IMAD.MOV R6, RZ, RZ, -R6 ;  /* 0x000000ffff067224 */ /* 0x000fe200078e0a06 */
[----:B------:R-:W-:Y:S01]  /*1890*/  STL [R1+0x54], R10 ;  /* 0x0000540a01007387 */ /* 0x000fe20000100800 */
[C---:B------:R-:W-:Y:S02]  /*18a0*/  IMAD R9, R29.reuse, R9, R5 ;  /* 0x000000091d097224 */ /* 0x040fe400078e0205 */
[C---:B------:R-:W-:Y:S01]  /*18b0*/  IMAD R7, R29.reuse, R8, R7 ;  /* 0x000000081d077224 */ /* 0x040fe200078e0207 */
[----:B------:R-:W2:Y:S01]  /*18c0*/  LDL R26, [R1+0x3c0] ;  /* 0x0003c000011a7983 */ /* 0x000ea20000100800 */
[----:B------:R-:W-:Y:S01]  /*18d0*/  IMAD R4, R29, R6, R4 ;  /* 0x000000061d047224 */ /* 0x000fe200078e0204 */
[----:B------:R-:W-:-:S02]  /*18e0*/  IABS R5, R22 ;  /* 0x0000001600057213 */ /* 0x000fc40000000000 */
[----:B------:R-:W-:Y:S01]  /*18f0*/  STL [R1+0x50], R9 ;  /* 0x0000500901007387 */ /* 0x000fe20000100800 */
[----:B------:R-:W-:-:S03]  /*1900*/  IABS R6, R27 ;  /* 0x0000001b00067213 */ /* 0x000fc60000000000 */
[----:B------:R-:W2:Y:S04]  /*1910*/  LDL R22, [R1+0x3bc] ;  /* 0x0003bc0001167983 */ /* 0x000ea80000100800 */
[----:B------:R0:W-:Y:S04]  /*1920*/  STL [R1+0x4c], R7 ;  /* 0x00004c0701007387 */ /* 0x0001e80000100800 */
[----:B------:R4:W-:Y:S04]  /*1930*/  STL [R1+0x48], R4 ;  /* 0x0000480401007387 */ /* 0x0009e80000100800 */
[----:B------:R-:W2:Y:S01]  /*1940*/  LDL R27, [R1+0x3b8] ;  /* 0x0003b800011b7983 */ /* 0x000ea20000100800 */
[----:B------:R-:W-:-:S04]  /*1950*/  IMAD.HI.U32 R3, R0, R2, RZ ;  /* 0x0000000200037227 */ /* 0x000fc800078e00ff */
[----:B------:R-:W-:Y:S02]  /*1960*/  IMAD.MOV R3, RZ, RZ, -R3 ;  /* 0x000000ffff037224 */ /* 0x000fe400078e0a03 */
[----:B------:R-:W-:-:S04]  /*1970*/  IMAD.HI.U32 R8, R0, R5, RZ ;  /* 0x0000000500087227 */ /* 0x000fc800078e00ff */
[----:B------:R-:W-:Y:S02]  /*1980*/  IMAD R2, R29, R3, R2 ;  /* 0x000000031d027224 */ /* 0x000fe400078e0202 */
[----:B0-----:R-:W-:-:S04]  /*1990*/  IMAD.HI.U32 R7, R0, R6, RZ ;  /* 0x0000000600077227 */ /* 0x001fc800078e00ff */
[----:B------:R-:W-:Y:S02]  /*19a0*/  IMAD.MOV R8, RZ, RZ, -R8 ;  /* 0x000000ffff087224 */ /* 0x000fe400078e0a08 */
[----:B------:R-:W-:Y:S02]  /*19b0*/  IMAD.MOV R7, RZ, RZ, -R7 ;  /* 0x000000ffff077224 */ /* 0x000fe400078e0a07 */
[C---:B------:R-:W-:Y:S02]  /*19c0*/  IMAD R11, R29.reuse, R8, R5 ;  /* 0x000000081d0b7224 */ /* 0x040fe400078e0205 */
[----:B------:R-:W-:Y:S01]  /*19d0*/  IMAD R7, R29, R7, R6 ;  /* 0x000000071d077224 */ /* 0x000fe200078e0206 */
[----:B---3--:R-:W-:Y:S02]  /*19e0*/  IABS R3, R23 ;  /* 0x0000001700037213 */ /* 0x008fe40000000000 */
[----:B------:R-:W3:Y:S04]  /*19f0*/  LDL R23, [R1+0x3b4] ;  /* 0x0003b40001177983 */ /* 0x000ee80000100800 */
[----:B------:R0:W-:Y:S01]  /*1a00*/  STL [R1+0x44], R2 ;  /* 0x0000440201007387 */ /* 0x0001e20000100800 */
[----:B------:R-:W-:Y:S01]  /*1a10*/  IMAD.HI.U32 R9, R0, R3, RZ ;  /* 0x0000000300097227 */ /* 0x000fe200078e00ff */
[----:B----4-:R-:W-:-:S02]  /*1a20*/  IABS R4, R25 ;  /* 0x0000001900047213 */ /* 0x010fc40000000000 */
[----:B0-----:R-:W-:Y:S02]  /*1a30*/  IABS R2, R24 ;  /* 0x0000001800027213 */ /* 0x001fe40000000000 */
[----:B------:R-:W4:Y:S01]  /*1a40*/  LDL R24, [R1+0x3b0] ;  /* 0x0003b00001187983 */ /* 0x000f220000100800 */
[----:B------:R-:W-:Y:S02]  /*1a50*/  IMAD.MOV R5, RZ, RZ, -R9 ;  /* 0x000000ffff057224 */ /* 0x000fe400078e0a09 */
[C---:B------:R-:W-:Y:S01]  /*1a60*/  IMAD.HI.U32 R10, R0.reuse, R2, RZ ;  /* 0x00000002000a7227 */ /* 0x040fe200078e00ff */
[----:B------:R0:W-:Y:S03]  /*1a70*/  STL [R1+0x40], R11 ;  /* 0x0000400b01007387 */ /* 0x0001e60000100800 */
[----:B------:R-:W-:Y:S01]  /*1a80*/  IMAD.HI.U32 R8, R0, R4, RZ ;  /* 0x0000000400087227 */ /* 0x000fe200078e00ff */
[----:B------:R-:W4:Y:S03]  /*1a90*/  LDL R25, [R1+0x3ac] ;  /* 0x0003ac0001197983 */ /* 0x000f260000100800 */
[----:B------:R-:W-:-:S02]  /*1aa0*/  IMAD.MOV R9, RZ, RZ, -R10 ;  /* 0x000000ffff097224 */ /* 0x000fc400078e0a0a */
[C---:B------:R-:W-:Y:S01]  /*1ab0*/  IMAD R5, R29.reuse, R5, R3 ;  /* 0x000000051d057224 */ /* 0x040fe200078e0203 */
[----:B--2---:R-:W-:Y:S01]  /*1ac0*/  IABS R6, R26 ;  /* 0x0000001a00067213 */ /* 0x004fe20000000000 */
[----:B------:R-:W-:Y:S01]  /*1ad0*/  IMAD.MOV R8, RZ, RZ, -R8 ;  /* 0x000000ffff087224 */ /* 0x000fe200078e0a08 */
[----:B------:R-:W-:Y:S01]  /*1ae0*/  STL [R1+0x3c], R7 ;  /* 0x00003c0701007387 */ /* 0x000fe20000100800 */
[----:B------:R-:W-:-:S03]  /*1af0*/  IMAD R3, R29, R9, R2 ;  /* 0x000000091d037224 */ /* 0x000fc600078e0202 */
[----:B------:R-:W2:Y:S04]  /*1b00*/  LDL R26, [R1+0x3a8] ;  /* 0x0003a800011a7983 */ /* 0x000ea80000100800 */
[----:B------:R1:W-:Y:S04]  /*1b10*/  STL [R1+0x38], R5 ;  /* 0x0000380501007387 */ /* 0x0003e80000100800 */
[----:B------:R1:W-:Y:S04]  /*1b20*/  STL [R1+0x34], R3 ;  /* 0x0000340301007387 */ /* 0x0003e80000100800 */
[----:B0-----:R-:W2:Y:S01]  /*1b30*/  LDL R11, [R1+0x3a4] ;  /* 0x0003a400010b7983 */ /* 0x001ea20000100800 */
[----:B-1----:R-:W-:Y:S01]  /*1b40*/  IMAD R5, R29, R8, R4 ;  /* 0x000000081d057224 */ /* 0x002fe200078e0204 */
[----:B------:R-:W-:-:S04]  /*1b50*/  IABS R4, R27 ;  /* 0x0000001b00047213 */ /* 0x000fc80000000000 */
[----:B------:R3:W-:Y:S04]  /*1b60*/  STL [R1+0x30], R5 ;  /* 0x0000300501007387 */ /* 0x0007e80000100800 */
[----:B------:R-:W2:Y:S01]  /*1b70*/  LDL R27, [R1+0x3a0] ;  /* 0x0003a000011b7983 */ /* 0x000ea20000100800 */
[----:B------:R-:W-:Y:S01]  /*1b80*/  IMAD.MOV.U32 R3, RZ, RZ, R6 ;  /* 0x000000ffff037224 */ /* 0x000fe200078e0006 */
[----:B------:R-:W-:-:S03]  /*1b90*/  IABS R2, R22 ;  /* 0x0000001600027213 */ /* 0x000fc60000000000 */
[----:B------:R-:W-:-:S04]  /*1ba0*/  IMAD.HI.U32 R7, R0, R3, RZ ;  /* 0x0000000300077227 */ /* 0x000fc800078e00ff */
[----:B------:R-:W-:-:S04]  /*1bb0*/  IMAD.HI.U32 R8, R0, R2, RZ ;  /* 0x0000000200087227 */ /* 0x000fc800078e00ff */
[----:B------:R-:W-:Y:S02]  /*1bc0*/  IMAD.MOV R7, RZ, RZ, -R7 ;  /* 0x000000ffff077224 */ /* 0x000fe400078e0a07 */
[----:B------:R-:W-:-:S04]  /*1bd0*/  IMAD.HI.U32 R9, R0, R4, RZ ;  /* 0x0000000400097227 */ /* 0x000fc800078e00ff */
[----:B------:R-:W-:Y:S02]  /*1be0*/  IMAD.MOV R8, RZ, RZ, -R8 ;  /* 0x000000ffff087224 */ /* 0x000fe400078e0a08 */
[C---:B------:R-:W-:Y:S02]  /*1bf0*/  IMAD R12, R29.reuse, R7, R3 ;  /* 0x000000071d0c7224 */ /* 0x040fe400078e0203 */
[----:B------:R-:W-:Y:S02]  /*1c00*/  IMAD.MOV R3, RZ, RZ, -R9 ;  /* 0x000000ffff037224 */ /* 0x000fe400078e0a09 */
[C---:B------:R-:W-:Y:S02]  /*1c10*/  IMAD R8, R29.reuse, R8, R2 ;  /* 0x000000081d087224 */ /* 0x040fe400078e0202 */
[----:B------:R-:W-:Y:S01]  /*1c20*/  IMAD R3, R29, R3, R4 ;  /* 0x000000031d037224 */ /* 0x000fe200078e0204 */
[----:B---3--:R-:W-:Y:S02]  /*1c30*/  IABS R5, R23 ;  /* 0x0000001700057213 */ /* 0x008fe40000000000 */
[----:B------:R-:W3:Y:S03]  /*1c40*/  LDL R23, [R1+0x39c] ;  /* 0x00039c0001177983 */ /* 0x000ee60000100800 */
[----:B------:R-:W-:Y:S01]  /*1c50*/  IMAD.HI.U32 R10, R0, R5, RZ ;  /* 0x00000005000a7227 */ /* 0x000fe200078e00ff */
[----:B------:R-:W-:Y:S03]  /*1c60*/  STL [R1+0x2c], R12 ;  /* 0x00002c0c01007387 */ /* 0x000fe60000100800 */
[----:B------:R-:W-:Y:S01]  /*1c70*/  IMAD.MOV R9, RZ, RZ, -R10 ;  /* 0x000000ffff097224 */ /* 0x000fe200078e0a0a */
[----:B------:R-:W3:Y:S01]  /*1c80*/  LDL R22, [R1+0x398] ;  /* 0x0003980001167983 */ /* 0x000ee20000100800 */
[----:B----4-:R-:W-:-:S05]  /*1c90*/  IABS R6, R24 ;  /* 0x0000001800067213 */ /* 0x010fca0000000000 */
[----:B------:R-:W-:Y:S01]  /*1ca0*/  IMAD.HI.U32 R7, R0, R6, RZ ;  /* 0x0000000600077227 */ /* 0x000fe200078e00ff */
[----:B------:R-:W-:Y:S03]  /*1cb0*/  STL [R1+0x28], R8 ;  /* 0x0000280801007387 */ /* 0x000fe60000100800 */
[----:B------:R-:W-:Y:S01]  /*1cc0*/  IMAD.MOV R7, RZ, RZ, -R7 ;  /* 0x000000ffff077224 */ /* 0x000fe200078e0a07 */
[----:B------:R-:W4:Y:S01]  /*1cd0*/  LDL R24, [R1+0x394] ;  /* 0x0003940001187983 */ /* 0x000f220000100800 */
[C---:B------:R-:W-:Y:S01]  /*1ce0*/  IMAD R4, R29.reuse, R9, R5 ;  /* 0x000000091d047224 */ /* 0x040fe200078e0205 */
[----:B------:R-:W-:Y:S01]  /*1cf0*/  IABS R2, R25 ;  /* 0x0000001900027213 */ /* 0x000fe20000000000 */
[----:B------:R-:W-:Y:S01]  /*1d00*/  IMAD R6, R29, R7, R6 ;  /* 0x000000071d067224 */ /* 0x000fe200078e0206 */
[----:B------:R2:W-:Y:S04]  /*1d10*/  STL [R1+0x24], R3 ;  /* 0x0000240301007387 */ /* 0x0005e80000100800 */
[----:B------:R-:W4:Y:S04]  /*1d20*/  LDL R25, [R1+0x390] ;  /* 0x0003900001197983 */ /* 0x000f280000100800 */
[----:B------:R0:W-:Y:S01]  /*1d30*/  STL [R1+0x20], R4 ;  /* 0x0000200401007387 */ /* 0x0001e20000100800 */
[----:B--2---:R-:W-:-:S03]  /*1d40*/  IABS R3, R26 ;  /* 0x0000001a00037213 */ /* 0x004fc60000000000 */
[----:B------:R-:W2:Y:S04]  /*1d50*/  LDL R26, [R1+0x38c] ;  /* 0x00038c00011a7983 */ /* 0x000ea80000100800 */
[----:B------:R3:W-:Y:S01]  /*1d60*/  STL [R1+0x1c], R6 ;  /* 0x00001c0601007387 */ /* 0x0007e20000100800 */
[----:B------:R-:W-:-:S03]  /*1d70*/  IABS R5, R27 ;  /* 0x0000001b00057213 */ /* 0x000fc60000000000 */
[----:B------:R-:W2:Y:S01]  /*1d80*/  LDL R27, [R1+0x388] ;  /* 0x00038800011b7983 */ /* 0x000ea20000100800 */
[----:B------:R-:W-:Y:S01]  /*1d90*/  IMAD.HI.U32 R7, R0, R2, RZ ;  /* 0x0000000200077227 */ /* 0x000fe200078e00ff */
[----:B0-----:R-:W-:-:S03]  /*1da0*/  IABS R4, R11 ;  /* 0x0000000b00047213 */ /* 0x001fc60000000000 */
[----:B------:R-:W-:Y:S02]  /*1db0*/  IMAD.MOV R7, RZ, RZ, -R7 ;  /* 0x000000ffff077224 */ /* 0x000fe400078e0a07 */
[----:B------:R-:W-:-:S04]  /*1dc0*/  IMAD.HI.U32 R8, R0, R3, RZ ;  /* 0x0000000300087227 */ /* 0x000fc800078e00ff */
[----:B------:R-:W-:Y:S02]  /*1dd0*/  IMAD R2, R29, R7, R2 ;  /* 0x000000071d027224 */ /* 0x000fe400078e0202 */
[----:B------:R-:W-:-:S04]  /*1de0*/  IMAD.HI.U32 R9, R0, R4, RZ ;  /* 0x0000000400097227 */ /* 0x000fc800078e00ff */
[----:B------:R-:W-:-:S04]  /*1df0*/  IMAD.HI.U32 R10, R0, R5, RZ ;  /* 0x00000005000a7227 */ /* 0x000fc800078e00ff */
[----:B------:R-:W-:-:S04]  /*1e00*/  IMAD.MOV R8, RZ, RZ, -R8 ;  /* 0x000000ffff087224 */ /* 0x000fc800078e0a08 */
[----:B------:R-:W-:Y:S01]  /*1e10*/  IMAD R3, R29, R8, R3 ;  /* 0x000000081d037224 */ /* 0x000fe200078e0203 */
[----:B---3--:R-:W-:Y:S02]  /*1e20*/  IABS R6, R23 ;  /* 0x0000001700067213 */ /* 0x008fe40000000000 */
[----:B------:R-:W3:Y:S03]  /*1e30*/  LDL R23, [R1+0x384] ;  /* 0x0003840001177983 */ /* 0x000ee60000100800 */
[----:B------:R-:W-:Y:S01]  /*1e40*/  IMAD.HI.U32 R7, R0, R6, RZ ;  /* 0x0000000600077227 */ /* 0x000fe200078e00ff */
[----:B------:R0:W-:Y:S03]  /*1e50*/  STL [R1+0x18], R2 ;  /* 0x0000180201007387 */ /* 0x0001e60000100800 */
[----:B------:R-:W-:-:S02]  /*1e60*/  IMAD.MOV R7, RZ, RZ, -R7 ;  /* 0x000000ffff077224 */ /* 0x000fc400078e0a07 */
[----:B0-----:R-:W-:Y:S02]  /*1e70*/  IMAD.MOV R2, RZ, RZ, -R9 ;  /* 0x000000ffff027224 */ /* 0x001fe400078e0a09 */
[----:B------:R-:W-:Y:S02]  /*1e80*/  IMAD.MOV R9, RZ, RZ, -R10 ;  /* 0x000000ffff097224 */ /* 0x000fe400078e0a0a */
[C---:B------:R-:W-:Y:S02]  /*1e90*/  IMAD R4, R29.reuse, R2, R4 ;  /* 0x000000021d047224 */ /* 0x040fe400078e0204 */
[C---:B------:R-:W-:Y:S01]  /*1ea0*/  IMAD R2, R29.reuse, R9, R5 ;  /* 0x000000091d027224 */ /* 0x040fe200078e0205 */
[----:B------:R4:W-:Y:S01]  /*1eb0*/  STL [R1+0x14], R3 ;  /* 0x0000140301007387 */ /* 0x0009e20000100800 */
[----:B------:R-:W-:-:S03]  /*1ec0*/  IMAD R6, R29, R7, R6 ;  /* 0x000000071d067224 */ /* 0x000fc600078e0206 */
[----:B------:R0:W-:Y:S01]  /*1ed0*/  STL [R1+0x10], R4 ;  /* 0x0000100401007387 */ /* 0x0001e20000100800 */
[----:B----4-:R-:W-:-:S03]  /*1ee0*/  IABS R3, R24 ;  /* 0x0000001800037213 */ /* 0x010fc60000000000 */
[----:B------:R-:W4:Y:S01]  /*1ef0*/  LDL R24, [R1+0x380] ;  /* 0x0003800001187983 */ /* 0x000f220000100800 */
[----:B0-----:R-:W-:-:S03]  /*1f00*/  IABS R4, R25 ;  /* 0x0000001900047213 */ /* 0x001fc60000000000 */
[----:B------:R-:W-:Y:S04]  /*1f10*/  STL [R1+0xc], R2 ;  /* 0x00000c0201007387 */ /* 0x000fe80000100800 */
[----:B------:R0:W-:Y:S01]  /*1f20*/  STL [R1+0x8], R6 ;  /* 0x0000080601007387 */ /* 0x0001e20000100800 */
[----:B--2---:R-:W-:-:S03]  /*1f30*/  IABS R5, R26 ;  /* 0x0000001a00057213 */ /* 0x004fc60000000000 */
[----:B------:R-:W2:Y:S04]  /*1f40*/  LDL R25, [R1+0x37c] ;  /* 0x00037c0001197983 */ /* 0x000ea80000100800 */
[----:B------:R-:W2:Y:S01]  /*1f50*/  LDL R26, [R1+0x378] ;  /* 0x00037800011a7983 */ /* 0x000ea20000100800 */
[----:B0-----:R-:W-:-:S03]  /*1f60*/  IABS R6, R27 ;  /* 0x0000001b00067213 */ /* 0x001fc60000000000 */
[----:B------:R-:W2:Y:S01]  /*1f70*/  LDL R27, [R1+0x374] ;  /* 0x00037400011b7983 */ /* 0x000ea20000100800 */
[----:B------:R-:W-:-:S05]  /*1f80*/  IABS R8, R22 ;  /* 0x0000001600087213 */ /* 0x000fca0000000000 */
[----:B------:R-:W-:Y:S02]  /*1f90*/  IMAD.MOV.U32 R2, RZ, RZ, R8 ;  /* 0x000000ffff027224 */ /* 0x000fe400078e0008 */
[----:B------:R-:W-:-:S04]  /*1fa0*/  IMAD.HI.U32 R8, R0, R3, RZ ;  /* 0x0000000300087227 */ /* 0x000fc800078e00ff */
[----:B------:R-:W-:-:S04]  /*1fb0*/  IMAD.HI.U32 R7, R0, R2, RZ ;  /* 0x0000000200077227 */ /* 0x000fc800078e00ff */
[----:B------:R-:W-:Y:S02]  /*1fc0*/  IMAD.MOV R7, RZ, RZ, -R7 ;  /* 0x000000ffff077224 */ /* 0x000fe400078e0a07 */
[----:B------:R-:W-:Y:S02]  /*1fd0*/  IMAD.MOV R8, RZ, RZ, -R8 ;  /* 0x000000ffff087224 */ /* 0x000fe400078e0a08 */
[----:B------:R-:W-:-:S04]  /*1fe0*/  IMAD.HI.U32 R9, R0, R4, RZ ;  /* 0x0000000400097227 */ /* 0x000fc800078e00ff */
[----:B------:R-:W-:-:S04]  /*1ff0*/  IMAD.HI.U32 R10, R0, R5, RZ ;  /* 0x00000005000a7227 */ /* 0x000fc800078e00ff */
[C---:B------:R-:W-:Y:S02]  /*2000*/  IMAD R11, R29.reuse, R7, R2 ;  /* 0x000000071d0b7224 */ /* 0x040fe400078e0202 */
[----:B------:R-:W-:Y:S02]  /*2010*/  IMAD R3, R29, R8, R3 ;  /* 0x000000081d037224 */ /* 0x000fe400078e0203 */
[----:B------:R-:W-:Y:S01]  /*2020*/  IMAD.HI.U32 R7, R0, R6, RZ ;  /* 0x0000000600077227 */ /* 0x000fe200078e00ff */
[----:B------:R-:W-:Y:S03]  /*2030*/  STL [R1+0x4], R11 ;  /* 0x0000040b01007387 */ /* 0x000fe60000100800 */
[----:B------:R-:W-:Y:S02]  /*2040*/  IMAD.MOV R2, RZ, RZ, -R9 ;  /* 0x000000ffff027224 */ /* 0x000fe400078e0a09 */
[----:B------:R-:W-:-:S02]  /*2050*/  IMAD.MOV R10, RZ, RZ, -R10 ;  /* 0x000000ffff0a7224 */ /* 0x000fc400078e0a0a */
[----:B------:R-:W-:Y:S02]  /*2060*/  IMAD.MOV R7, RZ, RZ, -R7 ;  /* 0x000000ffff077224 */ /* 0x000fe400078e0a07 */
[C---:B------:R-:W-:Y:S02]  /*2070*/  IMAD R2, R29.reuse, R2, R4 ;  /* 0x000000021d027224 */ /* 0x040fe400078e0204 */
[C---:B------:R-:W-:Y:S01]  /*2080*/  IMAD R4, R29.reuse, R7, R6 ;  /* 0x000000071d047224 */ /* 0x040fe200078e0206 */
[----:B---3--:R-:W-:Y:S02]  /*2090*/  IABS R9, R23 ;  /* 0x0000001700097213 */ /* 0x008fe40000000000 */
[----:B------:R-:W3:Y:S04]  /*20a0*/  LDL R23, [R1+0x370] ;  /* 0x0003700001177983 */ /* 0x000ee80000100800 */
[----:B------:R0:W-:Y:S04]  /*20b0*/  STL [R1], R3 ;  /* 0x0000000301007387 */ /* 0x0001e80000100800 */
[----:B------:R1:W-:Y:S01]  /*20c0*/  STL [R1+0x5fc], R2 ;  /* 0x0005fc0201007387 */ /* 0x0003e20000100800 */
[----:B0-----:R-:W-:-:S05]  /*20d0*/  IMAD R3, R29, R10, R5 ;  /* 0x0000000a1d037224 */ /* 0x001fca00078e0205 */
[----:B------:R-:W-:Y:S01]  /*20e0*/  STL [R1+0x5e8], R3 ;  /* 0x0005e80301007387 */ /* 0x000fe20000100800 */
[----:B------:R-:W-:Y:S01]  /*20f0*/  IMAD.MOV.U32 R5, RZ, RZ, R9 ;  /* 0x000000ffff057224 */ /* 0x000fe200078e0009 */
[----:B----4-:R-:W-:Y:S02]  /*2100*/  IABS R8, R24 ;  /* 0x0000001800087213 */ /* 0x010fe40000000000 */
[----:B------:R-:W4:Y:S04]  /*2110*/  LDL R24, [R1+0x36c] ;  /* 0x00036c0001187983 */ /* 0x000f280000100800 */
[----:B------:R-:W-:Y:S01]  /*2120*/  STL [R1+0x5ec], R4 ;  /* 0x0005ec0401007387 */ /* 0x000fe20000100800 */
[----:B--2---:R-:W-:-:S03]  /*2130*/  IABS R7, R25 ;  /* 0x0000001900077213 */ /* 0x004fc60000000000 */
[----:B------:R-:W2:Y:S01]  /*2140*/  LDL R25, [R1+0x368] ;  /* 0x0003680001197983 */ /* 0x000ea20000100800 */
[----:B------:R-:W-:-:S03]  /*2150*/  IABS R9, R26 ;  /* 0x0000001a00097213 */ /* 0x000fc60000000000 */
[----:B------:R-:W2:Y:S01]  /*2160*/  LDL R26, [R1+0x364] ;  /* 0x00036400011a7983 */ /* 0x000ea20000100800 */
[----:B------:R-:W-:-:S03]  /*2170*/  IABS R12, R27 ;  /* 0x0000001b000c7213 */ /* 0x000fc60000000000 */
[----:B------:R-:W2:Y:S01]  /*2180*/  LDL R27, [R1+0x360] ;  /* 0x00036000011b7983 */ /* 0x000ea20000100800 */
[----:B------:R-:W-:Y:S02]  /*2190*/  IMAD.MOV.U32 R6, RZ, RZ, R8 ;  /* 0x000000ffff067224 */ /* 0x000fe400078e0008 */
[----:B------:R-:W-:-:S04]  /*21a0*/  IMAD.HI.U32 R10, R0, R5, RZ ;  /* 0x00000005000a7227 */ /* 0x000fc800078e00ff */
[----:B------:R-:W-:-:S04]  /*21b0*/  IMAD.HI.U32 R11, R0, R6, RZ ;  /* 0x00000006000b7227 */ /* 0x000fc800078e00ff */
[----:B------:R-:W-:Y:S02]  /*21c0*/  IMAD.MOV.U32 R8, RZ, RZ, R9 ;  /* 0x000000ffff087224 */ /* 0x000fe400078e0009 */
[----:B------:R-:W-:Y:S02]  /*21d0*/  IMAD.MOV R10, RZ, RZ, -R10 ;  /* 0x000000ffff0a7224 */ /* 0x000fe400078e0a0a */
[----:B------:R-:W-:Y:S02]  /*21e0*/  IMAD.MOV.U32 R9, RZ, RZ, R12 ;  /* 0x000000ffff097224 */ /* 0x000fe400078e000c */
[----:B------:R-:W-:-:S04]  /*21f0*/  IMAD.HI.U32 R13, R0, R7, RZ ;  /* 0x00000007000d7227 */ /* 0x000fc800078e00ff */
[----:B------:R-:W-:Y:S02]  /*2200*/  IMAD.MOV R12, RZ, RZ, -R11 ;  /* 0x000000ffff0c7224 */ /* 0x000fe400078e0a0b */
[----:B------:R-:W-:-:S04]  /*2210*/  IMAD.HI.U32 R14, R0, R8, RZ ;  /* 0x00000008000e7227 */ /* 0x000fc800078e00ff */
[----:B------:R-:W-:Y:S02]  /*2220*/  IMAD R5, R29, R10, R5 ;  /* 0x0000000a1d057224 */ /* 0x000fe400078e0205 */
[----:B------:R-:W-:-:S04]  /*2230*/  IMAD.HI.U32 R11, R0, R9, RZ ;  /* 0x00000009000b7227 */ /* 0x000fc800078e00ff */
[----:B------:R-:W-:Y:S02]  /*2240*/  IMAD.MOV R10, RZ, RZ, -R13 ;  /* 0x000000ffff0a7224 */ /* 0x000fe400078e0a0d */
[C---:B------:R-:W-:Y:S02]  /*2250*/  IMAD R6, R29.reuse, R12, R6 ;  /* 0x0000000c1d067224 */ /* 0x040fe400078e0206 */
[----:B------:R-:W-:Y:S01]  /*2260*/  IMAD.MOV R14, RZ, RZ, -R14 ;  /* 0x000000ffff0e7224 */ /* 0x000fe200078e0a0e */
[----:B------:R-:W-:Y:S01]  /*2270*/  STL [R1+0x5f0], R5 ;  /* 0x0005f00501007387 */ /* 0x000fe20000100800 */
[----:B------:R-:W-:Y:S02]  /*2280*/  IMAD.MOV R13, RZ, RZ, -R11 ;  /* 0x000000ffff0d7224 */ /* 0x000fe400078e0a0b */
[C---:B------:R-:W-:Y:S01]  /*2290*/  IMAD R7, R29.reuse, R10, R7 ;  /* 0x0000000a1d077224 */ /* 0x040fe200078e0207 */
[----:B------:R0:W-:Y:S01]  /*22a0*/  STL [R1+0x5e4], R6 ;  /* 0x0005e40601007387 */ /* 0x0001e20000100800 */
[----:B------:R-:W-:-:S02]  /*22b0*/  IMAD R8, R29, R14, R8 ;  /* 0x0000000e1d087224 */ /* 0x000fc400078e0208 */
[----:B------:R-:W-:Y:S01]  /*22c0*/  IMAD R9, R29, R13, R9 ;  /* 0x0000000d1d097224 */ /* 0x000fe200078e0209 */
[----:B---3--:R-:W-:Y:S02]  /*22d0*/  IABS R12, R23 ;  /* 0x00000017000c7213 */ /* 0x008fe40000000000 */
[----:B------:R-:W3:Y:S04]  /*22e0*/  LDL R23, [R1+0x35c] ;  /* 0x00035c0001177983 */ /* 0x000ee80000100800 */
[----:B------:R0:W-:Y:S01]  /*22f0*/  STL [R1+0x5dc], R7 ;  /* 0x0005dc0701007387 */ /* 0x0001e20000100800 */
[----:B------:R-:W-:-:S03]  /*2300*/  IMAD.MOV.U32 R10, RZ, RZ, R12 ;  /* 0x000000ffff0a7224 */ /* 0x000fc600078e000c */
[----:B------:R-:W-:Y:S01]  /*2310*/  STL [R1+0x5d8], R8 ;  /* 0x0005d80801007387 */ /* 0x000fe20000100800 */
[----:B------:R-:W-:-:S04]  /*2320*/  IMAD.HI.U32 R15, R0, R10, RZ ;  /* 0x0000000a000f7227 */ /* 0x000fc800078e00ff */
[----:B------:R-:W-:Y:S01]  /*2330*/  IMAD.MOV R15, RZ, RZ, -R15 ;  /* 0x000000ffff0f7224 */ /* 0x000fe200078e0a0f */
        /* <DEDUP_REMOVED lines=9> */
[----:B------:R-:W-:-:S04]  /*23d0*/  IMAD.HI.U32 R16, R0, R11, RZ ;  /* 0x0000000b00107227 */ /* 0x000fc800078e00ff */
[----:B------:R-:W-:Y:S02]  /*23e0*/  IMAD.MOV R17, RZ, RZ, -R16 ;  /* 0x000000ffff117224 */ /* 0x000fe400078e0a10 */
[C---:B------:R-:W-:Y:S02]  /*23f0*/  IMAD R10, R29.reuse, R15, R10 ;  /* 0x0000000f1d0a7224 */ /* 0x040fe400078e020a */
[----:B------:R-:W-:-:S03]  /*2400*/  IMAD R11, R29, R17, R11 ;  /* 0x000000111d0b7224 */ /* 0x000fc600078e020b */
[----:B------:R-:W-:Y:S04]  /*2410*/  STL [R1+0x5f4], R10 ;  /* 0x0005f40a01007387 */ /* 0x000fe80000100800 */
[----:B------:R-:W-:Y:S04]  /*2420*/  STL [R1+0x5f8], R11 ;  /* 0x0005f80b01007387 */ /* 0x000fe80000100800 */
[----:B-1----:R-:W2:Y:S01]  /*2430*/  LDL R2, [R1+0x348] ;  /* 0x0003480001027983 */ /* 0x002ea20000100800 */
[----:B------:R-:W-:-:S04]  /*2440*/  IMAD.HI.U32 R18, R0, R12, RZ ;  /* 0x0000000c00127227 */ /* 0x000fc800078e00ff */
[----:B------:R-:W-:-:S04]  /*2450*/  IMAD.HI.U32 R19, R0, R13, RZ ;  /* 0x0000000d00137227 */ /* 0x000fc800078e00ff */
[----:B------:R-:W-:-:S04]  /*2460*/  IMAD.HI.U32 R16, R0, R14, RZ ;  /* 0x0000000e00107227 */ /* 0x000fc800078e00ff */
[----:B------:R-:W-:Y:S02]  /*2470*/  IMAD.MOV R15, RZ, RZ, -R18 ;  /* 0x000000ffff0f7224 */ /* 0x000fe400078e0a12 */
[----:B------:R-:W-:Y:S02]  /*2480*/  IMAD.MOV R19, RZ, RZ, -R19 ;  /* 0x000000ffff137224 */ /* 0x000fe400078e0a13 */
[----:B------:R-:W-:Y:S02]  /*2490*/  IMAD.MOV R18, RZ, RZ, -R16 ;  /* 0x000000ffff127224 */ /* 0x000fe400078e0a10 */
[C---:B------:R-:W-:Y:S02]  /*24a0*/  IMAD R12, R29.reuse, R15, R12 ;  /* 0x0000000f1d0c7224 */ /* 0x040fe400078e020c */
[C---:B------:R-:W-:Y:S02]  /*24b0*/  IMAD R13, R29.reuse, R19, R13 ;  /* 0x000000131d0d7224 */ /* 0x040fe400078e020d */
[----:B------:R-:W-:Y:S01]  /*24c0*/  IMAD R14, R29, R18, R14 ;  /* 0x000000121d0e7224 */ /* 0x000fe200078e020e */
[----:B------:R-:W-:Y:S04]  /*24d0*/  STL [R1+0x600], R12 ;  /* 0x0006000c01007387 */ /* 0x000fe80000100800 */
[----:B------:R-:W-:Y:S04]  /*24e0*/  STL [R1+0x5d4], R13 ;  /* 0x0005d40d01007387 */ /* 0x000fe80000100800 */
[----:B------:R-:W2:Y:S04]  /*24f0*/  LDL R28, [R1+0x334] ;  /* 0x00033400011c7983 */ /* 0x000ea80000100800 */
[----:B------:R-:W-:Y:S01]  /*2500*/  STL [R1+0x604], R14 ;  /* 0x0006040e01007387 */ /* 0x000fe20000100800 */
[----:B---3--:R-:W-:-:S05]  /*2510*/  IABS R17, R23 ;  /* 0x0000001700117213 */ /* 0x008fca0000000000 */
[----:B------:R-:W-:-:S04]  /*2520*/  IMAD.MOV.U32 R15, RZ, RZ, R17 ;  /* 0x000000ffff0f7224 */ /* 0x000fc800078e0011 */
[----:B------:R-:W-:-:S04]  /*2530*/  IMAD.HI.U32 R20, R0, R15, RZ ;  /* 0x0000000f00147227 */ /* 0x000fc800078e00ff */
[----:B------:R-:W-:-:S04]  /*2540*/  IMAD.MOV R20, RZ, RZ, -R20 ;  /* 0x000000ffff147224 */ /* 0x000fc800078e0a14 */
[----:B------:R-:W-:Y:S01]  /*2550*/  IMAD R15, R29, R20, R15 ;  /* 0x000000141d0f7224 */ /* 0x000fe200078e020f */
[----:B----4-:R-:W-:-:S05]  /*2560*/  IABS R16, R24 ;  /* 0x0000001800107213 */ /* 0x010fca0000000000 */
[C---:B------:R-:W-:Y:S01]  /*2570*/  IMAD.HI.U32 R21, R0.reuse, R16, RZ ;  /* 0x0000001000157227 */ /* 0x040fe200078e00ff */
[----:B--2---:R-:W-:Y:S02]  /*2580*/  IABS R17, R25 ;  /* 0x0000001900117213 */ /* 0x004fe40000000000 */
[----:B------:R-:W2:Y:S01]  /*2590*/  LDL R25, [R1+0x330] ;  /* 0x0003300001197983 */ /* 0x000ea20000100800 */
[----:B------:R-:W-:Y:S01]  /*25a0*/  IABS R18, R26 ;  /* 0x0000001a00127213 */ /* 0x000fe20000000000 */
[----:B------:R-:W-:Y:S02]  /*25b0*/  IMAD.MOV R22, RZ, RZ, -R21 ;  /* 0x000000ffff167224 */ /* 0x000fe400078e0a15 */
[----:B------:R-:W3:Y:S01]  /*25c0*/  LDL R26, [R1+0x32c] ;  /* 0x00032c00011a7983 */ /* 0x000ee20000100800 */
[C---:B------:R-:W-:Y:S01]  /*25d0*/  IMAD.HI.U32 R23, R0.reuse, R17, RZ ;  /* 0x0000001100177227 */ /* 0x040fe200078e00ff */
[----:B------:R-:W-:Y:S02]  /*25e0*/  IABS R19, R27 ;  /* 0x0000001b00137213 */ /* 0x000fe40000000000 */
[----:B------:R-:W4:Y:S01]  /*25f0*/  LDL R27, [R1+0x328] ;  /* 0x00032800011b7983 */ /* 0x000f220000100800 */
[----:B------:R-:W-:-:S04]  /*2600*/  IMAD.HI.U32 R24, R0, R18, RZ ;  /* 0x0000001200187227 */ /* 0x000fc800078e00ff */
[----:B------:R-:W-:Y:S02]  /*2610*/  IMAD R16, R29, R22, R16 ;  /* 0x000000161d107224 */ /* 0x000fe400078e0210 */
[----:B------:R-:W-:Y:S01]  /*2620*/  IMAD.HI.U32 R21, R0, R19, RZ ;  /* 0x0000001300157227 */ /* 0x000fe200078e00ff */
[----:B------:R-:W-:Y:S03]  /*2630*/  STL [R1+0x608], R15 ;  /* 0x0006080f01007387 */ /* 0x000fe60000100800 */
[----:B------:R-:W-:Y:S02]  /*2640*/  IMAD.MOV R20, RZ, RZ, -R23 ;  /* 0x000000ffff147224 */ /* 0x000fe400078e0a17 */
[----:B------:R-:W-:Y:S01]  /*2650*/  IMAD.MOV R24, RZ, RZ, -R24 ;  /* 0x000000ffff187224 */ /* 0x000fe200078e0a18 */
[----:B------:R1:W-:Y:S01]  /*2660*/  STL [R1+0x60c], R16 ;  /* 0x00060c1001007387 */ /* 0x0003e20000100800 */
[----:B------:R-:W-:-:S02]  /*2670*/  IMAD.MOV R23, RZ, RZ, -R21 ;  /* 0x000000ffff177224 */ /* 0x000fc400078e0a15 */
[C---:B------:R-:W-:Y:S01]  /*2680*/  IMAD R17, R29.reuse, R20, R17 ;  /* 0x000000141d117224 */ /* 0x040fe200078e0211 */
[----:B0-----:R-:W4:Y:S01]  /*2690*/  LDL R6, [R1+0x110] ;  /* 0x0001100001067983 */ /* 0x001f220000100800 */
[C---:B------:R-:W-:Y:S02]  /*26a0*/  IMAD R18, R29.reuse, R24, R18 ;  /* 0x000000181d127224 */ /* 0x040fe400078e0212 */
[----:B------:R-:W-:Y:S01]  /*26b0*/  IMAD R19, R29, R23, R19 ;  /* 0x000000171d137224 */ /* 0x000fe200078e0213 */
[----:B------:R-:W-:Y:S01]  /*26c0*/  STL [R1+0x610], R17 ;  /* 0x0006101101007387 */ /* 0x000fe20000100800 */
[----:B------:R-:W-:-:S03]  /*26d0*/  IABS R22, R2 ;  /* 0x0000000200167213 */ /* 0x000fc60000000000 */
[----:B------:R-:W-:Y:S04]  /*26e0*/  STL [R1+0x614], R18 ;  /* 0x0006141201007387 */ /* 0x000fe80000100800 */
[----:B------:R-:W4:Y:S04]  /*26f0*/  LDL R5, [R1+0x320] ;  /* 0x0003200001057983 */ /* 0x000f280000100800 */
[----:B------:R-:W-:Y:S04]  /*2700*/  STL [R1+0x618], R19 ;  /* 0x0006181301007387 */ /* 0x000fe80000100800 */
[----:B------:R-:W4:Y:S04]  /*2710*/  LDL R4, [R1+0x324] ;  /* 0x0003240001047983 */ /* 0x000f280000100800 */
[----:B------:R-:W4:Y:S01]  /*2720*/  LDL R2, [R1+0x318] ;  /* 0x0003180001027983 */ /* 0x000f220000100800 */
[----:B------:R-:W-:-:S03]  /*2730*/  IMAD.MOV.U32 R20, RZ, RZ, R22 ;  /* 0x000000ffff147224 */ /* 0x000fc600078e0016 */
[----:B------:R-:W4:Y:S01]  /*2740*/  LDL R3, [R1+0x31c] ;  /* 0x00031c0001037983 */ /* 0x000f220000100800 */
[----:B------:R-:W-:Y:S02]  /*2750*/  IABS R21, R28 ;  /* 0x0000001c00157213 */ /* 0x000fe40000000000 */
[----:B--2---:R-:W-:Y:S01]  /*2760*/  IABS R22, R25 ;  /* 0x0000001900167213 */ /* 0x004fe20000000000 */
[----:B------:R-:W-:-:S04]  /*2770*/  IMAD.HI.U32 R25, R0, R20, RZ ;  /* 0x0000001400197227 */ /* 0x000fc800078e00ff */
[----:B------:R-:W-:Y:S01]  /*2780*/  IMAD.MOV R25, RZ, RZ, -R25 ;  /* 0x000000ffff197224 */ /* 0x000fe200078e0a19 */
[----:B---3--:R-:W-:Y:S02]  /*2790*/  IABS R23, R26 ;  /* 0x0000001a00177213 */ /* 0x008fe40000000000 */
[----:B----4-:R-:W-:Y:S01]  /*27a0*/  IABS R24, R27 ;  /* 0x0000001b00187213 */ /* 0x010fe20000000000 */
[----:B------:R-:W-:-:S04]  /*27b0*/  IMAD.HI.U32 R27, R0, R21, RZ ;  /* 0x00000015001b7227 */ /* 0x000fc800078e00ff */
[----:B------:R-:W-:Y:S02]  /*27c0*/  IMAD.MOV R27, RZ, RZ, -R27 ;  /* 0x000000ffff1b7224 */ /* 0x000fe400078e0a1b */
[C---:B------:R-:W-:Y:S02]  /*27d0*/  IMAD R20, R29.reuse, R25, R20 ;  /* 0x000000191d147224 */ /* 0x040fe400078e0214 */
[----:B------:R-:W-:Y:S02]  /*27e0*/  IMAD R21, R29, R27, R21 ;  /* 0x0000001b1d157224 */ /* 0x000fe400078e0215 */
[----:B------:R-:W-:Y:S01]  /*27f0*/  IMAD.HI.U32 R7, R0, R23, RZ ;  /* 0x0000001700077227 */ /* 0x000fe200078e00ff */
[----:B------:R-:W-:Y:S04]  /*2800*/  STL [R1+0x61c], R20 ;  /* 0x00061c1401007387 */ /* 0x000fe80000100800 */
[----:B------:R0:W-:Y:S01]  /*2810*/  STL [R1+0x620], R21 ;  /* 0x0006201501007387 */ /* 0x0001e20000100800 */
[----:B------:R-:W-:-:S03]  /*2820*/  IABS R27, R6 ;  /* 0x00000006001b7213 */ /* 0x000fc60000000000 */
[----:B------:R-:W2:Y:S01]  /*2830*/  LDL.LU R6, [R1+0xac] ;  /* 0x0000ac0001067983 */ /* 0x000ea20000300800 */
[----:B------:R-:W-:-:S03]  /*2840*/  IMAD.MOV R25, RZ, RZ, -R7 ;  /* 0x000000ffff197224 */ /* 0x000fc600078e0a07 */
[----:B-1----:R-:W3:Y:S01]  /*2850*/  LDL.LU R16, [R1+0x90] ;  /* 0x0000900001107983 */ /* 0x002ee20000300800 */
[----:B------:R-:W-:-:S03]  /*2860*/  IMAD R23, R29, R25, R23 ;  /* 0x000000191d177224 */ /* 0x000fc600078e0217 */
[----:B------:R-:W4:Y:S01]  /*2870*/  LDL.LU R15, [R1+0x8c] ;  /* 0x00008c00010f7983 */ /* 0x000f220000300800 */
[----:B------:R-:W-:-:S03]  /*2880*/  IMAD.MOV.U32 R25, RZ, RZ, R27 ;  /* 0x000000ffff197224 */ /* 0x000fc600078e001b */
[----:B------:R-:W2:Y:S01]  /*2890*/  LDL.LU R14, [R1+0x88] ;  /* 0x00008800010e7983 */ /* 0x000ea20000300800 */
[----:B------:R-:W-:-:S03]  /*28a0*/  IMAD.HI.U32 R26, R0, R22, RZ ;  /* 0x00000016001a7227 */ /* 0x000fc600078e00ff */
[----:B------:R-:W2:Y:S01]  /*28b0*/  LDL.LU R12, [R1+0x84] ;  /* 0x00008400010c7983 */ /* 0x000ea20000300800 */
[----:B------:R-:W-:Y:S02]  /*28c0*/  IABS R27, R4 ;  /* 0x00000004001b7213 */ /* 0x000fe40000000000 */
[----:B------:R-:W-:Y:S02]  /*28d0*/  IABS R4, R2 ;  /* 0x0000000200047213 */ /* 0x000fe40000000000 */
[----:B------:R-:W2:Y:S01]  /*28e0*/  LDL.LU R2, [R1+0x80] ;  /* 0x0000800001027983 */ /* 0x000ea20000300800 */
[----:B------:R-:W-:-:S03]  /*28f0*/  IADD3 R26, -R26, RZ, RZ ;  /* 0x000000ff1a1a7210 */ /* 0x000fc60007ffe1ff */
[----:B0-----:R-:W2:Y:S04]  /*2900*/  LDL.LU R21, [R1+0x7c] ;  /* 0x00007c0001157983 */ /* 0x001ea80000300800 */
[----:B------:R-:W2:Y:S04]  /*2910*/  LDL.LU R20, [R1+0x78] ;  /* 0x0000780001147983 */ /* 0x000ea80000300800 */
[----:B------:R-:W2:Y:S01]  /*2920*/  LDL.LU R11, [R1+0x74] ;  /* 0x00007400010b7983 */ /* 0x000ea20000300800 */
[----:B------:R-:W-:-:S03]  /*2930*/  IMAD R22, R29, R26, R22 ;  /* 0x0000001a1d167224 */ /* 0x000fc600078e0216 */
[----:B------:R-:W2:Y:S01]  /*2940*/  LDL.LU R10, [R1+0x70] ;  /* 0x00007000010a7983 */ /* 0x000ea20000300800 */
[----:B------:R-:W-:Y:S01]  /*2950*/  IABS R26, R5 ;  /* 0x00000005001a7213 */ /* 0x000fe20000000000 */
[----:B------:R-:W-:Y:S02]  /*2960*/  IMAD.HI.U32 R5, R0, R25, RZ ;  /* 0x0000001900057227 */ /* 0x000fe400078e00ff */
[----:B------:R-:W2:Y:S02]  /*2970*/  LDL.LU R9, [R1+0x6c] ;  /* 0x00006c0001097983 */ /* 0x000ea40000300800 */
[----:B------:R-:W-:Y:S02]  /*2980*/  IMAD.MOV R17, RZ, RZ, -R5 ;  /* 0x000000ffff117224 */ /* 0x000fe400078e0a05 */
[----:B------:R-:W2:Y:S02]  /*2990*/  LDL.LU R5, [R1+0x68] ;  /* 0x0000680001057983 */ /* 0x000ea40000300800 */
[----:B------:R-:W-:-:S05]  /*29a0*/  IMAD R25, R29, R17, R25 ;  /* 0x000000111d197224 */ /* 0x000fca00078e0219 */
[----:B------:R-:W-:Y:S01]  /*29b0*/  ISETP.GT.U32.AND P2, PT, R29, R25, PT ;  /* 0x000000191d00720c */ /* 0x000fe20003f44070 */
[----:B------:R-:W-:-:S04]  /*29c0*/  IMAD.HI.U32 R28, R0, R24, RZ ;  /* 0x00000018001c7227 */ /* 0x000fc800078e00ff */
[----:B------:R-:W-:Y:S02]  /*29d0*/  IMAD.MOV.U32 R8, RZ, RZ, R4 ;  /* 0x000000ffff087224 */ /* 0x000fe400078e0004 */
[----:B------:R-:W2:Y:S01]  /*29e0*/  LDL.LU R4, [R1+0x64] ;  /* 0x0000640001047983 */ /* 0x000ea20000300800 */
[----:B------:R-:W-:-:S04]  /*29f0*/  IMAD.MOV R28, RZ, RZ, -R28 ;  /* 0x000000ffff1c7224 */ /* 0x000fc800078e0a1c */
[----:B------:R-:W-:Y:S02]  /*2a00*/  IMAD R24, R29, R28, R24 ;  /* 0x0000001c1d187224 */ /* 0x000fe400078e0218 */
[----:B------:R-:W-:Y:S01]  /*2a10*/  @!P2 IMAD.IADD R25, R25, 0x1, -R29 ;  /* 0x000000011919a824 */ /* 0x000fe200078e0a1d */
[----:B------:R-:W-:Y:S01]  /*2a20*/  IABS R28, R3 ;  /* 0x00000003001c7213 */ /* 0x000fe20000000000 */
[----:B------:R-:W-:-:S04]  /*2a30*/  IMAD.HI.U32 R3, R0, R26, RZ ;  /* 0x0000001a00037227 */ /* 0x000fc800078e00ff */
[----:B------:R-:W-:-:S04]  /*2a40*/  IMAD.HI.U32 R7, R0, R27, RZ ;  /* 0x0000001b00077227 */ /* 0x000fc800078e00ff */
[----:B------:R-:W-:Y:S02]  /*2a50*/  IMAD.MOV R13, RZ, RZ, -R3 ;  /* 0x000000ffff0d7224 */ /* 0x000fe400078e0a03 */
[----:B------:R-:W-:-:S04]  /*2a60*/  IMAD.HI.U32 R3, R0, R28, RZ ;  /* 0x0000001c00037227 */ /* 0x000fc800078e00ff */
[----:B------:R-:W-:-:S04]  /*2a70*/  IMAD.MOV R0, RZ, RZ, -R7 ;  /* 0x000000ffff007224 */ /* 0x000fc800078e0a07 */
[C---:B------:R-:W-:Y:S02]  /*2a80*/  IMAD R27, R29.reuse, R0, R27 ;  /* 0x000000001d1b7224 */ /* 0x040fe400078e021b */
[C---:B------:R-:W-:Y:S01]  /*2a90*/  IMAD R26, R29.reuse, R13, R26 ;  /* 0x0000000d1d1a7224 */ /* 0x040fe200078e021a */
[C---:B---3--:R-:W-:Y:S02]  /*2aa0*/  ISETP.GT.U32.AND P1, PT, R29.reuse, R16, PT ;  /* 0x000000101d00720c */ /* 0x048fe40003f24070 */
[C---:B----4-:R-:W-:Y:S02]  /*2ab0*/  ISETP.GT.U32.AND P0, PT, R29.reuse, R15, PT ;  /* 0x0000000f1d00720c */ /* 0x050fe40003f04070 */
[C---:B--2---:R-:W-:Y:S02]  /*2ac0*/  ISETP.GT.U32.AND P4, PT, R29.reuse, R14, PT ;  /* 0x0000000e1d00720c */ /* 0x044fe40003f84070 */
[----:B------:R-:W-:-:S07]  /*2ad0*/  ISETP.GT.U32.AND P5, PT, R29, R12, PT ;  /* 0x0000000c1d00720c */ /* 0x000fce0003fa4070 */
[----:B------:R-:W-:Y:S02]  /*2ae0*/  @!P1 IMAD.IADD R16, R16, 0x1, -R29 ;  /* 0x0000000110109824 */ /* 0x000fe400078e0a1d */
[----:B------:R-:W-:-:S04]  /*2af0*/  IMAD.HI.U32 R6, R6, R8, RZ ;  /* 0x0000000806067227 */ /* 0x000fc800078e00ff */
[--C-:B------:R-:W-:Y:S01]  /*2b00*/  @!P0 IMAD.IADD R15, R15, 0x1, -R29.reuse ;  /* 0x000000010f0f8824 */ /* 0x100fe200078e0a1d */
[C---:B------:R-:W-:Y:S02]  /*2b10*/  ISETP.GT.U32.AND P6, PT, R29.reuse, R21, PT ;  /* 0x000000151d00720c */ /* 0x040fe40003fc4070 */
[C---:B------:R-:W-:Y:S02]  /*2b20*/  ISETP.GT.U32.AND P2, PT, R29.reuse, R20, PT ;  /* 0x000000141d00720c */ /* 0x040fe40003f44070 */
[C---:B------:R-:W-:Y:S01]  /*2b30*/  ISETP.GT.U32.AND P1, PT, R29.reuse, R11, PT ;  /* 0x0000000b1d00720c */ /* 0x040fe20003f24070 */
[----:B------:R-:W-:Y:S01]  /*2b40*/  @!P4 IMAD.IADD R14, R14, 0x1, -R29 ;  /* 0x000000010e0ec824 */ /* 0x000fe200078e0a1d */
[C---:B------:R-:W-:Y:S01]  /*2b50*/  ISETP.GT.U32.AND P0, PT, R29.reuse, R10, PT ;  /* 0x0000000a1d00720c */ /* 0x040fe20003f04070 */
[----:B------:R-:W-:Y:S01]  /*2b60*/  IMAD.MOV R7, RZ, RZ, -R6 ;  /* 0x000000ffff077224 */ /* 0x000fe200078e0a06 */
[----:B------:R-:W-:Y:S02]  /*2b70*/  IABS R6, c[0x0][0x178] ;  /* 0x00005e0000067a13 */ /* 0x000fe40000000000 */
[----:B------:R-:W-:-:S03]  /*2b80*/  ISETP.GT.U32.AND P4, PT, R29, R9, PT ;  /* 0x000000091d00720c */ /* 0x000fc60003f84070 */
[--C-:B------:R-:W-:Y:S01]  /*2b90*/  @!P6 IMAD.IADD R21, R21, 0x1, -R29.reuse ;  /* 0x000000011515e824 */ /* 0x100fe200078e0a1d */
[C---:B------:R-:W-:Y:S01]  /*2ba0*/  ISETP.GT.U32.AND P3, PT, R29.reuse, R2, PT ;  /* 0x000000021d00720c */ /* 0x040fe20003f64070 */
[--C-:B------:R-:W-:Y:S01]  /*2bb0*/  @!P5 IMAD.IADD R12, R12, 0x1, -R29.reuse ;  /* 0x000000010c0cd824 */ /* 0x100fe200078e0a1d */
[C---:B------:R-:W-:Y:S01]  /*2bc0*/  ISETP.GT.U32.AND P6, PT, R29.reuse, R25, PT ;  /* 0x000000191d00720c */ /* 0x040fe20003fc4070 */
[--C-:B------:R-:W-:Y:S01]  /*2bd0*/  @!P2 IMAD.IADD R20, R20, 0x1, -R29.reuse ;  /* 0x000000011414a824 */ /* 0x100fe200078e0a1d */
[C---:B------:R-:W-:Y:S01]  /*2be0*/  ISETP.GT.U32.AND P5, PT, R29.reuse, R5, PT ;  /* 0x000000051d00720c */ /* 0x040fe20003fa4070 */
[----:B------:R-:W-:Y:S01]  /*2bf0*/  IMAD R0, R6, R7, R8 ;  /* 0x0000000706007224 */ /* 0x000fe200078e0208 */
[----:B------:R-:W-:Y:S01]  /*2c00*/  ISETP.GT.U32.AND P2, PT, R29, R16, PT ;  /* 0x000000101d00720c */ /* 0x000fe20003f44070 */
[--C-:B------:R-:W-:Y:S01]  /*2c10*/  @!P1 IMAD.IADD R11, R11, 0x1, -R29.reuse ;  /* 0x000000010b0b9824 */ /* 0x100fe200078e0a1d */
[C---:B------:R-:W-:Y:S01]  /*2c20*/  ISETP.GT.U32.AND P1, PT, R29.reuse, R15, PT ;  /* 0x0000000f1d00720c */ /* 0x040fe20003f24070 */
[--C-:B------:R-:W-:Y:S01]  /*2c30*/  @!P0 IMAD.IADD R10, R10, 0x1, -R29.reuse ;  /* 0x000000010a0a8824 */ /* 0x100fe200078e0a1d */
[----:B------:R-:W-:Y:S01]  /*2c40*/  ISETP.GT.U32.AND P0, PT, R29, R14, PT ;  /* 0x0000000e1d00720c */ /* 0x000fe20003f04070 */
[----:B------:R0:W-:Y:S01]  /*2c50*/  STL [R1+0x104], R0 ;  /* 0x0001040001007387 */ /* 0x0001e20000100800 */
[----:B------:R-:W-:Y:S01]  /*2c60*/  @!P4 IMAD.IADD R9, R9, 0x1, -R29 ;  /* 0x000000010909c824 */ /* 0x000fe200078e0a1d */
[----:B------:R-:W-:-:S02]  /*2c70*/  ISETP.GT.U32.AND P4, PT, R29, R12, PT ;  /* 0x0000000c1d00720c */ /* 0x000fc40003f84070 */
[----:B------:R-:W2:Y:S01]  /*2c80*/  LDL.LU R6, [R1+0x60] ;  /* 0x0000600001067983 */ /* 0x000ea20000300800 */
[----:B------:R-:W-:-:S03]  /*2c90*/  @!P3 IMAD.IADD R2, R2, 0x1, -R29 ;  /* 0x000000010202b824 */ /* 0x000fc600078e0a1d */
[----:B------:R-:W3:Y:S01]  /*2ca0*/  LDL.LU R7, [R1+0x5c] ;  /* 0x00005c0001077983 */ /* 0x000ee20000300800 */
[----:B------:R-:W-:-:S03]  /*2cb0*/  @!P6 IMAD.IADD R25, R25, 0x1, -R29 ;  /* 0x000000011919e824 */ /* 0x000fc600078e0a1d */
[----:B------:R-:W4:Y:S01]  /*2cc0*/  LDL.LU R8, [R1+0x58] ;  /* 0x0000580001087983 */ /* 0x000f220000300800 */
[--C-:B------:R-:W-:Y:S01]  /*2cd0*/  @!P5 IMAD.IADD R5, R5, 0x1, -R29.reuse ;  /* 0x000000010505d824 */ /* 0x100fe200078e0a1d */
[----:B------:R-:W-:Y:S01]  /*2ce0*/  ISETP.GT.U32.AND P5, PT, R29, R2, PT ;  /* 0x000000021d00720c */ /* 0x000fe20003fa4070 */
[--C-:B------:R-:W-:Y:S01]  /*2cf0*/  @!P2 IMAD.IADD R16, R16, 0x1, -R29.reuse ;  /* 0x000000011010a824 */ /* 0x100fe200078e0a1d */
[----:B------:R-:W4:Y:S01]  /*2d00*/  LDL.LU R13, [R1+0x54] ;  /* 0x00005400010d7983 */ /* 0x000f220000300800 */
[----:B------:R-:W-:-:S03]  /*2d10*/  @!P1 IMAD.IADD R15, R15, 0x1, -R29 ;  /* 0x000000010f0f9824 */ /* 0x000fc600078e0a1d */
[----:B------:R-:W4:Y:S01]  /*2d20*/  LDL.LU R19, [R1+0x50] ;  /* 0x0000500001137983 */ /* 0x000f220000300800 */
[----:B------:R-:W-:-:S03]  /*2d30*/  @!P0 IMAD.IADD R14, R14, 0x1, -R29 ;  /* 0x000000010e0e8824 */ /* 0x000fc600078e0a1d */
[----:B0-----:R-:W4:Y:S04]  /*2d40*/  LDL.LU R0, [R1+0x4c] ;  /* 0x00004c0001007983 */ /* 0x001f280000300800 */
[----:B------:R0:W-:Y:S01]  /*2d50*/  STL [R1+0x5a4], R25 ;  /* 0x0005a41901007387 */ /* 0x0001e20000100800 */
[----:B------:R-:W-:-:S03]  /*2d60*/  @!P4 IMAD.IADD R12, R12, 0x1, -R29 ;  /* 0x000000010c0cc824 */ /* 0x000fc600078e0a1d */
[----:B0-----:R-:W4:Y:S04]  /*2d70*/  LDL.LU R25, [R1+0x18] ;  /* 0x0000180001197983 */ /* 0x001f280000300800 */
[----:B------:R0:W-:Y:S04]  /*2d80*/  STL [R1+0x90], R16 ;  /* 0x0000901001007387 */ /* 0x0001e80000100800 */
[----:B------:R-:W4:Y:S04]  /*2d90*/  LDL.LU R18, [R1+0x48] ;  /* 0x0000480001127983 */ /* 0x000f280000300800 */
[----:B------:R1:W-:Y:S04]  /*2da0*/  STL [R1+0x8c], R15 ;  /* 0x00008c0f01007387 */ /* 0x0003e80000100800 */
[----:B------:R-:W4:Y:S04]  /*2db0*/  LDL.LU R17, [R1+0x44] ;  /* 0x0000440001117983 */ /* 0x000f280000300800 */
[----:B------:R1:W-:Y:S04]  /*2dc0*/  STL [R1+0x88], R14 ;  /* 0x0000880e01007387 */ /* 0x0003e80000100800 */
[----:B0-----:R-:W4:Y:S01]  /*2dd0*/  LDL.LU R16, [R1+0x40] ;  /* 0x0000400001107983 */ /* 0x001f220000300800 */
[----:B------:R-:W-:-:S03]  /*2de0*/  @!P5 IMAD.IADD R2, R2, 0x1, -R29 ;  /* 0x000000010202d824 */ /* 0x000fc600078e0a1d */
[----:B-1----:R-:W4:Y:S04]  /*2df0*/  LDL.LU R15, [R1+0x3c] ;  /* 0x00003c00010f7983 */ /* 0x002f280000300800 */
[----:B------:R0:W-:Y:S04]  /*2e00*/  STL [R1+0x84], R12 ;  /* 0x0000840c01007387 */ /* 0x0001e80000100800 */
[----:B------:R-:W4:Y:S04]  /*2e10*/  LDL.LU R14, [R1+0x38] ;  /* 0x00003800010e7983 */ /* 0x000f280000300800 */
[----:B0-----:R-:W4:Y:S04]  /*2e20*/  LDL.LU R12, [R1+0x34] ;  /* 0x00003400010c7983 */ /* 0x001f280000300800 */
[----:B------:R0:W-:Y:S04]  /*2e30*/  STL [R1+0x80], R2 ;  /* 0x0000800201007387 */ /* 0x0001e80000100800 */
[----:B0-----:R-:W4:Y:S01]  /*2e40*/  LDL.LU R2, [R1+0x30] ;  /* 0x0000300001027983 */ /* 0x001f220000300800 */
[----:B------:R-:W-:-:S02]  /*2e50*/  ISETP.GT.U32.AND P3, PT, R29, R4, PT ;  /* 0x000000041d00720c */ /* 0x000fc40003f64070 */
[C---:B------:R-:W-:Y:S02]  /*2e60*/  ISETP.GT.U32.AND P2, PT, R29.reuse, R20, PT ;  /* 0x000000141d00720c */ /* 0x040fe40003f44070 */
[C---:B------:R-:W-:Y:S02]  /*2e70*/  ISETP.GT.U32.AND P1, PT, R29.reuse, R11, PT ;  /* 0x0000000b1d00720c */ /* 0x040fe40003f24070 */
[----:B------:R-:W-:-:S07]  /*2e80*/  ISETP.GT.U32.AND P0, PT, R29, R10, PT ;  /* 0x0000000a1d00720c */ /* 0x000fce0003f04070 */
[--C-:B------:R-:W-:Y:S01]  /*2e90*/  @!P3 IMAD.IADD R4, R4, 0x1, -R29.reuse ;  /* 0x000000010404b824 */ /* 0x100fe200078e0a1d */
[C---:B------:R-:W-:Y:S02]  /*2ea0*/  ISETP.GT.U32.AND P3, PT, R29.reuse, R21, PT ;  /* 0x000000151d00720c */ /* 0x040fe40003f64070 */
[C---:B------:R-:W-:Y:S02]  /*2eb0*/  ISETP.GT.U32.AND P4, PT, R29.reuse, R9, PT ;  /* 0x000000091d00720c */ /* 0x040fe40003f84070 */
[C---:B------:R-:W-:Y:S02]  /*2ec0*/  ISETP.GT.U32.AND P5, PT, R29.reuse, R5, PT ;  /* 0x000000051d00720c */ /* 0x040fe40003fa4070 */
[----:B------:R-:W-:Y:S01]  /*2ed0*/  ISETP.GT.U32.AND P6, PT, R29, R4, PT ;  /* 0x000000041d00720c */ /* 0x000fe20003fc4070 */
[--C-:B------:R-:W-:Y:S02]  /*2ee0*/  @!P2 IMAD.IADD R20, R20, 0x1, -R29.reuse ;  /* 0x000000011414a824 */ /* 0x100fe400078e0a1d */
[----:B------:R-:W-:-:S04]  /*2ef0*/  @!P1 IMAD.IADD R11, R11, 0x1, -R29 ;  /* 0x000000010b0b9824 */ /* 0x000fc800078e0a1d */
[--C-:B------:R-:W-:Y:S02]  /*2f00*/  @!P3 IMAD.IADD R21, R21, 0x1, -R29.reuse ;  /* 0x000000011515b824 */ /* 0x100fe400078e0a1d */
[--C-:B------:R-:W-:Y:S02]  /*2f10*/  @!P0 IMAD.IADD R10, R10, 0x1, -R29.reuse ;  /* 0x000000010a0a8824 */ /* 0x100fe400078e0a1d */
[----:B------:R-:W-:Y:S02]  /*2f20*/  @!P4 IMAD.IADD R9, R9, 0x1, -R29 ;  /* 0x000000010909c824 */ /* 0x000fe400078e0a1d */
[----:B------:R-:W-:Y:S02]  /*2f30*/  IMAD.MOV R3, RZ, RZ, -R3 ;  /* 0x000000ffff037224 */ /* 0x000fe400078e0a03 */
[--C-:B------:R-:W-:Y:S02]  /*2f40*/  @!P5 IMAD.IADD R5, R5, 0x1, -R29.reuse ;  /* 0x000000010505d824 */ /* 0x100fe400078e0a1d */
[----:B------:R-:W-:-:S02]  /*2f50*/  @!P6 IMAD.IADD R4, R4, 0x1, -R29 ;  /* 0x000000010404e824 */ /* 0x000fc400078e0a1d */
[----:B------:R-:W-:Y:S02]  /*2f60*/  IMAD R28, R29, R3, R28 ;  /* 0x000000031d1c7224 */ /* 0x000fe400078e021c */
[----:B------:R-:W0:Y:S04]  /*2f70*/  S2R R3, SR_TID.X ;  /* 0x0000000000037919 */ /* 0x000e280000002100 */
[----:B------:R1:W-:Y:S04]  /*2f80*/  STL [R1+0x7c], R21 ;  /* 0x00007c1501007387 */ /* 0x0003e80000100800 */
[----:B-1----:R-:W4:Y:S04]  /*2f90*/  LDL.LU R21, [R1+0x620] ;  /* 0x0006200001157983 */ /* 0x002f280000300800 */
[----:B------:R1:W-:Y:S04]  /*2fa0*/  STL [R1+0x78], R20 ;  /* 0x0000781401007387 */ /* 0x0003e80000100800 */
[----:B-1----:R-:W4:Y:S04]  /*2fb0*/  LDL.LU R20, [R1+0x61c] ;  /* 0x00061c0001147983 */ /* 0x002f280000300800 */
[----:B------:R1:W-:Y:S04]  /*2fc0*/  STL [R1+0x74], R11 ;  /* 0x0000740b01007387 */ /* 0x0003e80000100800 */
[----:B------:R-:W-:Y:S04]  /*2fd0*/  STL [R1+0x70], R10 ;  /* 0x0000700a01007387 */ /* 0x000fe80000100800 */
[----:B------:R0:W-:Y:S04]  /*2fe0*/  STL [R1+0x6c], R9 ;  /* 0x00006c0901007387 */ /* 0x0001e80000100800 */
[----:B-1----:R-:W4:Y:S04]  /*2ff0*/  LDL.LU R11, [R1+0x2c] ;  /* 0x00002c00010b7983 */ /* 0x002f280000300800 */
[----:B------:R1:W-:Y:S01]  /*3000*/  STL [R1+0x68], R5 ;  /* 0x0000680501007387 */ /* 0x0003e20000100800 */
[----:B0-----:R-:W-:-:S03]  /*3010*/  IMAD.SHL.U32 R9, R3, 0x20, RZ ;  /* 0x0000002003097824 */ /* 0x001fc600078e00ff */
[----:B------:R-:W4:Y:S04]  /*3020*/  LDL.LU R10, [R1+0x28] ;  /* 0x00002800010a7983 */ /* 0x000f280000300800 */
[----:B-1----:R-:W4:Y:S04]  /*3030*/  LDL.LU R5, [R1+0x24] ;  /* 0x0000240001057983 */ /* 0x002f280000300800 */
[----:B------:R0:W-:Y:S04]  /*3040*/  STL [R1+0x64], R4 ;  /* 0x0000640401007387 */ /* 0x0001e80000100800 */
[----:B0-----:R-:W4:Y:S04]  /*3050*/  LDL.LU R4, [R1+0x20] ;  /* 0x0000200001047983 */ /* 0x001f280000300800 */
[----:B------:R-:W4:Y:S04]  /*3060*/  LDL.LU R3, [R1+0x1c] ;  /* 0x00001c0001037983 */ /* 0x000f280000300800 */
[----:B------:R-:W-:Y:S01]  /*3070*/  STL [R1+0x344], R9 ;  /* 0x0003440901007387 */ /* 0x000fe20000100800 */
[----:B--2---:R-:W-:-:S02]  /*3080*/  ISETP.GT.U32.AND P3, PT, R29, R6, PT ;  /* 0x000000061d00720c */ /* 0x004fc40003f64070 */
[C---:B---3--:R-:W-:Y:S02]  /*3090*/  ISETP.GT.U32.AND P2, PT, R29.reuse, R7, PT ;  /* 0x000000071d00720c */ /* 0x048fe40003f44070 */
[C---:B----4-:R-:W-:Y:S02]  /*30a0*/  ISETP.GT.U32.AND P1, PT, R29.reuse, R8, PT ;  /* 0x000000081d00720c */ /* 0x050fe40003f24070 */
[C---:B------:R-:W-:Y:S02]  /*30b0*/  ISETP.GT.U32.AND P0, PT, R29.reuse, R13, PT ;  /* 0x0000000d1d00720c */ /* 0x040fe40003f04070 */
[----:B------:R-:W-:-:S05]  /*30c0*/  ISETP.GT.U32.AND P4, PT, R29, R19, PT ;  /* 0x000000131d00720c */ /* 0x000fca0003f84070 */
[--C-:B------:R-:W-:Y:S01]  /*30d0*/  @!P3 IMAD.IADD R6, R6, 0x1, -R29.reuse ;  /* 0x000000010606b824 */ /* 0x100fe200078e0a1d */
[----:B------:R-:W-:Y:S01]  /*30e0*/  ISETP.GT.U32.AND P5, PT, R29, R0, PT ;  /* 0x000000001d00720c */ /* 0x000fe20003fa4070 */
[--C-:B------:R-:W-:Y:S02]  /*30f0*/  @!P2 IMAD.IADD R7, R7, 0x1, -R29.reuse ;  /* 0x000000010707a824 */ /* 0x100fe400078e0a1d */
[--C-:B------:R-:W-:Y:S02]  /*3100*/  @!P1 IMAD.IADD R8, R8, 0x1, -R29.reuse ;  /* 0x0000000108089824 */ /* 0x100fe400078e0a1d */
[--C-:B------:R-:W-:Y:S02]  /*3110*/  @!P0 IMAD.IADD R13, R13, 0x1, -R29.reuse ;  /* 0x000000010d0d8824 */ /* 0x100fe400078e0a1d */
[----:B------:R-:W-:Y:S01]  /*3120*/  @!P4 IMAD.IADD R19, R19, 0x1, -R29 ;  /* 0x000000011313c824 */ /* 0x000fe200078e0a1d */
[C---:B------:R-:W-:Y:S02]  /*3130*/  ISETP.GT.U32.AND P6, PT, R29.reuse, R18, PT ;  /* 0x000000121d00720c */ /* 0x040fe40003fc4070 */
[----:B------:R-:W-:-:S02]  /*3140*/  ISETP.GT.U32.AND P3, PT, R29, R17, PT ;  /* 0x000000111d00720c */ /* 0x000fc40003f64070 */
[C---:B------:R-:W-:Y:S02]  /*3150*/  ISETP.GT.U32.AND P2, PT, R29.reuse, R16, PT ;  /* 0x000000101d00720c */ /* 0x040fe40003f44070 */
[C---:B------:R-:W-:Y:S01]  /*3160*/  ISETP.GT.U32.AND P1, PT, R29.reuse, R15, PT ;  /* 0x0000000f1d00720c */ /* 0x040fe20003f24070 */
[----:B------:R-:W-:Y:S01]  /*3170*/  @!P5 IMAD.IADD R0, R0, 0x1, -R29 ;  /* 0x000000010000d824 */ /* 0x000fe200078e0a1d */
[----:B------:R-:W-:-:S05]  /*3180*/  ISETP.GT.U32.AND P0, PT, R29, R14, PT ;  /* 0x0000000e1d00720c */ /* 0x000fca0003f04070 */
[--C-:B------:R-:W-:Y:S01]  /*3190*/  @!P6 IMAD.IADD R18, R18, 0x1, -R29.reuse ;  /* 0x000000011212e824 */ /* 0x100fe200078e0a1d */
[----:B------:R-:W-:Y:S01]  /*31a0*/  ISETP.GT.U32.AND P4, PT, R29, R12, PT ;  /* 0x0000000c1d00720c */ /* 0x000fe20003f84070 */
[--C-:B------:R-:W-:Y:S01]  /*31b0*/  @!P3 IMAD.IADD R17, R17, 0x1, -R29.reuse ;  /* 0x000000011111b824 */ /* 0x100fe200078e0a1d */
[C---:B------:R-:W-:Y:S01]  /*31c0*/  ISETP.GT.U32.AND P6, PT, R29.reuse, R6, PT ;  /* 0x000000061d00720c */ /* 0x040fe20003fc4070 */
[--C-:B------:R-:W-:Y:S01]  /*31d0*/  @!P2 IMAD.IADD R16, R16, 0x1, -R29.reuse ;  /* 0x000000011010a824 */ /* 0x100fe200078e0a1d */
[----:B------:R-:W-:Y:S01]  /*31e0*/  ISETP.GT.U32.AND P3, PT, R29, R7, PT ;  /* 0x000000071d00720c */ /* 0x000fe20003f64070 */
[--C-:B------:R-:W-:Y:S01]  /*31f0*/  @!P1 IMAD.IADD R15, R15, 0x1, -R29.reuse ;  /* 0x000000010f0f9824 */ /* 0x100fe200078e0a1d */
[C---:B------:R-:W-:Y:S01]  /*3200*/  ISETP.GT.U32.AND P2, PT, R29.reuse, R8, PT ;  /* 0x000000081d00720c */ /* 0x040fe20003f44070 */
[----:B------:R-:W-:Y:S01]  /*3210*/  @!P0 IMAD.IADD R14, R14, 0x1, -R29 ;  /* 0x000000010e0e8824 */ /* 0x000fe200078e0a1d */
[C---:B------:R-:W-:Y:S02]  /*3220*/  ISETP.GT.U32.AND P1, PT, R29.reuse, R13, PT ;  /* 0x0000000d1d00720c */ /* 0x040fe40003f24070 */
[----:B------:R-:W-:-:S03]  /*3230*/  ISETP.GT.U32.AND P5, PT, R29, R2, PT ;  /* 0x000000021d00720c */ /* 0x000fc60003fa4070 */
[--C-:B------:R-:W-:Y:S01]  /*3240*/  @!P4 IMAD.IADD R12, R12, 0x1, -R29.reuse ;  /* 0x000000010c0cc824 */ /* 0x100fe200078e0a1d */
[C---:B------:R-:W-:Y:S02]  /*3250*/  ISETP.GT.U32.AND P0, PT, R29.reuse, R19, PT ;  /* 0x000000131d00720c */ /* 0x040fe40003f04070 */
[----:B------:R-:W-:Y:S01]  /*3260*/  ISETP.GT.U32.AND P4, PT, R29, R0, PT ;  /* 0x000000001d00720c */ /* 0x000fe20003f84070 */
[--C-:B------:R-:W-:Y:S02]  /*3270*/  @!P6 IMAD.IADD R6, R6, 0x1, -R29.reuse ;  /* 0x000000010606e824 */ /* 0x100fe400078e0a1d */
[--C-:B------:R-:W-:Y:S01]  /*3280*/  @!P3 IMAD.IADD R7, R7, 0x1, -R29.reuse ;  /* 0x000000010707b824 */ /* 0x100fe200078e0a1d */
[C---:B------:R-:W-:Y:S01]  /*3290*/  ISETP.GT.U32.AND P3, PT, R29.reuse, R17, PT ;  /* 0x000000111d00720c */ /* 0x040fe20003f64070 */
[--C-:B------:R-:W-:Y:S02]  /*32a0*/  @!P2 IMAD.IADD R8, R8, 0x1, -R29.reuse ;  /* 0x000000010808a824 */ /* 0x100fe400078e0a1d */
[--C-:B------:R-:W-:Y:S01]  /*32b0*/  @!P5 IMAD.IADD R2, R2, 0x1, -R29.reuse ;  /* 0x000000010202d824 */ /* 0x100fe200078e0a1d */
[C---:B------:R-:W-:Y:S01]  /*32c0*/  ISETP.GT.U32.AND P5, PT, R29.reuse, R18, PT ;  /* 0x000000121d00720c */ /* 0x040fe20003fa4070 */
[----:B------:R0:W-:Y:S01]  /*32d0*/  STL [R1+0x60], R6 ;  /* 0x0000600601007387 */ /* 0x0001e20000100800 */
[----:B------:R-:W-:Y:S01]  /*32e0*/  ISETP.GT.U32.AND P2, PT, R29, R16, PT ;  /* 0x000000101d00720c */ /* 0x000fe20003f44070 */
[--C-:B------:R-:W-:Y:S01]  /*32f0*/  @!P1 IMAD.IADD R13, R13, 0x1, -R29.reuse ;  /* 0x000000010d0d9824 */ /* 0x100fe200078e0a1d */
[----:B------:R-:W-:Y:S01]  /*3300*/  ISETP.GT.U32.AND P1, PT, R29, R15, PT ;  /* 0x0000000f1d00720c */ /* 0x000fe20003f24070 */
[--C-:B------:R-:W-:Y:S01]  /*3310*/  @!P0 IMAD.IADD R19, R19, 0x1, -R29.reuse ;  /* 0x0000000113138824 */ /* 0x100fe200078e0a1d */
[C---:B------:R-:W-:Y:S01]  /*3320*/  ISETP.GT.U32.AND P0, PT, R29.reuse, R14, PT ;  /* 0x0000000e1d00720c */ /* 0x040fe20003f04070 */
[----:B------:R-:W-:Y:S01]  /*3330*/  @!P4 IMAD.IADD R0, R0, 0x1, -R29 ;  /* 0x000000010000c824 */ /* 0x000fe200078e0a1d */
[----:B0-----:R-:W2:Y:S01]  /*3340*/  LDL.LU R6, [R1+0x14] ;  /* 0x0000140001067983 */ /* 0x001ea20000300800 */
[----:B------:R-:W-:-:S03]  /*3350*/  ISETP.GT.U32.AND P4, PT, R29, R12, PT ;  /* 0x0000000c1d00720c */ /* 0x000fc60003f84070 */
[----:B------:R-:W3:Y:S04]  /*3360*/  LDL.LU R9, [R1+0x10] ;  /* 0x0000100001097983 */ /* 0x000ee80000300800 */
[----:B------:R0:W-:Y:S01]  /*3370*/  STL [R1+0x5c], R7 ;  /* 0x00005c0701007387 */ /* 0x0001e20000100800 */
[----:B------:R-:W-:Y:S01]  /*3380*/  ISETP.GT.U32.AND P6, PT, R29, R2, PT ;  /* 0x000000021d00720c */ /* 0x000fe20003fc4070 */
[--C-:B------:R-:W-:Y:S02]  /*3390*/  @!P5 IMAD.IADD R18, R18, 0x1, -R29.reuse ;  /* 0x000000011212d824 */ /* 0x100fe400078e0a1d */
[--C-:B------:R-:W-:Y:S01]  /*33a0*/  @!P3 IMAD.IADD R17, R17, 0x1, -R29.reuse ;  /* 0x000000011111b824 */ /* 0x100fe200078e0a1d */
[----:B0-----:R-:W4:Y:S04]  /*33b0*/  LDL.LU R7, [R1+0xc] ;  /* 0x00000c0001077983 */ /* 0x001f280000300800 */
[----:B------:R0:W-:Y:S01]  /*33c0*/  STL [R1+0x58], R8 ;  /* 0x0000580801007387 */ /* 0x0001e20000100800 */
[----:B------:R-:W-:-:S03]  /*33d0*/  @!P2 IMAD.IADD R16, R16, 0x1, -R29 ;  /* 0x000000011010a824 */ /* 0x000fc600078e0a1d */
[----:B0-----:R-:W4:Y:S04]  /*33e0*/  LDL.LU R8, [R1+0x8] ;  /* 0x0000080001087983 */ /* 0x001f280000300800 */
[----:B------:R0:W-:Y:S01]  /*33f0*/  STL [R1+0x54], R13 ;  /* 0x0000540d01007387 */ /* 0x0001e20000100800 */
[----:B------:R-:W-:-:S03]  /*3400*/  @!P1 IMAD.IADD R15, R15, 0x1, -R29 ;  /* 0x000000010f0f9824 */ /* 0x000fc600078e0a1d */
[----:B0-----:R-:W4:Y:S04]  /*3410*/  LDL.LU R13, [R1] ;  /* 0x00000000010d7983 */ /* 0x001f280000300800 */
[----:B------:R0:W-:Y:S01]  /*3420*/  STL [R1+0x50], R19 ;  /* 0x0000501301007387 */ /* 0x0001e20000100800 */
[----:B------:R-:W-:-:S03]  /*3430*/  @!P0 IMAD.IADD R14, R14, 0x1, -R29 ;  /* 0x000000010e0e8824 */ /* 0x000fc600078e0a1d */
[----:B0-----:R-:W4:Y:S04]  /*3440*/  LDL.LU R19, [R1+0x618] ;  /* 0x0006180001137983 */ /* 0x001f280000300800 */
[----:B------:R0:W-:Y:S01]  /*3450*/  STL [R1+0x4c], R0 ;  /* 0x00004c0001007387 */ /* 0x0001e20000100800 */
[----:B------:R-:W-:-:S03]  /*3460*/  @!P4 IMAD.IADD R12, R12, 0x1, -R29 ;  /* 0x000000010c0cc824 */ /* 0x000fc600078e0a1d */
[----:B0-----:R-:W4:Y:S04]  /*3470*/  LDL.LU R0, [R1+0x4] ;  /* 0x0000040001007983 */ /* 0x001f280000300800 */
[----:B------:R0:W-:Y:S01]  /*3480*/  STL [R1+0x48], R18 ;  /* 0x0000481201007387 */ /* 0x0001e20000100800 */
[----:B------:R-:W-:-:S03]  /*3490*/  @!P6 IMAD.IADD R2, R2, 0x1, -R29 ;  /* 0x000000010202e824 */ /* 0x000fc600078e0a1d */
[----:B0-----:R-:W4:Y:S04]  /*34a0*/  LDL.LU R18, [R1+0x614] ;  /* 0x0006140001127983 */ /* 0x001f280000300800 */
[----:B------:R0:W-:Y:S04]  /*34b0*/  STL [R1+0x44], R17 ;  /* 0x0000441101007387 */ /* 0x0001e80000100800 */
        /* <DEDUP_REMOVED lines=10> */
[----:B0-----:R-:W4:Y:S01]  /*3560*/  LDL.LU R2, [R1+0x5fc] ;  /* 0x0005fc0001027983 */ /* 0x001f220000300800 */
[----:B------:R-:W-:-:S02]  /*3570*/  ISETP.GT.U32.AND P5, PT, R29, R11, PT ;  /* 0x0000000b1d00720c */ /* 0x000fc40003fa4070 */
[C---:B------:R-:W-:Y:S02]  /*3580*/  ISETP.GT.U32.AND P3, PT, R29.reuse, R10, PT ;  /* 0x0000000a1d00720c */ /* 0x040fe40003f64070 */
[C---:B------:R-:W-:Y:S02]  /*3590*/  ISETP.GT.U32.AND P2, PT, R29.reuse, R5, PT ;  /* 0x000000051d00720c */ /* 0x040fe40003f44070 */
[C---:B------:R-:W-:Y:S02]  /*35a0*/  ISETP.GT.U32.AND P1, PT, R29.reuse, R4, PT ;  /* 0x000000041d00720c */ /* 0x040fe40003f24070 */
[C---:B------:R-:W-:Y:S02]  /*35b0*/  ISETP.GT.U32.AND P0, PT, R29.reuse, R3, PT ;  /* 0x000000031d00720c */ /* 0x040fe40003f04070 */
[----:B------:R-:W-:-:S03]  /*35c0*/  ISETP.GT.U32.AND P4, PT, R29, R25, PT ;  /* 0x000000191d00720c */ /* 0x000fc60003f84070 */
[--C-:B------:R-:W-:Y:S02]  /*35d0*/  @!P5 IMAD.IADD R11, R11, 0x1, -R29.reuse ;  /* 0x000000010b0bd824 */ /* 0x100fe400078e0a1d */
[--C-:B------:R-:W-:Y:S02]  /*35e0*/  @!P3 IMAD.IADD R10, R10, 0x1, -R29.reuse ;  /* 0x000000010a0ab824 */ /* 0x100fe400078e0a1d */
[--C-:B------:R-:W-:Y:S02]  /*35f0*/  @!P2 IMAD.IADD R5, R5, 0x1, -R29.reuse ;  /* 0x000000010505a824 */ /* 0x100fe400078e0a1d */
[--C-:B------:R-:W-:Y:S02]  /*3600*/  @!P1 IMAD.IADD R4, R4, 0x1, -R29.reuse ;  /* 0x0000000104049824 */ /* 0x100fe400078e0a1d */
[--C-:B------:R-:W-:Y:S02]  /*3610*/  @!P0 IMAD.IADD R3, R3, 0x1, -R29.reuse ;  /* 0x0000000103038824 */ /* 0x100fe400078e0a1d */
[----:B------:R-:W-:Y:S01]  /*3620*/  @!P4 IMAD.IADD R25, R25, 0x1, -R29 ;  /* 0x000000011919c824 */ /* 0x000fe200078e0a1d */
[----:B--2---:R-:W-:-:S02]  /*3630*/  ISETP.GT.U32.AND P6, PT, R29, R6, PT ;  /* 0x000000061d00720c */ /* 0x004fc40003fc4070 */
[C---:B---3--:R-:W-:Y:S02]  /*3640*/  ISETP.GT.U32.AND P5, PT, R29.reuse, R9, PT ;  /* 0x000000091d00720c */ /* 0x048fe40003fa4070 */
[----:B----4-:R-:W-:-:S09]  /*3650*/  ISETP.GT.U32.AND P3, PT, R29, R7, PT ;  /* 0x000000071d00720c */ /* 0x010fd20003f64070 */
[--C-:B------:R-:W-:Y:S01]  /*3660*/  @!P6 IMAD.IADD R6, R6, 0x1, -R29.reuse ;  /* 0x000000010606e824 */ /* 0x100fe200078e0a1d */
[----:B------:R-:W-:Y:S01]  /*3670*/  ISETP.GT.U32.AND P6, PT, R29, R11, PT ;  /* 0x0000000b1d00720c */ /* 0x000fe20003fc4070 */
[--C-:B------:R-:W-:Y:S01]  /*3680*/  @!P5 IMAD.IADD R9, R9, 0x1, -R29.reuse ;  /* 0x000000010909d824 */ /* 0x100fe200078e0a1d */
[C---:B------:R-:W-:Y:S02]  /*3690*/  ISETP.GT.U32.AND P5, PT, R29.reuse, R10, PT ;  /* 0x0000000a1d00720c */ /* 0x040fe40003fa4070 */
[----:B------:R-:W-:Y:S01]  /*36a0*/  ISETP.GT.U32.AND P2, PT, R29, R8, PT ;  /* 0x000000081d00720c */ /* 0x000fe20003f44070 */
[----:B------:R-:W-:Y:S01]  /*36b0*/  @!P3 IMAD.IADD R7, R7, 0x1, -R29 ;  /* 0x000000010707b824 */ /* 0x000fe200078e0a1d */
[C---:B------:R-:W-:Y:S02]  /*36c0*/  ISETP.GT.U32.AND P3, PT, R29.reuse, R5, PT ;  /* 0x000000051d00720c */ /* 0x040fe40003f64070 */
[----:B------:R-:W-:-:S09]  /*36d0*/  ISETP.GT.U32.AND P0, PT, R29, R13, PT ;  /* 0x0000000d1d00720c */ /* 0x000fd20003f04070 */
[--C-:B------:R-:W-:Y:S01]  /*36e0*/  @!P2 IMAD.IADD R8, R8, 0x1, -R29.reuse ;  /* 0x000000010808a824 */ /* 0x100fe200078e0a1d */
[----:B------:R-:W-:Y:S01]  /*36f0*/  ISETP.GT.U32.AND P2, PT, R29, R4, PT ;  /* 0x000000041d00720c */ /* 0x000fe20003f44070 */
[--C-:B------:R-:W-:Y:S02]  /*3700*/  @!P6 IMAD.IADD R11, R11, 0x1, -R29.reuse ;  /* 0x000000010b0be824 */ /* 0x100fe400078e0a1d */
[--C-:B------:R-:W-:Y:S01]  /*3710*/  @!P5 IMAD.IADD R10, R10, 0x1, -R29.reuse ;  /* 0x000000010a0ad824 */ /* 0x100fe200078e0a1d */
[----:B------:R-:W-:Y:S01]  /*3720*/  ISETP.GT.U32.AND P1, PT, R29, R0, PT ;  /* 0x000000001d00720c */ /* 0x000fe20003f24070 */
[--C-:B------:R-:W-:Y:S01]  /*3730*/  @!P0 IMAD.IADD R13, R13, 0x1, -R29.reuse ;  /* 0x000000010d0d8824 */ /* 0x100fe200078e0a1d */
[----:B------:R-:W-:Y:S01]  /*3740*/  ISETP.GT.U32.AND P0, PT, R29, R25, PT ;  /* 0x000000191d00720c */ /* 0x000fe20003f04070 */
[----:B------:R-:W-:-:S10]  /*3750*/  @!P3 IMAD.IADD R5, R5, 0x1, -R29 ;  /* 0x000000010505b824 */ /* 0x000fd400078e0a1d */
[--C-:B------:R-:W-:Y:S01]  /*3760*/  @!P1 IMAD.IADD R0, R0, 0x1, -R29.reuse ;  /* 0x0000000100009824 */ /* 0x100fe200078e0a1d */
[C---:B------:R-:W-:Y:S01]  /*3770*/  ISETP.GT.U32.AND P1, PT, R29.reuse, R3, PT ;  /* 0x000000031d00720c */ /* 0x040fe20003f24070 */
[----:B------:R0:W-:Y:S01]  /*3780*/  STL [R1+0x2c], R11 ;  /* 0x00002c0b01007387 */ /* 0x0001e20000100800 */
[C---:B------:R-:W-:Y:S01]  /*3790*/  ISETP.GT.U32.AND P6, PT, R29.reuse, R9, PT ;  /* 0x000000091d00720c */ /* 0x040fe20003fc4070 */
[--C-:B------:R-:W-:Y:S01]  /*37a0*/  @!P2 IMAD.IADD R4, R4, 0x1, -R29.reuse ;  /* 0x000000010404a824 */ /* 0x100fe200078e0a1d */
[----:B------:R-:W-:Y:S01]  /*37b0*/  ISETP.GT.U32.AND P5, PT, R29, R7, PT ;  /* 0x000000071d00720c */ /* 0x000fe20003fa4070 */
[--C-:B------:R-:W-:Y:S01]  /*37c0*/  @!P0 IMAD.IADD R25, R25, 0x1, -R29.reuse ;  /* 0x0000000119198824 */ /* 0x100fe200078e0a1d */
[----:B------:R-:W-:Y:S01]  /*37d0*/  ISETP.GT.U32.AND P3, PT, R29, R8, PT ;  /* 0x000000081d00720c */ /* 0x000fe20003f64070 */
[----:B0-----:R-:W2:Y:S06]  /*37e0*/  LDL.LU R11, [R1+0x5f8] ;  /* 0x0005f800010b7983 */ /* 0x001eac0000300800 */
[----:B------:R-:W-:Y:S01]  /*37f0*/  @!P1 IMAD.IADD R3, R3, 0x1, -R29 ;  /* 0x0000000103039824 */ /* 0x000fe200078e0a1d */
[----:B------:R0:W-:Y:S01]  /*3800*/  STL [R1+0x28], R10 ;  /* 0x0000280a01007387 */ /* 0x0001e20000100800 */
[----:B------:R-:W-:-:S02]  /*3810*/  ISETP.GT.U32.AND P1, PT, R29, R0, PT ;  /* 0x000000001d00720c */ /* 0x000fc40003f24070 */
[----:B------:R-:W-:Y:S01]  /*3820*/  ISETP.GT.U32.AND P2, PT, R29, R13, PT ;  /* 0x0000000d1d00720c */ /* 0x000fe20003f44070 */
[----:B0-----:R-:W3:Y:S04]  /*3830*/  LDL.LU R10, [R1+0x5f4] ;  /* 0x0005f400010a7983 */ /* 0x001ee80000300800 */
[----:B------:R0:W-:Y:S01]  /*3840*/  STL [R1+0x24], R5 ;  /* 0x0000240501007387 */ /* 0x0001e20000100800 */
[----:B------:R-:W-:-:S03]  /*3850*/  @!P6 IMAD.IADD R9, R9, 0x1, -R29 ;  /* 0x000000010909e824 */ /* 0x000fc600078e0a1d */
[----:B0-----:R-:W4:Y:S04]  /*3860*/  LDL.LU R5, [R1+0x5f0] ;  /* 0x0005f00001057983 */ /* 0x001f280000300800 */
[----:B------:R0:W-:Y:S01]  /*3870*/  STL [R1+0x20], R4 ;  /* 0x0000200401007387 */ /* 0x0001e20000100800 */
[----:B------:R-:W-:-:S03]  /*3880*/  @!P5 IMAD.IADD R7, R7, 0x1, -R29 ;  /* 0x000000010707d824 */ /* 0x000fc600078e0a1d */
[----:B0-----:R-:W2:Y:S01]  /*3890*/  LDL.LU R4, [R1+0x5ec] ;  /* 0x0005ec0001047983 */ /* 0x001ea20000300800 */
[----:B------:R-:W-:-:S13]  /*38a0*/  ISETP.GT.U32.AND P4, PT, R29, R2, PT ;  /* 0x000000021d00720c */ /* 0x000fda0003f84070 */
[--C-:B------:R-:W-:Y:S01]  /*38b0*/  @!P4 IMAD.IADD R2, R2, 0x1, -R29.reuse ;  /* 0x000000010202c824 */ /* 0x100fe200078e0a1d */
[----:B------:R-:W-:Y:S01]  /*38c0*/  ISETP.GT.U32.AND P4, PT, R29, R6, PT ;  /* 0x000000061d00720c */ /* 0x000fe20003f84070 */
[----:B------:R0:W-:Y:S01]  /*38d0*/  STL [R1+0x1c], R3 ;  /* 0x00001c0301007387 */ /* 0x0001e20000100800 */
[----:B------:R-:W-:-:S03]  /*38e0*/  @!P3 IMAD.IADD R8, R8, 0x1, -R29 ;  /* 0x000000010808b824 */ /* 0x000fc600078e0a1d */
[----:B0-----:R-:W3:Y:S08]  /*38f0*/  LDL.LU R3, [R1+0x5e8] ;  /* 0x0005e80001037983 */ /* 0x001ef00000300800 */
[--C-:B------:R-:W-:Y:S01]  /*3900*/  @!P4 IMAD.IADD R6, R6, 0x1, -R29.reuse ;  /* 0x000000010606c824 */ /* 0x100fe200078e0a1d */
[----:B------:R-:W-:Y:S04]  /*3910*/  STL [R1+0x5c8], R25 ;  /* 0x0005c81901007387 */ /* 0x000fe80000100800 */
[----:B------:R0:W-:Y:S01]  /*3920*/  STL [R1+0x14], R6 ;  /* 0x0000140601007387 */ /* 0x0001e20000100800 */
[----:B------:R-:W-:-:S03]  /*3930*/  @!P1 IMAD.IADD R0, R0, 0x1, -R29 ;  /* 0x0000000100009824 */ /* 0x000fc600078e0a1d */
[----:B0-----:R-:W3:Y:S01]  /*3940*/  LDL.LU R6, [R1+0x5e4] ;  /* 0x0005e40001067983 */ /* 0x001ee20000300800 */
[----:B------:R-:W-:-:S03]  /*3950*/  @!P2 IMAD.IADD R13, R13, 0x1, -R29 ;  /* 0x000000010d0da824 */ /* 0x000fc600078e0a1d */
[----:B------:R0:W-:Y:S04]  /*3960*/  STL [R1+0x10], R9 ;  /* 0x0000100901007387 */ /* 0x0001e80000100800 */
[----:B0-----:R-:W3:Y:S04]  /*3970*/  LDL.LU R9, [R1+0x5e0] ;  /* 0x0005e00001097983 */ /* 0x001ee80000300800 */
[----:B------:R0:W-:Y:S04]  /*3980*/  STL [R1+0xc], R7 ;  /* 0x00000c0701007387 */ /* 0x0001e80000100800 */
[----:B0-----:R-:W3:Y:S04]  /*3990*/  LDL.LU R7, [R1+0x5dc] ;  /* 0x0005dc0001077983 */ /* 0x001ee80000300800 */
[----:B------:R0:W-:Y:S04]  /*39a0*/  STL [R1+0x8], R8 ;  /* 0x0000080801007387 */ /* 0x0001e80000100800 */
[----:B0-----:R-:W3:Y:S04]  /*39b0*/  LDL.LU R8, [R1+0x5d8] ;  /* 0x0005d80001087983 */ /* 0x001ee80000300800 */
[----:B------:R-:W-:Y:S04]  /*39c0*/  STL [R1+0x4], R0 ;  /* 0x0000040001007387 */ /* 0x000fe80000100800 */
[----:B------:R0:W-:Y:S04]  /*39d0*/  STL [R1], R13 ;  /* 0x0000000d01007387 */ /* 0x0001e80000100800 */
[----:B0-----:R-:W3:Y:S01]  /*39e0*/  LDL.LU R13, [R1+0x5d4] ;  /* 0x0005d400010d7983 */ /* 0x001ee20000300800 */
[----:B------:R-:W-:-:S13]  /*39f0*/  ISETP.GT.U32.AND P0, PT, R29, R2, PT ;  /* 0x000000021d00720c */ /* 0x000fda0003f04070 */
[----:B------:R-:W-:-:S05]  /*3a00*/  @!P0 IMAD.IADD R2, R2, 0x1, -R29 ;  /* 0x0000000102028824 */ /* 0x000fca00078e0a1d */
[----:B------:R-:W-:Y:S01]  /*3a10*/  STL [R1+0x5a8], R2 ;  /* 0x0005a80201007387 */ /* 0x000fe20000100800 */
[C---:B----4-:R-:W-:Y:S02]  /*3a20*/  ISETP.GT.U32.AND P5, PT, R29.reuse, R5, PT ;  /* 0x000000051d00720c */ /* 0x050fe40003fa4070 */
[----:B--2---:R-:W-:-:S11]  /*3a30*/  ISETP.GT.U32.AND P6, PT, R29, R4, PT ;  /* 0x000000041d00720c */ /* 0x004fd60003fc4070 */
[--C-:B------:R-:W-:Y:S01]  /*3a40*/  @!P5 IMAD.IADD R5, R5, 0x1, -R29.reuse ;  /* 0x000000010505d824 */ /* 0x100fe200078e0a1d */
[C---:B------:R-:W-:Y:S01]  /*3a50*/  ISETP.GT.U32.AND P5, PT, R29.reuse, R12, PT ;  /* 0x0000000c1d00720c */ /* 0x040fe20003fa4070 */
[----:B------:R-:W-:Y:S01]  /*3a60*/  @!P6 IMAD.IADD R4, R4, 0x1, -R29 ;  /* 0x000000010404e824 */ /* 0x000fe200078e0a1d */
[----:B------:R-:W-:-:S11]  /*3a70*/  ISETP.GT.U32.AND P6, PT, R29, R11, PT ;  /* 0x0000000b1d00720c */ /* 0x000fd60003fc4070 */
[--C-:B------:R-:W-:Y:S02]  /*3a80*/  @!P5 IMAD.IADD R12, R12, 0x1, -R29.reuse ;  /* 0x000000010c0cd824 */ /* 0x100fe400078e0a1d */
[----:B------:R-:W-:Y:S01]  /*3a90*/  @!P6 IMAD.IADD R11, R11, 0x1, -R29 ;  /* 0x000000010b0be824 */ /* 0x000fe200078e0a1d */
[C---:B---3--:R-:W-:Y:S02]  /*3aa0*/  ISETP.GT.U32.AND P4, PT, R29.reuse, R3, PT ;  /* 0x000000031d00720c */ /* 0x048fe40003f84070 */
[----:B------:R-:W-:-:S11]  /*3ab0*/  ISETP.GT.U32.AND P3, PT, R29, R6, PT ;  /* 0x000000061d00720c */ /* 0x000fd60003f64070 */
[--C-:B------:R-:W-:Y:S01]  /*3ac0*/  @!P4 IMAD.IADD R3, R3, 0x1, -R29.reuse ;  /* 0x000000010303c824 */ /* 0x100fe200078e0a1d */
[C---:B------:R-:W-:Y:S02]  /*3ad0*/  ISETP.GT.U32.AND P4, PT, R29.reuse, R10, PT ;  /* 0x0000000a1d00720c */ /* 0x040fe40003f84070 */
[C---:B------:R-:W-:Y:S01]  /*3ae0*/  ISETP.GT.U32.AND P0, PT, R29.reuse, R9, PT ;  /* 0x000000091d00720c */ /* 0x040fe20003f04070 */
[----:B------:R-:W-:Y:S01]  /*3af0*/  @!P3 IMAD.IADD R6, R6, 0x1, -R29 ;  /* 0x000000010606b824 */ /* 0x000fe200078e0a1d */
[----:B------:R-:W-:-:S11]  /*3b00*/  ISETP.GT.U32.AND P1, PT, R29, R7, PT ;  /* 0x000000071d00720c */ /* 0x000fd60003f24070 */
[--C-:B------:R-:W-:Y:S01]  /*3b10*/  @!P0 IMAD.IADD R9, R9, 0x1, -R29.reuse ;  /* 0x0000000109098824 */ /* 0x100fe200078e0a1d */
[C---:B------:R-:W-:Y:S01]  /*3b20*/  ISETP.GT.U32.AND P0, PT, R29.reuse, R3, PT ;  /* 0x000000031d00720c */ /* 0x040fe20003f04070 */
[--C-:B------:R-:W-:Y:S01]  /*3b30*/  @!P4 IMAD.IADD R10, R10, 0x1, -R29.reuse ;  /* 0x000000010a0ac824 */ /* 0x100fe200078e0a1d */
[C---:B------:R-:W-:Y:S02]  /*3b40*/  ISETP.GT.U32.AND P4, PT, R29.reuse, R4, PT ;  /* 0x000000041d00720c */ /* 0x040fe40003f84070 */
[C---:B------:R-:W-:Y:S02]  /*3b50*/  ISETP.GT.U32.AND P6, PT, R29.reuse, R5, PT ;  /* 0x000000051d00720c */ /* 0x040fe40003fc4070 */
[----:B------:R-:W-:Y:S01]  /*3b60*/  ISETP.GT.U32.AND P5, PT, R29, R6, PT ;  /* 0x000000061d00720c */ /* 0x000fe20003fa4070 */
[----:B------:R-:W-:Y:S01]  /*3b70*/  @!P1 IMAD.IADD R7, R7, 0x1, -R29 ;  /* 0x0000000107079824 */ /* 0x000fe200078e0a1d */
[----:B------:R-:W-:-:S05]  /*3b80*/  ISETP.GT.U32.AND P3, PT, R29, R13, PT ;  /* 0x0000000d1d00720c */ /* 0x000fca0003f64070 */
[--C-:B------:R-:W-:Y:S02]  /*3b90*/  @!P0 IMAD.IADD R3, R3, 0x1, -R29.reuse ;  /* 0x0000000103038824 */ /* 0x100fe400078e0a1d */
[----:B------:R-:W-:-:S06]  /*3ba0*/  @!P4 IMAD.IADD R4, R4, 0x1, -R29 ;  /* 0x000000010404c824 */ /* 0x000fcc00078e0a1d */
[--C-:B------:R-:W-:Y:S01]  /*3bb0*/  @!P3 IMAD.IADD R13, R13, 0x1, -R29.reuse ;  /* 0x000000010d0db824 */ /* 0x100fe200078e0a1d */
[----:B------:R-:W-:Y:S01]  /*3bc0*/  ISETP.GT.U32.AND P3, PT, R29, R7, PT ;  /* 0x000000071d00720c */ /* 0x000fe20003f64070 */
[--C-:B------:R-:W-:Y:S02]  /*3bd0*/  @!P6 IMAD.IADD R5, R5, 0x1, -R29.reuse ;  /* 0x000000010505e824 */ /* 0x100fe400078e0a1d */
[--C-:B------:R-:W-:Y:S01]  /*3be0*/  @!P5 IMAD.IADD R6, R6, 0x1, -R29.reuse ;  /* 0x000000010606d824 */ /* 0x100fe200078e0a1d */
[----:B------:R-:W-:Y:S04]  /*3bf0*/  STL [R1+0x5ac], R3 ;  /* 0x0005ac0301007387 */ /* 0x000fe80000100800 */
[----:B------:R-:W-:Y:S05]  /*3c00*/  STL [R1+0x5b0], R4 ;  /* 0x0005b00401007387 */ /* 0x000fea0000100800 */
[----:B------:R-:W-:Y:S01]  /*3c10*/  @!P3 IMAD.IADD R7, R7, 0x1, -R29 ;  /* 0x000000010707b824 */ /* 0x000fe200078e0a1d */
[----:B------:R-:W-:Y:S04]  /*3c20*/  STL [R1+0x5b4], R5 ;  /* 0x0005b40501007387 */ /* 0x000fe80000100800 */
[----:B------:R0:W-:Y:S04]  /*3c30*/  STL [R1+0x5b8], R6 ;  /* 0x0005b80601007387 */ /* 0x0001e80000100800 */
[----:B0-----:R-:W2:Y:S04]  /*3c40*/  LDL.LU R6, [R1+0x104] ;  /* 0x0001040001067983 */ /* 0x001ea80000300800 */
[----:B------:R0:W-:Y:S04]  /*3c50*/  STL [R1+0x5bc], R7 ;  /* 0x0005bc0701007387 */ /* 0x0001e80000100800 */
[----:B0-----:R-:W3:Y:S01]  /*3c60*/  LDL R7, [R1+0x414] ;  /* 0x0004140001077983 */ /* 0x001ee20000100800 */
[----:B------:R-:W-:-:S02]  /*3c70*/  ISETP.GT.U32.AND P2, PT, R29, R8, PT ;  /* 0x000000081d00720c */ /* 0x000fc40003f44070 */
[----:B------:R-:W-:-:S11]  /*3c80*/  ISETP.GT.U32.AND P1, PT, R29, R14, PT ;  /* 0x0000000e1d00720c */ /* 0x000fd60003f24070 */
[----:B------:R-:W-:Y:S02]  /*3c90*/  @!P2 IADD3 R8, R8, -R29, RZ ;  /* 0x8000001d0808a210 */ /* 0x000fe40007ffe0ff */
[----:B------:R-:W-:Y:S02]  /*3ca0*/  @!P1 IMAD.IADD R14, R14, 0x1, -R29 ;  /* 0x000000010e0e9824 */ /* 0x000fe400078e0a1d */
[----:B------:R-:W-:-:S13]  /*3cb0*/  ISETP.GT.U32.AND P1, PT, R29, R8, PT ;  /* 0x000000081d00720c */ /* 0x000fda0003f24070 */
[----:B------:R-:W-:Y:S01]  /*3cc0*/  @!P1 IMAD.IADD R8, R8, 0x1, -R29 ;  /* 0x0000000108089824 */ /* 0x000fe200078e0a1d */
[C---:B------:R-:W-:Y:S02]  /*3cd0*/  ISETP.GT.U32.AND P2, PT, R29.reuse, R15, PT ;  /* 0x0000000f1d00720c */ /* 0x040fe40003f44070 */
[C---:B------:R-:W-:Y:S02]  /*3ce0*/  ISETP.GT.U32.AND P0, PT, R29.reuse, R9, PT ;  /* 0x000000091d00720c */ /* 0x040fe40003f04070 */
[C---:B------:R-:W-:Y:S02]  /*3cf0*/  ISETP.GT.U32.AND P4, PT, R29.reuse, R11, PT ;  /* 0x0000000b1d00720c */ /* 0x040fe40003f84070 */
[C---:B------:R-:W-:Y:S02]  /*3d00*/  ISETP.GT.U32.AND P5, PT, R29.reuse, R12, PT ;  /* 0x0000000c1d00720c */ /* 0x040fe40003fa4070 */
[----:B------:R-:W-:-:S05]  /*3d10*/  ISETP.GT.U32.AND P3, PT, R29, R13, PT ;  /* 0x0000000d1d00720c */ /* 0x000fca0003f64070 */
[--C-:B------:R-:W-:Y:S01]  /*3d20*/  @!P2 IMAD.IADD R15, R15, 0x1, -R29.reuse ;  /* 0x000000010f0fa824 */ /* 0x100fe200078e0a1d */
[C---:B------:R-:W-:Y:S02]  /*3d30*/  ISETP.GT.U32.AND P2, PT, R29.reuse, R10, PT ;  /* 0x0000000a1d00720c */ /* 0x040fe40003f44070 */
[----:B------:R-:W-:Y:S01]  /*3d40*/  ISETP.GT.U32.AND P1, PT, R29, R14, PT ;  /* 0x0000000e1d00720c */ /* 0x000fe20003f24070 */
[--C-:B------:R-:W-:Y:S01]  /*3d50*/  @!P0 IMAD.IADD R9, R9, 0x1, -R29.reuse ;  /* 0x0000000109098824 */ /* 0x100fe200078e0a1d */
[----:B------:R-:W-:Y:S01]  /*3d60*/  ISETP.GT.U32.AND P6, PT, R29, R15, PT ;  /* 0x0000000f1d00720c */ /* 0x000fe20003fc4070 */
[--C-:B------:R-:W-:Y:S01]  /*3d70*/  @!P4 IMAD.IADD R11, R11, 0x1, -R29.reuse ;  /* 0x000000010b0bc824 */ /* 0x100fe200078e0a1d */
[C---:B------:R-:W-:Y:S01]  /*3d80*/  ISETP.GT.U32.AND P0, PT, R29.reuse, R16, PT ;  /* 0x000000101d00720c */ /* 0x040fe20003f04070 */
[--C-:B------:R-:W-:Y:S01]  /*3d90*/  @!P5 IMAD.IADD R12, R12, 0x1, -R29.reuse ;  /* 0x000000010c0cd824 */ /* 0x100fe200078e0a1d */
[----:B------:R-:W-:Y:S01]  /*3da0*/  ISETP.GT.U32.AND P4, PT, R29, R18, PT ;  /* 0x000000121d00720c */ /* 0x000fe20003f84070 */
[----:B------:R-:W-:Y:S01]  /*3db0*/  @!P3 IMAD.IADD R13, R13, 0x1, -R29 ;  /* 0x000000010d0db824 */ /* 0x000fe200078e0a1d */
[----:B------:R-:W-:-:S03]  /*3dc0*/  ISETP.GT.U32.AND P5, PT, R29, R19, PT ;  /* 0x000000131d00720c */ /* 0x000fc60003fa4070 */
[--C-:B------:R-:W-:Y:S01]  /*3dd0*/  @!P2 IMAD.IADD R10, R10, 0x1, -R29.reuse ;  /* 0x000000010a0aa824 */ /* 0x100fe200078e0a1d */
[C---:B------:R-:W-:Y:S01]  /*3de0*/  ISETP.GT.U32.AND P2, PT, R29.reuse, R17, PT ;  /* 0x000000111d00720c */ /* 0x040fe20003f44070 */
[----:B---3--:R-:W-:Y:S04]  /*3df0*/  STL [R1+0x5d0], R7 ;  /* 0x0005d00701007387 */ /* 0x008fe80000100800 */
[----:B------:R0:W-:Y:S04]  /*3e00*/  STL [R1+0x5c0], R8 ;  /* 0x0005c00801007387 */ /* 0x0001e80000100800 */
[----:B0-----:R-:W3:Y:S01]  /*3e10*/  LDL R8, [R1+0x344] ;  /* 0x0003440001087983 */ /* 0x001ee20000100800 */
[C---:B------:R-:W-:Y:S01]  /*3e20*/  ISETP.GT.U32.AND P3, PT, R29.reuse, R20, PT ;  /* 0x000000141d00720c */ /* 0x040fe20003f64070 */
        /* <DEDUP_REMOVED lines=14> */
[----:B------:R0:W-:Y:S01]  /*3f10*/  STL [R1+0x5c4], R9 ;  /* 0x0005c40901007387 */ /* 0x0001e20000100800 */
[----:B------:R-:W-:-:S03]  /*3f20*/  @!P1 IMAD.IADD R21, R21, 0x1, -R29 ;  /* 0x0000000115159824 */ /* 0x000fc600078e0a1d */
[----:B------:R-:W1:Y:S01]  /*3f30*/  S2R R0, SR_TID.X ;  /* 0x0000000000007919 */ /* 0x000e620000002100 */
[--C-:B------:R-:W-:Y:S01]  /*3f40*/  @!P6 IMAD.IADD R22, R22, 0x1, -R29.reuse ;  /* 0x000000011616e824 */ /* 0x100fe200078e0a1d */
[----:B------:R-:W-:Y:S01]  /*3f50*/  ISETP.GT.U32.AND P6, PT, R29, R16, PT ;  /* 0x000000101d00720c */ /* 0x000fe20003fc4070 */
[--C-:B------:R-:W-:Y:S01]  /*3f60*/  @!P0 IMAD.IADD R23, R23, 0x1, -R29.reuse ;  /* 0x0000000117178824 */ /* 0x100fe200078e0a1d */
[----:B0-----:R-:W-:Y:S01]  /*3f70*/  IABS R9, c[0x0][0x178] ;  /* 0x00005e0000097a13 */ /* 0x001fe20000000000 */
[----:B------:R-:W0:Y:S01]  /*3f80*/  S2R R2, SR_TID.X ;  /* 0x0000000000027919 */ /* 0x000e220000002100 */
[--C-:B------:R-:W-:Y:S01]  /*3f90*/  @!P2 IMAD.IADD R24, R24, 0x1, -R29.reuse ;  /* 0x000000011818a824 */ /* 0x100fe200078e0a1d */
[----:B------:R-:W-:Y:S01]  /*3fa0*/  ISETP.GT.U32.AND P0, PT, R29, R17, PT ;  /* 0x000000111d00720c */ /* 0x000fe20003f04070 */
[--C-:B------:R-:W-:Y:S01]  /*3fb0*/  @!P4 IMAD.IADD R26, R26, 0x1, -R29.reuse ;  /* 0x000000011a1ac824 */ /* 0x100fe200078e0a1d */
[----:B------:R-:W4:Y:S01]  /*3fc0*/  S2R R3, SR_TID.X ;  /* 0x0000000000037919 */ /* 0x000f220000002100 */
[--C-:B------:R-:W-:Y:S01]  /*3fd0*/  @!P5 IMAD.IADD R27, R27, 0x1, -R29.reuse ;  /* 0x000000011b1bd824 */ /* 0x100fe200078e0a1d */
[----:B--2---:R-:W-:Y:S01]  /*3fe0*/  ISETP.GT.U32.AND P1, PT, R9, R6, PT ;  /* 0x000000060900720c */ /* 0x004fe20003f24070 */
[----:B------:R-:W-:Y:S01]  /*3ff0*/  @!P3 IMAD.IADD R28, R28, 0x1, -R29 ;  /* 0x000000011c1cb824 */ /* 0x000fe200078e0a1d */
[----:B------:R-:W-:-:S02]  /*4000*/  ISETP.GT.U32.AND P2, PT, R29, R18, PT ;  /* 0x000000121d00720c */ /* 0x000fc40003f44070 */
[C---:B------:R-:W-:Y:S02]  /*4010*/  ISETP.GT.U32.AND P4, PT, R29.reuse, R19, PT ;  /* 0x000000131d00720c */ /* 0x040fe40003f84070 */
[C---:B------:R-:W-:Y:S02]  /*4020*/  ISETP.GT.U32.AND P5, PT, R29.reuse, R20, PT ;  /* 0x000000141d00720c */ /* 0x040fe40003fa4070 */
[C---:B------:R-:W-:Y:S01]  /*4030*/  ISETP.GT.U32.AND P3, PT, R29.reuse, R21, PT ;  /* 0x000000151d00720c */ /* 0x040fe20003f64070 */
[--C-:B------:R-:W-:Y:S01]  /*4040*/  @!P6 IMAD.IADD R16, R16, 0x1, -R29.reuse ;  /* 0x000000011010e824 */ /* 0x100fe200078e0a1d */
[----:B------:R-:W-:Y:S01]  /*4050*/  ISETP.GT.U32.AND P6, PT, R29, R28, PT ;  /* 0x0000001c1d00720c */ /* 0x000fe20003fc4070 */
[----:B------:R-:W-:Y:S01]  /*4060*/  @!P0 IMAD.IADD R17, R17, 0x1, -R29 ;  /* 0x0000000111118824 */ /* 0x000fe200078e0a1d */
[C---:B------:R-:W-:Y:S01]  /*4070*/  ISETP.GT.U32.AND P0, PT, R29.reuse, R23, PT ;  /* 0x000000171d00720c */ /* 0x040fe20003f04070 */
[----:B------:R-:W-:Y:S01]  /*4080*/  @!P1 IMAD.IADD R6, R6, 0x1, -R9 ;  /* 0x0000000106069824 */ /* 0x000fe200078e0a09 */
[C---:B------:R-:W-:Y:S01]  /*4090*/  ISETP.GT.U32.AND P1, PT, R29.reuse, R22, PT ;  /* 0x000000161d00720c */ /* 0x040fe20003f24070 */
[--C-:B------:R-:W-:Y:S01]  /*40a0*/  @!P2 IMAD.IADD R18, R18, 0x1, -R29.reuse ;  /* 0x000000011212a824 */ /* 0x100fe200078e0a1d */
[----:B------:R-:W-:Y:S01]  /*40b0*/  ISETP.GT.U32.AND P2, PT, R29, R24, PT ;  /* 0x000000181d00720c */ /* 0x000fe20003f44070 */
[--C-:B------:R-:W-:Y:S01]  /*40c0*/  @!P4 IMAD.IADD R19, R19, 0x1, -R29.reuse ;  /* 0x000000011313c824 */ /* 0x100fe200078e0a1d */
[C---:B------:R-:W-:Y:S01]  /*40d0*/  ISETP.GT.U32.AND P4, PT, R29.reuse, R26, PT ;  /* 0x0000001a1d00720c */ /* 0x040fe20003f84070 */
[--C-:B------:R-:W-:Y:S01]  /*40e0*/  @!P5 IMAD.IADD R20, R20, 0x1, -R29.reuse ;  /* 0x000000011414d824 */ /* 0x100fe200078e0a1d */
[----:B------:R-:W-:Y:S01]  /*40f0*/  ISETP.GT.U32.AND P5, PT, R29, R27, PT ;  /* 0x0000001b1d00720c */ /* 0x000fe20003fa4070 */
[----:B------:R-:W-:Y:S01]  /*4100*/  @!P3 IMAD.IADD R21, R21, 0x1, -R29 ;  /* 0x000000011515b824 */ /* 0x000fe200078e0a1d */
[----:B------:R-:W-:-:S02]  /*4110*/  IABS R29, c[0x0][0x178] ;  /* 0x00005e00001d7a13 */ /* 0x000fc40000000000 */
[----:B-1----:R-:W-:Y:S02]  /*4120*/  LOP3.LUT R0, R0, 0x7, RZ, 0xc0, !PT ;  /* 0x0000000700007812 */ /* 0x002fe400078ec0ff */
[----:B------:R-:W-:Y:S02]  /*4130*/  ISETP.GT.U32.AND P3, PT, R29, R6, PT ;  /* 0x000000061d00720c */ /* 0x000fe40003f64070 */
[----:B------:R-:W1:Y:S01]  /*4140*/  S2R R29, SR_TID.X ;  /* 0x00000000001d7919 */ /* 0x000e620000002100 */
[----:B0-----:R-:W-:Y:S02]  /*4150*/  LOP3.LUT R25, R2, 0x7, RZ, 0xc0, !PT ;  /* 0x0000000702197812 */ /* 0x001fe400078ec0ff */
[----:B----4-:R-:W-:Y:S01]  /*4160*/  LOP3.LUT R3, R3, 0x7, RZ, 0xc0, !PT ;  /* 0x0000000703037812 */ /* 0x010fe200078ec0ff */
[----:B------:R-:W-:Y:S02]  /*4170*/  IMAD.SHL.U32 R0, R0, 0x10, RZ ;  /* 0x0000001000007824 */ /* 0x000fe400078e00ff */
[----:B------:R-:W-:-:S02]  /*4180*/  IMAD.SHL.U32 R7, R2, 0x2, RZ ;  /* 0x0000000202077824 */ /* 0x000fc400078e00ff */
[----:B------:R-:W-:Y:S02]  /*4190*/  IMAD.SHL.U32 R25, R25, 0x80, RZ ;  /* 0x0000008019197824 */ /* 0x000fe400078e00ff */
[----:B------:R-:W-:Y:S01]  /*41a0*/  IMAD.SHL.U32 R3, R3, 0x10, RZ ;  /* 0x0000001003037824 */ /* 0x000fe200078e00ff */
[----:B------:R-:W-:Y:S02]  /*41b0*/  LOP3.LUT R0, R0, 0x30, R7, 0x78, !PT ;  /* 0x0000003000007812 */ /* 0x000fe400078e7807 */
[----:B------:R-:W-:Y:S01]  /*41c0*/  LOP3.LUT R2, R2, 0x1c0, RZ, 0xc0, !PT ;  /* 0x000001c002027812 */ /* 0x000fe200078ec0ff */
[----:B------:R-:W-:-:S05]  /*41d0*/  IMAD.IADD R3, R25, 0x1, R3 ;  /* 0x0000000119037824 */ /* 0x000fca00078e0203 */
[----:B------:R-:W-:Y:S01]  /*41e0*/  LOP3.LUT R4, R3, 0x10, R7, 0x78, !PT ;  /* 0x0000001003047812 */ /* 0x000fe200078e7807 */
[----:B------:R0:W-:Y:S04]  /*41f0*/  STL [R1+0x5cc], R10 ;  /* 0x0005cc0a01007387 */ /* 0x0001e80000100800 */
[----:B------:R-:W2:Y:S04]  /*4200*/  LDL R5, [R1+0x424] ;  /* 0x0004240001057983 */ /* 0x000ea80000100800 */
[----:B------:R-:W4:Y:S04]  /*4210*/  LDL R3, [R1+0x41c] ;  /* 0x00041c0001037983 */ /* 0x000f280000100800 */
[----:B0-----:R-:W4:Y:S04]  /*4220*/  LDL R10, [R1+0x418] ;  /* 0x00041800010a7983 */ /* 0x001f280000100800 */
[----:B------:R-:W4:Y:S01]  /*4230*/  LDL R4, [R1+0x410] ;  /* 0x0004100001047983 */ /* 0x000f220000100800 */
[----:B---3--:R-:W-:-:S02]  /*4240*/  LOP3.LUT R9, R0, 0x3c00, R8, 0xf8, !PT ;  /* 0x00003c0000097812 */ /* 0x008fc400078ef808 */
[----:B------:R-:W-:Y:S02]  /*4250*/  SHF.R.U32.HI R8, RZ, 0x2, R2 ;  /* 0x00000002ff087819 */ /* 0x000fe40000011602 */
[----:B------:R-:W3:Y:S02]  /*4260*/  LDL R2, [R1+0x40c] ;  /* 0x00040c0001027983 */ /* 0x000ee40000100800 */
[----:B------:R-:W-:Y:S02]  /*4270*/  LOP3.LUT R0, R8, 0x3fe, R7, 0x78, !PT ;  /* 0x000003fe08007812 */ /* 0x000fe400078e7807 */
[----:B------:R-:W3:Y:S04]  /*4280*/  LDL R8, [R1+0x408] ;  /* 0x0004080001087983 */ /* 0x000ee80000100800 */
[----:B------:R1:W-:Y:S02]  /*4290*/  STL [R1+0x448], R0 ;  /* 0x0004480001007387 */ /* 0x0003e40000100800 */
[----:B-1----:R-:W-:-:S05]  /*42a0*/  LOP3.LUT R0, R29, 0x7, RZ, 0xc0, !PT ;  /* 0x000000071d007812 */ /* 0x002fca00078ec0ff */
[----:B------:R-:W-:-:S04]  /*42b0*/  IMAD.SHL.U32 R0, R0, 0x10, RZ ;  /* 0x0000001000007824 */ /* 0x000fc800078e00ff */
[----:B------:R-:W-:-:S05]  /*42c0*/  IMAD.IADD R0, R25, 0x1, R0 ;  /* 0x0000000119007824 */ /* 0x000fca00078e0200 */
[----:B------:R-:W-:Y:S02]  /*42d0*/  LOP3.LUT R0, R0, 0x10, R7, 0x78, !PT ;  /* 0x0000001000007812 */ /* 0x000fe400078e7807 */
[----:B------:R-:W3:Y:S01]  /*42e0*/  LDL.LU R7, [R1+0x5d0] ;  /* 0x0005d00001077983 */ /* 0x000ee20000300800 */
[----:B------:R-:W-:-:S05]  /*42f0*/  IMAD.SHL.U32 R29, R29, 0x40, RZ ;  /* 0x000000401d1d7824 */ /* 0x000fca00078e00ff */
[----:B------:R-:W-:-:S05]  /*4300*/  LOP3.LUT R0, R0, 0x400, R29, 0xf8, !PT ;  /* 0x0000040000007812 */ /* 0x000fca00078ef81d */
[----:B------:R0:W-:Y:S01]  /*4310*/  STL [R1+0x100], R0 ;  /* 0x0001000001007387 */ /* 0x0001e20000100800 */
[----:B------:R-:W-:Y:S02]  /*4320*/  IABS R29, c[0x0][0x17c] ;  /* 0x00005f00001d7a13 */ /* 0x000fe40000000000 */
[----:B0-----:R-:W-:Y:S02]  /*4330*/  LOP3.LUT R0, R9, R25, RZ, 0xfc, !PT ;  /* 0x0000001909007212 */ /* 0x001fe400078efcff */
[----:B------:R-:W3:Y:S04]  /*4340*/  LDL R25, [R1+0x404] ;  /* 0x0004040001197983 */ /* 0x000ee80000100800 */
[----:B------:R-:W3:Y:S04]  /*4350*/  LDL R9, [R1+0x400] ;  /* 0x0004000001097983 */ /* 0x000ee80000100800 */
[----:B------:R-:W-:Y:S04]  /*4360*/  STL [R1+0x10c], R0 ;  /* 0x00010c0001007387 */ /* 0x000fe80000100800 */
[----:B------:R0:W-:Y:S01]  /*4370*/  STL [R1+0x44c], R0 ;  /* 0x00044c0001007387 */ /* 0x0001e20000100800 */
[----:B------:R-:W-:-:S02]  /*4380*/  @!P1 IMAD.IADD R22, R22, 0x1, -R29 ;  /* 0x0000000116169824 */ /* 0x000fc400078e0a1d */
[--C-:B------:R-:W-:Y:S01]  /*4390*/  @!P0 IMAD.IADD R23, R23, 0x1, -R29.reuse ;  /* 0x0000000117178824 */ /* 0x100fe200078e0a1d */
[----:B0-----:R-:W-:Y:S01]  /*43a0*/  IABS R0, c[0x0][0x178] ;  /* 0x00005e0000007a13 */ /* 0x001fe20000000000 */
[--C-:B------:R-:W-:Y:S01]  /*43b0*/  @!P4 IMAD.IADD R26, R26, 0x1, -R29.reuse ;  /* 0x000000011a1ac824 */ /* 0x100fe200078e0a1d */
[----:B--2---:R-:W-:Y:S01]  /*43c0*/  ISETP.GE.AND P0, PT, R5, RZ, PT ;  /* 0x000000ff0500720c */ /* 0x004fe20003f06270 */
[--C-:B------:R-:W-:Y:S01]  /*43d0*/  @!P2 IMAD.IADD R24, R24, 0x1, -R29.reuse ;  /* 0x000000011818a824 */ /* 0x100fe200078e0a1d */
[----:B------:R-:W2:Y:S01]  /*43e0*/  LDL R5, [R1+0x3fc] ;  /* 0x0003fc0001057983 */ /* 0x000ea20000100800 */
[----:B------:R-:W-:Y:S01]  /*43f0*/  @!P3 IMAD.IADD R6, R6, 0x1, -R0 ;  /* 0x000000010606b824 */ /* 0x000fe200078e0a00 */
[----:B----4-:R-:W-:Y:S01]  /*4400*/  ISETP.GE.AND P4, PT, R3, RZ, PT ;  /* 0x000000ff0300720c */ /* 0x010fe20003f86270 */
[--C-:B------:R-:W-:Y:S01]  /*4410*/  @!P5 IMAD.IADD R27, R27, 0x1, -R29.reuse ;  /* 0x000000011b1bd824 */ /* 0x100fe200078e0a1d */
[----:B------:R-:W4:Y:S01]  /*4420*/  LDL R3, [R1+0x3f0] ;  /* 0x0003f00001037983 */ /* 0x000f220000100800 */
[----:B------:R-:W-:-:S03]  /*4430*/  @!P6 IMAD.IADD R28, R28, 0x1, -R29 ;  /* 0x000000011c1ce824 */ /* 0x000fc600078e0a1d */
[----:B------:R-:W2:Y:S01]  /*4440*/  LDL R29, [R1+0x420] ;  /* 0x00042000011d7983 */ /* 0x000ea20000100800 */
[----:B---3--:R-:W-:-:S03]  /*4450*/  ISETP.GE.AND P1, PT, R7, RZ, PT ;  /* 0x000000ff0700720c */ /* 0x008fc60003f26270 */
[----:B------:R-:W3:Y:S04]  /*4460*/  LDL R7, [R1+0x3f8] ;  /* 0x0003f80001077983 */ /* 0x000ee80000100800 */
[----:B------:R0:W-:Y:S04]  /*4470*/  STL [R1+0x104], R6 ;  /* 0x0001040601007387 */ /* 0x0001e80000100800 */
[----:B0-----:R-:W2:Y:S01]  /*4480*/  LDL.LU R6, [R1+0x90] ;  /* 0x0000900001067983 */ /* 0x001ea20000300800 */
[----:B------:R-:W-:-:S03]  /*4490*/  ISETP.GE.AND P5, PT, R4, RZ, PT ;  /* 0x000000ff0400720c */ /* 0x000fc60003fa6270 */
[----:B------:R-:W3:Y:S04]  /*44a0*/  LDL R4, [R1+0x3f4] ;  /* 0x0003f40001047983 */ /* 0x000ee80000100800 */
[----:B------:R-:W3:Y:S01]  /*44b0*/  LDL.LU R0, [R1+0x8c] ;  /* 0x00008c0001007983 */ /* 0x000ee20000300800 */
[----:B--2---:R-:W-:Y:S01]  /*44c0*/  @!P1 IMAD.MOV R6, RZ, RZ, -R6 ;  /* 0x000000ffff069224 */ /* 0x004fe200078e0a06 */
[----:B------:R-:W-:Y:S02]  /*44d0*/  ISETP.GE.AND P1, PT, R2, RZ, PT ;  /* 0x000000ff0200720c */ /* 0x000fe40003f26270 */
[----:B------:R-:W2:Y:S04]  /*44e0*/  LDL R2, [R1+0x3ec] ;  /* 0x0003ec0001027983 */ /* 0x000ea80000100800 */
[----:B------:R0:W-:Y:S04]  /*44f0*/  STL [R1+0x90], R6 ;  /* 0x0000900601007387 */ /* 0x0001e80000100800 */
[----:B0-----:R-:W2:Y:S01]  /*4500*/  LDL.LU R6, [R1+0x88] ;  /* 0x0000880001067983 */ /* 0x001ea20000300800 */
[----:B------:R-:W-:Y:S01]  /*4510*/  ISETP.GE.AND P2, PT, R29, RZ, PT ;  /* 0x000000ff1d00720c */ /* 0x000fe20003f46270 */
[----:B---3--:R-:W-:Y:S01]  /*4520*/  @!P0 IMAD.MOV R0, RZ, RZ, -R0 ;  /* 0x000000ffff008224 */ /* 0x008fe200078e0a00 */
[----:B------:R-:W-:-:S02]  /*4530*/  ISETP.GE.AND P0, PT, R8, RZ, PT ;  /* 0x000000ff0800720c */ /* 0x000fc40003f06270 */
[----:B------:R-:W3:Y:S04]  /*4540*/  LDL R8, [R1+0x3e8] ;  /* 0x0003e80001087983 */ /* 0x000ee80000100800 */
[----:B------:R0:W-:Y:S04]  /*4550*/  STL [R1+0x8c], R0 ;  /* 0x00008c0001007387 */ /* 0x0001e80000100800 */
[----:B0-----:R-:W3:Y:S01]  /*4560*/  LDL.LU R0, [R1+0x84] ;  /* 0x0000840001007983 */ /* 0x001ee20000300800 */
[----:B--2---:R-:W-:Y:S01]  /*4570*/  @!P2 IMAD.MOV R6, RZ, RZ, -R6 ;  /* 0x000000ffff06a224 */ /* 0x004fe200078e0a06 */
[----:B------:R-:W-:-:S02]  /*4580*/  ISETP.GE.AND P2, PT, R25, RZ, PT ;  /* 0x000000ff1900720c */ /* 0x000fc40003f46270 */
        /* <DEDUP_REMOVED lines=14> */
[----:B---3--:R-:W-:Y:S01]  /*4670*/  @!P5 IMAD.MOV R0, RZ, RZ, -R0 ;  /* 0x000000ffff00d224 */ /* 0x008fe200078e0a00 */
[----:B------:R-:W-:-:S02]  /*4680*/  ISETP.GE.AND P5, PT, R7, RZ, PT ;  /* 0x000000ff0700720c */ /* 0x000fc40003fa6270 */
[----:B------:R-:W3:Y:S04]  /*4690*/  LDL R7, [R1+0x3d8] ;  /* 0x0003d80001077983 */ /* 0x000ee80000100800 */
[----:B------:R0:W-:Y:S04]  /*46a0*/  STL [R1+0x7c], R0 ;  /* 0x00007c0001007387 */ /* 0x0001e80000100800 */
[----:B0-----:R-:W3:Y:S01]  /*46b0*/  LDL.LU R0, [R1+0x74] ;  /* 0x0000740001007983 */ /* 0x001ee20000300800 */
[----:B--2---:R-:W-:Y:S01]  /*46c0*/  @!P1 IMAD.MOV R6, RZ, RZ, -R6 ;  /* 0x000000ffff069224 */ /* 0x004fe200078e0a06 */
[----:B----4-:R-:W-:-:S02]  /*46d0*/  ISETP.GE.AND P1, PT, R3, RZ, PT ;  /* 0x000000ff0300720c */ /* 0x010fc40003f26270 */
[----:B------:R-:W2:Y:S04]  /*46e0*/  LDL R3, [R1+0x3d4] ;  /* 0x0003d40001037983 */ /* 0x000ea80000100800 */
[----:B------:R0:W-:Y:S04]  /*46f0*/  STL [R1+0x78], R6 ;  /* 0x0000780601007387 */ /* 0x0001e80000100800 */
[----:B0-----:R-:W4:Y:S01]  /*4700*/  LDL.LU R6, [R1+0x70] ;  /* 0x0000700001067983 */ /* 0x001f220000300800 */
[----:B---3--:R-:W-:Y:S01]  /*4710*/  @!P0 IMAD.MOV R0, RZ, RZ, -R0 ;  /* 0x000000ffff008224 */ /* 0x008fe200078e0a00 */
[----:B------:R-:W-:-:S02]  /*4720*/  ISETP.GE.AND P0, PT, R4, RZ, PT ;  /* 0x000000ff0400720c */ /* 0x000fc40003f06270 */
[----:B------:R-:W3:Y:S04]  /*4730*/  LDL R4, [R1+0x3d0] ;  /* 0x0003d00001047983 */ /* 0x000ee80000100800 */
[----:B------:R0:W-:Y:S04]  /*4740*/  STL [R1+0x74], R0 ;  /* 0x0000740001007387 */ /* 0x0001e80000100800 */
[----:B0-----:R-:W2:Y:S01]  /*4750*/  LDL.LU R0, [R1+0x6c] ;  /* 0x00006c0001007983 */ /* 0x001ea20000300800 */
[----:B----4-:R-:W-:Y:S01]  /*4760*/  @!P2 IMAD.MOV R6, RZ, RZ, -R6 ;  /* 0x000000ffff06a224 */ /* 0x010fe200078e0a06 */
[----:B------:R-:W-:-:S02]  /*4770*/  ISETP.GE.AND P2, PT, R2, RZ, PT ;  /* 0x000000ff0200720c */ /* 0x000fc40003f46270 */
[----:B------:R-:W4:Y:S04]  /*4780*/  LDL R2, [R1+0x3cc] ;  /* 0x0003cc0001027983 */ /* 0x000f280000100800 */
        /* <DEDUP_REMOVED lines=18> */
[----:B------:R-:W-:-:S04]  /*48b0*/  ISETP.GE.AND P1, PT, R5, RZ, PT ;  /* 0x000000ff0500720c */ /* 0x000fc80003f26270 */
[----:B------:R0:W-:Y:S04]  /*48c0*/  STL [R1+0x60], R6 ;  /* 0x0000600601007387 */ /* 0x0001e80000100800 */
[----:B0-----:R-:W3:Y:S04]  /*48d0*/  LDL R6, [R1+0x3bc] ;  /* 0x0003bc0001067983 */ /* 0x001ee80000100800 */
[----:B------:R-:W3:Y:S01]  /*48e0*/  LDL.LU R5, [R1+0x58] ;  /* 0x0000580001057983 */ /* 0x000ee20000300800 */
        /* <DEDUP_REMOVED lines=10> */
[----:B--2---:R-:W-:-:S05]  /*4990*/  @!P4 IMAD.MOV R0, RZ, RZ, -R0 ;  /* 0x000000ffff00c224 */ /* 0x004fca00078e0a00 */
[----:B------:R0:W-:Y:S01]  /*49a0*/  STL [R1+0x54], R0 ;  /* 0x0000540001007387 */ /* 0x0001e20000100800 */
[----:B------:R-:W-:-:S03]  /*49b0*/  ISETP.GE.AND P4, PT, R4, RZ, PT ;  /* 0x000000ff0400720c */ /* 0x000fc60003f86270 */
[----:B0-----:R-:W2:Y:S04]  /*49c0*/  LDL.LU R0, [R1+0x4c] ;  /* 0x00004c0001007983 */ /* 0x001ea80000300800 */
[----:B------:R-:W2:Y:S01]  /*49d0*/  LDL R4, [R1+0x3b0] ;  /* 0x0003b00001047983 */ /* 0x000ea20000100800 */
[----:B---3--:R-:W-:Y:S01]  /*49e0*/  @!P3 IMAD.MOV R3, RZ, RZ, -R3 ;  /* 0x000000ffff03b224 */ /* 0x008fe200078e0a03 */
[----:B----4-:R-:W-:Y:S02]  /*49f0*/  ISETP.GE.AND P3, PT, R2, RZ, PT ;  /* 0x000000ff0200720c */ /* 0x010fe40003f66270 */
[----:B------:R-:W3:Y:S04]  /*4a00*/  LDL.LU R2, [R1+0x48] ;  /* 0x0000480001027983 */ /* 0x000ee80000300800 */
[----:B------:R0:W-:Y:S01]  /*4a10*/  STL [R1+0x50], R3 ;  /* 0x0000500301007387 */ /* 0x0001e20000100800 */
[----:B--2---:R-:W-:-:S03]  /*4a20*/  @!P5 IMAD.MOV R0, RZ, RZ, -R0 ;  /* 0x000000ffff00d224 */ /* 0x004fc600078e0a00 */
[----:B0-----:R-:W2:Y:S04]  /*4a30*/  LDL R3, [R1+0x3ac] ;  /* 0x0003ac0001037983 */ /* 0x001ea80000100800 */
[----:B------:R0:W-:Y:S01]  /*4a40*/  STL [R1+0x4c], R0 ;  /* 0x00004c0001007387 */ /* 0x0001e20000100800 */
[----:B------:R-:W-:-:S03]  /*4a50*/  ISETP.GE.AND P5, PT, R8, RZ, PT ;  /* 0x000000ff0800720c */ /* 0x000fc60003fa6270 */
[----:B0-----:R-:W4:Y:S01]  /*4a60*/  LDL.LU R0, [R1+0x44] ;  /* 0x0000440001007983 */ /* 0x001f220000300800 */
[----:B---3--:R-:W-:-:S05]  /*4a70*/  @!P1 IMAD.MOV R2, RZ, RZ, -R2 ;  /* 0x000000ffff029224 */ /* 0x008fca00078e0a02 */
[----:B------:R0:W-:Y:S04]  /*4a80*/  STL [R1+0x48], R2 ;  /* 0x0000480201007387 */ /* 0x0001e80000100800 */
[----:B0-----:R-:W3:Y:S04]  /*4a90*/  LDL R2, [R1+0x3a8] ;  /* 0x0003a80001027983 */ /* 0x001ee80000100800 */
[----:B------:R-:W2:Y:S01]  /*4aa0*/  LDL.LU R8, [R1+0x40] ;  /* 0x0000400001087983 */ /* 0x000ea20000300800 */
[----:B------:R-:W-:-:S03]  /*4ab0*/  ISETP.GE.AND P1, PT, R25, RZ, PT ;  /* 0x000000ff1900720c */ /* 0x000fc60003f26270 */
[----:B------:R-:W3:Y:S01]  /*4ac0*/  LDL R25, [R1+0x3a4] ;  /* 0x0003a40001197983 */ /* 0x000ee20000100800 */
[----:B----4-:R-:W-:Y:S01]  /*4ad0*/  @!P0 IMAD.MOV R0, RZ, RZ, -R0 ;  /* 0x000000ffff008224 */ /* 0x010fe200078e0a00 */
[----:B------:R-:W-:-:S04]  /*4ae0*/  ISETP.GE.AND P0, PT, R9, RZ, PT ;  /* 0x000000ff0900720c */ /* 0x000fc80003f06270 */
[----:B------:R0:W-:Y:S04]  /*4af0*/  STL [R1+0x44], R0 ;  /* 0x0000440001007387 */ /* 0x0001e80000100800 */
[----:B0-----:R-:W4:Y:S04]  /*4b00*/  LDL.LU R0, [R1+0x3c] ;  /* 0x00003c0001007983 */ /* 0x001f280000300800 */
[----:B------:R-:W3:Y:S01]  /*4b10*/  LDL R9, [R1+0x3a0] ;  /* 0x0003a00001097983 */ /* 0x000ee20000100800 */
[----:B--2---:R-:W-:Y:S01]  /*4b20*/  @!P2 IMAD.MOV R8, RZ, RZ, -R8 ;  /* 0x000000ffff08a224 */ /* 0x004fe200078e0a08 */
[----:B------:R-:W-:-:S02]  /*4b30*/  ISETP.GE.AND P2, PT, R6, RZ, PT ;  /* 0x000000ff0600720c */ /* 0x000fc40003f46270 */
[----:B------:R-:W2:Y:S04]  /*4b40*/  LDL.LU R6, [R1+0x38] ;  /* 0x0000380001067983 */ /* 0x000ea80000300800 */
[----:B------:R0:W-:Y:S04]  /*4b50*/  STL [R1+0x40], R8 ;  /* 0x0000400801007387 */ /* 0x0001e80000100800 */
[----:B0-----:R-:W3:Y:S01]  /*4b60*/  LDL R8, [R1+0x39c] ;  /* 0x00039c0001087983 */ /* 0x001ee20000100800 */
[----:B----4-:R-:W-:Y:S01]  /*4b70*/  @!P4 IMAD.MOV R0, RZ, RZ, -R0 ;  /* 0x000000ffff00c224 */ /* 0x010fe200078e0a00 */
[----:B------:R-:W-:-:S04]  /*4b80*/  ISETP.GE.AND P4, PT, R7, RZ, PT ;  /* 0x000000ff0700720c */ /* 0x000fc80003f86270 */
[----:B------:R0:W-:Y:S04]  /*4b90*/  STL [R1+0x3c], R0 ;  /* 0x00003c0001007387 */ /* 0x0001e80000100800 */
[----:B0-----:R-:W4:Y:S04]  /*4ba0*/  LDL.LU R0, [R1+0x34] ;  /* 0x0000340001007983 */ /* 0x001f280000300800 */
[----:B------:R-:W3:Y:S01]  /*4bb0*/  LDL R7, [R1+0x398] ;  /* 0x0003980001077983 */ /* 0x000ee20000100800 */
[----:B--2---:R-:W-:-:S05]  /*4bc0*/  @!P3 IMAD.MOV R6, RZ, RZ, -R6 ;  /* 0x000000ffff06b224 */ /* 0x004fca00078e0a06 */
[----:B------:R0:W-:Y:S04]  /*4bd0*/  STL [R1+0x38], R6 ;  /* 0x0000380601007387 */ /* 0x0001e80000100800 */
[----:B0-----:R-:W2:Y:S04]  /*4be0*/  LDL R6, [R1+0x394] ;  /* 0x0003940001067983 */ /* 0x001ea80000100800 */
        /* <DEDUP_REMOVED lines=10> */
[----:B------:R-:W2:Y:S04]  /*4c90*/  LDL R3, [R1+0x388] ;  /* 0x0003880001037983 */ /* 0x000ea80000100800 */
[----:B------:R0:W-:Y:S04]  /*4ca0*/  STL [R1+0x30], R10 ;  /* 0x0000300a01007387 */ /* 0x0001e80000100800 */
[----:B0-----:R-:W2:Y:S04]  /*4cb0*/  LDL.LU R10, [R1+0x28] ;  /* 0x00002800010a7983 */ /* 0x001ea80000300800 */
[----:B------:R-:W2:Y:S01]  /*4cc0*/  LDL R29, [R1+0x384] ;  /* 0x00038400011d7983 */ /* 0x000ea20000100800 */
[----:B----4-:R-:W-:Y:S01]  /*4cd0*/  @!P0 IMAD.MOV R0, RZ, RZ, -R0 ;  /* 0x000000ffff008224 */ /* 0x010fe200078e0a00 */
[----:B---3--:R-:W-:-:S04]  /*4ce0*/  ISETP.GE.AND P0, PT, R2, RZ, PT ;  /* 0x000000ff0200720c */ /* 0x008fc80003f06270 */
[----:B------:R0:W-:Y:S04]  /*4cf0*/  STL [R1+0x2c], R0 ;  /* 0x00002c0001007387 */ /* 0x0001e80000100800 */
[----:B0-----:R-:W3:Y:S04]  /*4d00*/  LDL.LU R0, [R1+0x24] ;  /* 0x0000240001007983 */ /* 0x001ee80000300800 */
[----:B------:R-:W4:Y:S01]  /*4d10*/  LDL R2, [R1+0x380] ;  /* 0x0003800001027983 */ /* 0x000f220000100800 */
[----:B--2---:R-:W-:Y:S01]  /*4d20*/  @!P2 IMAD.MOV R10, RZ, RZ, -R10 ;  /* 0x000000ffff0aa224 */ /* 0x004fe200078e0a0a */
[----:B------:R-:W-:-:S04]  /*4d30*/  ISETP.GE.AND P2, PT, R25, RZ, PT ;  /* 0x000000ff1900720c */ /* 0x000fc80003f46270 */
[----:B------:R0:W-:Y:S04]  /*4d40*/  STL [R1+0x28], R10 ;  /* 0x0000280a01007387 */ /* 0x0001e80000100800 */
[----:B0-----:R-:W2:Y:S04]  /*4d50*/  LDL.LU R10, [R1+0x5cc] ;  /* 0x0005cc00010a7983 */ /* 0x001ea80000300800 */
[----:B------:R-:W2:Y:S01]  /*4d60*/  LDL.LU R25, [R1+0x20] ;  /* 0x0000200001197983 */ /* 0x000ea20000300800 */
[----:B---3--:R-:W-:Y:S01]  /*4d70*/  @!P4 IMAD.MOV R0, RZ, RZ, -R0 ;  /* 0x000000ffff00c224 */ /* 0x008fe200078e0a00 */
[----:B------:R-:W-:-:S04]  /*4d80*/  ISETP.GE.AND P4, PT, R9, RZ, PT ;  /* 0x000000ff0900720c */ /* 0x000fc80003f86270 */
[----:B------:R0:W-:Y:S04]  /*4d90*/  STL [R1+0x24], R0 ;  /* 0x0000240001007387 */ /* 0x0001e80000100800 */
[----:B0-----:R-:W3:Y:S04]  /*4da0*/  LDL R0, [R1+0x37c] ;  /* 0x00037c0001007983 */ /* 0x001ee80000100800 */
[----:B------:R-:W3:Y:S01]  /*4db0*/  LDL.LU R9, [R1+0x1c] ;  /* 0x00001c0001097983 */ /* 0x000ee20000300800 */
[----:B--2---:R-:W-:-:S05]  /*4dc0*/  @!P3 IMAD.MOV R25, RZ, RZ, -R25 ;  /* 0x000000ffff19b224 */ /* 0x004fca00078e0a19 */
[----:B------:R0:W-:Y:S04]  /*4dd0*/  STL [R1+0x20], R25 ;  /* 0x0000201901007387 */ /* 0x0001e80000100800 */
[----:B0-----:R-:W2:Y:S01]  /*4de0*/  LDL.LU R25, [R1+0x5c8] ;  /* 0x0005c80001197983 */ /* 0x001ea20000300800 */
[----:B------:R-:W-:Y:S01]  /*4df0*/  ISETP.GE.AND P3, PT, R8, RZ, PT ;  /* 0x000000ff0800720c */ /* 0x000fe20003f66270 */
[----:B---3--:R-:W-:Y:S01]  /*4e00*/  @!P5 IMAD.MOV R9, RZ, RZ, -R9 ;  /* 0x000000ffff09d224 */ /* 0x008fe200078e0a09 */
[----:B------:R-:W-:Y:S01]  /*4e10*/  ISETP.GE.AND P5, PT, R7, RZ, PT ;  /* 0x000000ff0700720c */ /* 0x000fe20003fa6270 */
[----:B--2---:R-:W-:Y:S02]  /*4e20*/  IMAD.MOV.U32 R8, RZ, RZ, R25 ;  /* 0x000000ffff087224 */ /* 0x004fe400078e0019 */
[----:B------:R-:W2:Y:S04]  /*4e30*/  LDL R25, [R1+0x378] ;  /* 0x0003780001197983 */ /* 0x000ea80000100800 */
[----:B------:R0:W-:Y:S04]  /*4e40*/  STL [R1+0x1c], R9 ;  /* 0x00001c0901007387 */ /* 0x0001e80000100800 */
[----:B0-----:R-:W3:Y:S04]  /*4e50*/  LDL.LU R9, [R1+0x5c4] ;  /* 0x0005c40001097983 */ /* 0x001ee80000300800 */
[----:B------:R-:W2:Y:S01]  /*4e60*/  LDL.LU R7, [R1+0x14] ;  /* 0x0000140001077983 */ /* 0x000ea20000300800 */
[----:B------:R-:W-:Y:S01]  /*4e70*/  @!P1 IMAD.MOV R8, RZ, RZ, -R8 ;  /* 0x000000ffff089224 */ /* 0x000fe200078e0a08 */
[----:B------:R-:W-:-:S04]  /*4e80*/  ISETP.GE.AND P1, PT, R6, RZ, PT ;  /* 0x000000ff0600720c */ /* 0x000fc80003f26270 */
[----:B------:R0:W-:Y:S04]  /*4e90*/  STL [R1+0x18], R8 ;  /* 0x0000180801007387 */ /* 0x0001e80000100800 */
[----:B0-----:R-:W3:Y:S04]  /*4ea0*/  LDL.LU R8, [R1+0x5c0] ;  /* 0x0005c00001087983 */ /* 0x001ee80000300800 */
[----:B------:R-:W3:Y:S01]  /*4eb0*/  LDL.LU R6, [R1+0x10] ;  /* 0x0000100001067983 */ /* 0x000ee20000300800 */
        /* <DEDUP_REMOVED lines=19> */
[----:B------:R-:W3:Y:S01]  /*4ff0*/  LDL.LU R29, [R1] ;  /* 0x00000000011d7983 */ /* 0x000ee20000300800 */
[----:B--2---:R-:W-:Y:S01]  /*5000*/  @!P5 IMAD.MOV R3, RZ, RZ, -R3 ;  /* 0x000000ffff03d224 */ /* 0x004fe200078e0a03 */
[----:B----4-:R-:W-:-:S04]  /*5010*/  ISETP.GE.AND P5, PT, R2, RZ, PT ;  /* 0x000000ff0200720c */ /* 0x010fc80003fa6270 */
[----:B------:R0:W-:Y:S04]  /*5020*/  STL [R1+0x4], R3 ;  /* 0x0000040301007387 */ /* 0x0001e80000100800 */
[----:B0-----:R-:W2:Y:S04]  /*5030*/  LDL.LU R3, [R1+0x5ac] ;  /* 0x0005ac0001037983 */ /* 0x001ea80000300800 */
[----:B------:R-:W4:Y:S01]  /*5040*/  LDL.LU R2, [R1+0x5a8] ;  /* 0x0005a80001027983 */ /* 0x000f220000300800 */
[----:B---3--:R-:W-:Y:S01]  /*5050*/  @!P1 IMAD.MOV R29, RZ, RZ, -R29 ;  /* 0x000000ffff1d9224 */ /* 0x008fe200078e0a1d */
[----:B------:R-:W-:-:S04]  /*5060*/  ISETP.GE.AND P1, PT, R0, RZ, PT ;  /* 0x000000ff0000720c */ /* 0x000fc80003f26270 */
[----:B------:R0:W-:Y:S04]  /*5070*/  STL [R1+0x528], R29 ;  /* 0x0005281d01007387 */ /* 0x0001e80000100800 */
[----:B------:R-:W3:Y:S04]  /*5080*/  LDL R0, [R1+0x360] ;  /* 0x0003600001007983 */ /* 0x000ee80000100800 */
[----:B0-----:R-:W3:Y:S01]  /*5090*/  LDL R29, [R1+0x36c] ;  /* 0x00036c00011d7983 */ /* 0x001ee20000100800 */
[----:B--2---:R-:W-:Y:S02]  /*50a0*/  @!P2 IMAD.MOV R3, RZ, RZ, -R3 ;  /* 0x000000ffff03a224 */ /* 0x004fe400078e0a03 */
[----:B----4-:R-:W-:Y:S01]  /*50b0*/  @!P0 IMAD.MOV R2, RZ, RZ, -R2 ;  /* 0x000000ffff028224 */ /* 0x010fe200078e0a02 */
[----:B------:R-:W-:-:S04]  /*50c0*/  ISETP.GE.AND P0, PT, R25, RZ, PT ;  /* 0x000000ff1900720c */ /* 0x000fc80003f06270 */
[----:B------:R0:W-:Y:S04]  /*50d0*/  STL [R1+0x52c], R2 ;  /* 0x00052c0201007387 */ /* 0x0001e80000100800 */
[----:B0-----:R-:W2:Y:S04]  /*50e0*/  LDL R2, [R1+0x370] ;  /* 0x0003700001027983 */ /* 0x001ea80000100800 */
[----:B------:R-:W4:Y:S04]  /*50f0*/  LDL.LU R25, [R1+0x5a4] ;  /* 0x0005a40001197983 */ /* 0x000f280000300800 */
[----:B------:R0:W-:Y:S04]  /*5100*/  STL [R1+0x530], R3 ;  /* 0x0005300301007387 */ /* 0x0001e80000100800 */
[----:B0-----:R-:W4:Y:S01]  /*5110*/  LDL R3, [R1+0x374] ;  /* 0x0003740001037983 */ /* 0x001f220000100800 */
[----:B------:R-:W-:Y:S01]  /*5120*/  @!P4 IMAD.MOV R4, RZ, RZ, -R4 ;  /* 0x000000ffff04c224 */ /* 0x000fe200078e0a04 */
[----:B------:R-:W-:Y:S01]  /*5130*/  @!P3 IADD3 R5, -R5, RZ, RZ ;  /* 0x000000ff0505b210 */ /* 0x000fe20007ffe1ff */
[----:B------:R-:W-:Y:S01]  /*5140*/  @!P5 IMAD.MOV R6, RZ, RZ, -R6 ;  /* 0x000000ffff06d224 */ /* 0x000fe200078e0a06 */
[----:B---3--:R-:W-:-:S02]  /*5150*/  ISETP.GE.AND P3, PT, R29, RZ, PT ;  /* 0x000000ff1d00720c */ /* 0x008fc40003f66270 */
[----:B--2---:R-:W-:Y:S02]  /*5160*/  ISETP.GE.AND P4, PT, R2, RZ, PT ;  /* 0x000000ff0200720c */ /* 0x004fe40003f86270 */
[----:B----4-:R-:W-:Y:S02]  /*5170*/  ISETP.GE.AND P2, PT, R3, RZ, PT ;  /* 0x000000ff0300720c */ /* 0x010fe40003f46270 */
[----:B------:R-:W2:Y:S04]  /*5180*/  LDL R3, [R1+0x358] ;  /* 0x0003580001037983 */ /* 0x000ea80000100800 */
[----:B------:R0:W-:Y:S04]  /*5190*/  STL [R1+0x534], R4 ;  /* 0x0005340401007387 */ /* 0x0001e80000100800 */
[----:B------:R-:W3:Y:S04]  /*51a0*/  LDL R2, [R1+0x354] ;  /* 0x0003540001027983 */ /* 0x000ee80000100800 */
[----:B0-----:R-:W4:Y:S04]  /*51b0*/  LDL R4, [R1+0x35c] ;  /* 0x00035c0001047983 */ /* 0x001f280000100800 */
[----:B------:R0:W-:Y:S04]  /*51c0*/  STL [R1+0x538], R5 ;  /* 0x0005380501007387 */ /* 0x0001e80000100800 */
[----:B------:R-:W3:Y:S04]  /*51d0*/  LDL R29, [R1+0x34c] ;  /* 0x00034c00011d7983 */ /* 0x000ee80000100800 */
[----:B0-----:R-:W3:Y:S04]  /*51e0*/  LDL R5, [R1+0x364] ;  /* 0x0003640001057983 */ /* 0x001ee80000100800 */
[----:B------:R0:W-:Y:S04]  /*51f0*/  STL [R1+0x53c], R6 ;  /* 0x00053c0601007387 */ /* 0x0001e80000100800 */
[----:B0-----:R-:W3:Y:S01]  /*5200*/  LDL R6, [R1+0x368] ;  /* 0x0003680001067983 */ /* 0x001ee20000100800 */
[----:B------:R-:W-:-:S02]  /*5210*/  @!P1 IMAD.MOV R7, RZ, RZ, -R7 ;  /* 0x000000ffff079224 */ /* 0x000fc400078e0a07 */
[----:B------:R-:W-:-:S03]  /*5220*/  @!P0 IMAD.MOV R8, RZ, RZ, -R8 ;  /* 0x000000ffff088224 */ /* 0x000fc600078e0a08 */
[----:B------:R0:W-:Y:S01]  /*5230*/  STL [R1+0x540], R7 ;  /* 0x0005400701007387 */ /* 0x0001e20000100800 */
[----:B------:R-:W-:-:S03]  /*5240*/  ISETP.GE.AND P0, PT, R0, RZ, PT ;  /* 0x000000ff0000720c */ /* 0x000fc60003f06270 */
[----:B0-----:R-:W3:Y:S01]  /*5250*/  LDL R7, [R1+0x350] ;  /* 0x0003500001077983 */ /* 0x001ee20000100800 */
[----:B------:R-:W-:Y:S02]  /*5260*/  @!P2 IMAD.MOV R9, RZ, RZ, -R9 ;  /* 0x000000ffff09a224 */ /* 0x000fe400078e0a09 */
[----:B------:R-:W-:Y:S02]  /*5270*/  @!P4 IMAD.MOV R10, RZ, RZ, -R10 ;  /* 0x000000ffff0ac224 */ /* 0x000fe400078e0a0a */
[----:B------:R-:W-:Y:S01]  /*5280*/  @!P3 IMAD.MOV R11, RZ, RZ, -R11 ;  /* 0x000000ffff0bb224 */ /* 0x000fe200078e0a0b */
[----:B--2---:R-:W-:Y:S02]  /*5290*/  ISETP.GE.AND P4, PT, R3, RZ, PT ;  /* 0x000000ff0300720c */ /* 0x004fe40003f86270 */
[----:B----4-:R-:W-:Y:S02]  /*52a0*/  ISETP.GE.AND P2, PT, R4, RZ, PT ;  /* 0x000000ff0400720c */ /* 0x010fe40003f46270 */
[----:B---3--:R-:W-:-:S02]  /*52b0*/  ISETP.GE.AND P5, PT, R6, RZ, PT ;  /* 0x000000ff0600720c */ /* 0x008fc40003fa6270 */
[----:B------:R-:W2:Y:S04]  /*52c0*/  LDL R6, [R1+0x348] ;  /* 0x0003480001067983 */ /* 0x000ea80000100800 */
[----:B------:R-:W-:Y:S04]  /*52d0*/  STL [R1+0x544], R8 ;  /* 0x0005440801007387 */ /* 0x000fe80000100800 */
[----:B------:R-:W3:Y:S01]  /*52e0*/  LDL R0, [R1+0x334] ;  /* 0x0003340001007983 */ /* 0x000ee20000100800 */
[----:B------:R-:W-:-:S03]  /*52f0*/  ISETP.GE.AND P1, PT, R5, RZ, PT ;  /* 0x000000ff0500720c */ /* 0x000fc60003f26270 */
[----:B------:R-:W-:Y:S04]  /*5300*/  STL [R1+0x548], R9 ;  /* 0x0005480901007387 */ /* 0x000fe80000100800 */
[----:B------:R-:W4:Y:S04]  /*5310*/  LDL R5, [R1+0x330] ;  /* 0x0003300001057983 */ /* 0x000f280000100800 */
[----:B------:R-:W-:Y:S04]  /*5320*/  STL [R1+0x54c], R10 ;  /* 0x00054c0a01007387 */ /* 0x000fe80000100800 */
[----:B------:R-:W4:Y:S04]  /*5330*/  LDL R4, [R1+0x32c] ;  /* 0x00032c0001047983 */ /* 0x000f280000100800 */
[----:B------:R-:W-:Y:S04]  /*5340*/  STL [R1+0x550], R11 ;  /* 0x0005500b01007387 */ /* 0x000fe80000100800 */
[----:B------:R-:W4:Y:S01]  /*5350*/  LDL R3, [R1+0x328] ;  /* 0x0003280001037983 */ /* 0x000f220000100800 */
[----:B------:R-:W-:Y:S01]  /*5360*/  @!P5 IMAD.MOV R12, RZ, RZ, -R12 ;  /* 0x000000ffff0cd224 */ /* 0x000fe200078e0a0c */
[----:B------:R-:W-:Y:S01]  /*5370*/  ISETP.GE.AND P3, PT, R2, RZ, PT ;  /* 0x000000ff0200720c */ /* 0x000fe20003f66270 */
[----:B------:R-:W-:Y:S01]  /*5380*/  @!P1 IMAD.MOV R13, RZ, RZ, -R13 ;  /* 0x000000ffff0d9224 */ /* 0x000fe200078e0a0d */
[----:B------:R-:W-:Y:S01]  /*5390*/  ISETP.GE.AND P5, PT, R29, RZ, PT ;  /* 0x000000ff1d00720c */ /* 0x000fe20003fa6270 */
[----:B------:R-:W-:Y:S01]  /*53a0*/  @!P0 IMAD.MOV R14, RZ, RZ, -R14 ;  /* 0x000000ffff0e8224 */ /* 0x000fe200078e0a0e */
[----:B------:R-:W-:Y:S01]  /*53b0*/  STL [R1+0x554], R12 ;  /* 0x0005540c01007387 */ /* 0x000fe20000100800 */
[----:B------:R-:W-:Y:S01]  /*53c0*/  @!P2 IMAD.MOV R15, RZ, RZ, -R15 ;  /* 0x000000ffff0fa224 */ /* 0x000fe200078e0a0f */
[----:B------:R-:W-:-:S02]  /*53d0*/  ISETP.GE.AND P1, PT, R7, RZ, PT ;  /* 0x000000ff0700720c */ /* 0x000fc40003f26270 */
[----:B------:R-:W4:Y:S04]  /*53e0*/  LDL R2, [R1+0x320] ;  /* 0x0003200001027983 */ /* 0x000f280000100800 */
[----:B------:R-:W4:Y:S04]  /*53f0*/  LDL R29, [R1+0x324] ;  /* 0x00032400011d7983 */ /* 0x000f280000100800 */
[----:B------:R-:W-:Y:S04]  /*5400*/  STL [R1+0x558], R13 ;  /* 0x0005580d01007387 */ /* 0x000fe80000100800 */
[----:B------:R-:W-:Y:S04]  /*5410*/  STL [R1+0x55c], R14 ;  /* 0x00055c0e01007387 */ /* 0x000fe80000100800 */
[----:B------:R-:W-:Y:S01]  /*5420*/  STL [R1+0x560], R15 ;  /* 0x0005600f01007387 */ /* 0x000fe20000100800 */
[----:B------:R-:W-:-:S02]  /*5430*/  @!P4 IMAD.MOV R16, RZ, RZ, -R16 ;  /* 0x000000ffff10c224 */ /* 0x000fc400078e0a10 */
[----:B------:R-:W-:Y:S02]  /*5440*/  @!P3 IMAD.MOV R17, RZ, RZ, -R17 ;  /* 0x000000ffff11b224 */ /* 0x000fe400078e0a11 */
[----:B------:R-:W-:Y:S02]  /*5450*/  @!P5 IMAD.MOV R18, RZ, RZ, -R18 ;  /* 0x000000ffff12d224 */ /* 0x000fe400078e0a12 */
[----:B------:R-:W-:Y:S01]  /*5460*/  @!P1 IMAD.MOV R19, RZ, RZ, -R19 ;  /* 0x000000ffff139224 */ /* 0x000fe200078e0a13 */
[----:B--2---:R-:W-:Y:S02]  /*5470*/  ISETP.GE.AND P0, PT, R6, RZ, PT ;  /* 0x000000ff0600720c */ /* 0x004fe40003f06270 */
[----:B------:R-:W2:Y:S01]  /*5480*/  LDL R6, [R1+0x31c] ;  /* 0x00031c0001067983 */ /* 0x000ea20000100800 */
[----:B---3--:R-:W-:-:S03]  /*5490*/  ISETP.GE.AND P2, PT, R0, RZ, PT ;  /* 0x000000ff0000720c */ /* 0x008fc60003f46270 */
[----:B------:R-:W3:Y:S07]  /*54a0*/  LDL R0, [R1+0x110] ;  /* 0x0001100001007983 */ /* 0x000eee0000100800 */
[----:B------:R-:W-:Y:S01]  /*54b0*/  @!P0 IMAD.MOV R20, RZ, RZ, -R20 ;  /* 0x000000ffff148224 */ /* 0x000fe200078e0a14 */
[----:B------:R-:W-:Y:S04]  /*54c0*/  STL [R1+0x564], R16 ;  /* 0x0005641001007387 */ /* 0x000fe80000100800 */
[----:B------:R-:W-:Y:S01]  /*54d0*/  STL [R1+0x568], R17 ;  /* 0x0005681101007387 */ /* 0x000fe20000100800 */
[----:B----4-:R-:W-:-:S03]  /*54e0*/  ISETP.GE.AND P4, PT, R5, RZ, PT ;  /* 0x000000ff0500720c */ /* 0x010fc60003f86270 */
[----:B------:R-:W-:Y:S01]  /*54f0*/  STL [R1+0x56c], R18 ;  /* 0x00056c1201007387 */ /* 0x000fe20000100800 */
[----:B------:R-:W-:-:S03]  /*5500*/  ISETP.GE.AND P3, PT, R4, RZ, PT ;  /* 0x000000ff0400720c */ /* 0x000fc60003f66270 */
[----:B------:R-:W-:Y:S04]  /*5510*/  STL [R1+0x570], R19 ;  /* 0x0005701301007387 */ /* 0x000fe80000100800 */
[----:B------:R-:W-:Y:S01]  /*5520*/  STL [R1+0x574], R20 ;  /* 0x0005741401007387 */ /* 0x000fe20000100800 */
[----:B------:R-:W-:-:S03]  /*5530*/  ISETP.GE.AND P5, PT, R3, RZ, PT ;  /* 0x000000ff0300720c */ /* 0x000fc60003fa6270 */
[----:B------:R-:W4:Y:S04]  /*5540*/  LDL.LU R5, [R1+0x90] ;  /* 0x0000900001057983 */ /* 0x000f280000300800 */
[----:B------:R-:W4:Y:S04]  /*5550*/  LDL.LU R4, [R1+0x8c] ;  /* 0x00008c0001047983 */ /* 0x000f280000300800 */
[----:B------:R-:W4:Y:S01]  /*5560*/  LDL.LU R3, [R1+0x88] ;  /* 0x0000880001037983 */ /* 0x000f220000300800 */
[----:B------:R-:W-:Y:S01]  /*5570*/  ISETP.GE.AND P1, PT, R2, RZ, PT ;  /* 0x000000ff0200720c */ /* 0x000fe20003f26270 */
[----:B------:R-:W-:Y:S01]  /*5580*/  @!P2 IMAD.MOV R21, RZ, RZ, -R21 ;  /* 0x000000ffff15a224 */ /* 0x000fe200078e0a15 */
[----:B------:R-:W-:Y:S01]  /*5590*/  ISETP.GE.AND P0, PT, R29, RZ, PT ;  /* 0x000000ff1d00720c */ /* 0x000fe20003f06270 */
[----:B------:R-:W-:Y:S01]  /*55a0*/  @!P4 IMAD.MOV R22, RZ, RZ, -R22 ;  /* 0x000000ffff16c224 */ /* 0x000fe200078e0a16 */
[----:B------:R-:W4:Y:S01]  /*55b0*/  LDL.LU R2, [R1+0x84] ;  /* 0x0000840001027983 */ /* 0x000f220000300800 */
[----:B------:R-:W-:Y:S01]  /*55c0*/  @!P3 IMAD.MOV R23, RZ, RZ, -R23 ;  /* 0x000000ffff17b224 */ /* 0x000fe200078e0a17 */
[----:B------:R-:W-:Y:S01]  /*55d0*/  ISETP.NE.AND P3, PT, RZ, c[0x0][0x17c], PT ;  /* 0x00005f00ff007a0c */ /* 0x000fe20003f65270 */
[----:B------:R-:W-:Y:S01]  /*55e0*/  @!P5 IMAD.MOV R24, RZ, RZ, -R24 ;  /* 0x000000ffff18d224 */ /* 0x000fe200078e0a18 */
[----:B------:R-:W4:Y:S05]  /*55f0*/  LDL.LU R29, [R1+0x80] ;  /* 0x00008000011d7983 */ /* 0x000f2a0000300800 */
[----:B------:R-:W-:Y:S01]  /*5600*/  @!P1 IMAD.MOV R26, RZ, RZ, -R26 ;  /* 0x000000ffff1a9224 */ /* 0x000fe200078e0a1a */
[----:B------:R-:W-:Y:S01]  /*5610*/  STL [R1+0x578], R21 ;  /* 0x0005781501007387 */ /* 0x000fe20000100800 */
[----:B------:R-:W-:-:S03]  /*5620*/  @!P0 IMAD.MOV R27, RZ, RZ, -R27 ;  /* 0x000000ffff1b8224 */ /* 0x000fc600078e0a1b */
[----:B------:R-:W-:Y:S04]  /*5630*/  STL [R1+0x57c], R22 ;  /* 0x00057c1601007387 */ /* 0x000fe80000100800 */
[----:B------:R-:W-:Y:S04]  /*5640*/  STL [R1+0x580], R23 ;  /* 0x0005801701007387 */ /* 0x000fe80000100800 */
[----:B------:R-:W-:Y:S04]  /*5650*/  STL [R1+0x584], R24 ;  /* 0x0005841801007387 */ /* 0x000fe80000100800 */
[----:B------:R-:W-:Y:S04]  /*5660*/  STL [R1+0x588], R26 ;  /* 0x0005881a01007387 */ /* 0x000fe80000100800 */
[----:B------:R-:W-:Y:S01]  /*5670*/  STL [R1+0x58c], R27 ;  /* 0x00058c1b01007387 */ /* 0x000fe20000100800 */
[----:B--2---:R-:W-:-:S02]  /*5680*/  ISETP.GE.AND P2, PT, R6, RZ, PT ;  /* 0x000000ff0600720c */ /* 0x004fc40003f46270 */
[----:B---3--:R-:W-:Y:S02]  /*5690*/  ISETP.GE.AND P4, PT, R0, RZ, PT ;  /* 0x000000ff0000720c */ /* 0x008fe40003f86270 */
[----:B------:R-:W-:-:S09]  /*56a0*/  LOP3.LUT R0, RZ, c[0x0][0x17c], RZ, 0x33, !PT ;  /* 0x00005f00ff007a12 */ /* 0x000fd200078e33ff */
[----:B------:R-:W-:Y:S02]  /*56b0*/  @!P2 IMAD.MOV R28, RZ, RZ, -R28 ;  /* 0x000000ffff1ca224 */ /* 0x000fe400078e0a1c */
[----:B------:R-:W-:-:S03]  /*56c0*/  @!P4 IMAD.MOV R25, RZ, RZ, -R25 ;  /* 0x000000ffff19c224 */ /* 0x000fc600078e0a19 */
[----:B------:R-:W-:Y:S04]  /*56d0*/  STL [R1+0x590], R28 ;  /* 0x0005901c01007387 */ /* 0x000fe80000100800 */
[----:B------:R0:W-:Y:S01]  /*56e0*/  STL [R1+0x594], R25 ;  /* 0x0005941901007387 */ /* 0x0001e20000100800 */
[C---:B----4-:R-:W-:Y:S02]  /*56f0*/  SEL R6, R0.reuse, R5, !P3 ;  /* 0x0000000500067207 */ /* 0x050fe40005800000 */
[----:B------:R-:W-:-:S03]  /*5700*/  SEL R5, R0, R4, !P3 ;  /* 0x0000000400057207 */ /* 0x000fc60005800000 */
[----:B------:R-:W-:Y:S01]  /*5710*/  STL [R1+0x170], R6 ;  /* 0x0001700601007387 */ /* 0x000fe20000100800 */
[----:B------:R-:W-:-:S03]  /*5720*/  SEL R4, R0, R3, !P3 ;  /* 0x0000000300047207 */ /* 0x000fc60005800000 */
[----:B------:R-:W-:Y:S04]  /*5730*/  STL [R1+0x130], R5 ;  /* 0x0001300501007387 */ /* 0x000fe80000100800 */
[----:B------:R-:W-:Y:S04]  /*5740*/  STL [R1+0x144], R4 ;  /* 0x0001440401007387 */ /* 0x000fe80000100800 */
[----:B0-----:R-:W2:Y:S01]  /*5750*/  LDL.LU R25, [R1+0x70] ;  /* 0x0000700001197983 */ /* 0x001ea20000300800 */
[C---:B------:R-:W-:Y:S02]  /*5760*/  SEL R3, R0.reuse, R2, !P3 ;  /* 0x0000000200037207 */ /* 0x040fe40005800000 */
[----:B------:R-:W-:-:S03]  /*5770*/  SEL R2, R0, R29, !P3 ;  /* 0x0000001d00027207 */ /* 0x000fc60005800000 */
[----:B------:R-:W-:Y:S04]  /*5780*/  STL [R1+0x15c], R3 ;  /* 0x00015c0301007387 */ /* 0x000fe80000100800 */
[----:B--2---:R0:W-:Y:S04]  /*5790*/  STL [R1+0x598], R25 ;  /* 0x0005981901007387 */ /* 0x0041e80000100800 */
[----:B------:R-:W-:Y:S04]  /*57a0*/  STL [R1+0x16c], R2 ;  /* 0x00016c0201007387 */ /* 0x000fe80000100800 */
[----:B0-----:R-:W2:Y:S04]  /*57b0*/  LDL.LU R25, [R1+0x74] ;  /* 0x0000740001197983 */ /* 0x001ea80000300800 */
[----:B--2---:R0:W-:Y:S04]  /*57c0*/  STL [R1+0x59c], R25 ;  /* 0x00059c1901007387 */ /* 0x0041e80000100800 */
[----:B0-----:R-:W2:Y:S04]  /*57d0*/  LDL.LU R25, [R1+0x78] ;  /* 0x0000780001197983 */ /* 0x001ea80000300800 */
[----:B--2---:R0:W-:Y:S04]  /*57e0*/  STL [R1+0x5a0], R25 ;  /* 0x0005a01901007387 */ /* 0x0041e80000100800 */
[----:B0-----:R-:W2:Y:S04]  /*57f0*/  LDL.LU R25, [R1+0x7c] ;  /* 0x00007c0001197983 */ /* 0x001ea80000300800 */
[----:B------:R-:W3:Y:S04]  /*5800*/  LDL.LU R28, [R1+0x6c] ;  /* 0x00006c00011c7983 */ /* 0x000ee80000300800 */
[----:B------:R-:W4:Y:S04]  /*5810*/  LDL.LU R27, [R1+0x68] ;  /* 0x00006800011b7983 */ /* 0x000f280000300800 */
[----:B------:R-:W3:Y:S04]  /*5820*/  LDL.LU R26, [R1+0x64] ;  /* 0x00006400011a7983 */ /* 0x000ee80000300800 */
        /* <DEDUP_REMOVED lines=23> */
[----:B------:R-:W3:Y:S01]  /*59a0*/  LDL.LU R29, [R1+0x4] ;  /* 0x00000400011d7983 */ /* 0x000ee20000300800 */
[----:B--2---:R-:W-:-:S05]  /*59b0*/  SEL R25, R0, R25, !P3 ;  /* 0x0000001900197207 */ /* 0x004fca0005800000 */
[----:B------:R0:W-:Y:S04]  /*59c0*/  STL [R1+0x168], R25 ;  /* 0x0001681901007387 */ /* 0x0001e80000100800 */
[----:B0-----:R-:W2:Y:S02]  /*59d0*/  LDL.LU R25, [R1+0x5a0] ;  /* 0x0005a00001197983 */ /* 0x001ea40000300800 */
[----:B--2---:R-:W-:-:S05]  /*59e0*/  SEL R25, R0, R25, !P3 ;  /* 0x0000001900197207 */ /* 0x004fca0005800000 */
[----:B------:R0:W-:Y:S04]  /*59f0*/  STL [R1+0x164], R25 ;  /* 0x0001641901007387 */ /* 0x0001e80000100800 */
[----:B0-----:R-:W2:Y:S02]  /*5a00*/  LDL.LU R25, [R1+0x59c] ;  /* 0x00059c0001197983 */ /* 0x001ea40000300800 */
[----:B--2---:R-:W-:-:S05]  /*5a10*/  SEL R25, R0, R25, !P3 ;  /* 0x0000001900197207 */ /* 0x004fca0005800000 */
[----:B------:R0:W-:Y:S04]  /*5a20*/  STL [R1+0x160], R25 ;  /* 0x0001601901007387 */ /* 0x0001e80000100800 */
[----:B0-----:R-:W2:Y:S01]  /*5a30*/  LDL.LU R25, [R1+0x598] ;  /* 0x0005980001197983 */ /* 0x001ea20000300800 */
[C---:B---3--:R-:W-:Y:S02]  /*5a40*/  SEL R28, R0.reuse, R28, !P3 ;  /* 0x0000001c001c7207 */ /* 0x048fe40005800000 */
[C---:B----4-:R-:W-:Y:S02]  /*5a50*/  SEL R27, R0.reuse, R27, !P3 ;  /* 0x0000001b001b7207 */ /* 0x050fe40005800000 */
[C---:B------:R-:W-:Y:S02]  /*5a60*/  SEL R26, R0.reuse, R26, !P3 ;  /* 0x0000001a001a7207 */ /* 0x040fe40005800000 */
[----:B------:R-:W-:-:S02]  /*5a70*/  SEL R24, R0, R24, !P3 ;  /* 0x0000001800187207 */ /* 0x000fc40005800000 */
[C---:B------:R-:W-:Y:S02]  /*5a80*/  SEL R23, R0.reuse, R23, !P3 ;  /* 0x0000001700177207 */ /* 0x040fe40005800000 */
[C---:B------:R-:W-:Y:S02]  /*5a90*/  SEL R22, R0.reuse, R22, !P3 ;  /* 0x0000001600167207 */ /* 0x040fe40005800000 */
[C---:B------:R-:W-:Y:S02]  /*5aa0*/  SEL R21, R0.reuse, R21, !P3 ;  /* 0x0000001500157207 */ /* 0x040fe40005800000 */
[C---:B------:R-:W-:Y:S02]  /*5ab0*/  SEL R20, R0.reuse, R20, !P3 ;  /* 0x0000001400147207 */ /* 0x040fe40005800000 */
        /* <DEDUP_REMOVED lines=19> */
[----:B--2---:R-:W-:-:S05]  /*5bf0*/  SEL R25, R0, R25, !P3 ;  /* 0x0000001900197207 */ /* 0x004fca0005800000 */
[----:B------:R0:W-:Y:S04]  /*5c00*/  STL [R1+0x158], R25 ;  /* 0x0001581901007387 */ /* 0x0001e80000100800 */
[----:B0-----:R-:W2:Y:S04]  /*5c10*/  LDL.LU R25, [R1+0x594] ;  /* 0x0005940001197983 */ /* 0x001ea80000300800 */
[----:B------:R0:W-:Y:S04]  /*5c20*/  STL [R1+0x154], R28 ;  /* 0x0001541c01007387 */ /* 0x0001e80000100800 */
[----:B0-----:R-:W3:Y:S04]  /*5c30*/  LDL.LU R28, [R1+0x590] ;  /* 0x00059000011c7983 */ /* 0x001ee80000300800 */
[----:B------:R0:W-:Y:S04]  /*5c40*/  STL [R1+0x150], R27 ;  /* 0x0001501b01007387 */ /* 0x0001e80000100800 */
[----:B0-----:R-:W4:Y:S04]  /*5c50*/  LDL.LU R27, [R1+0x58c] ;  /* 0x00058c00011b7983 */ /* 0x001f280000300800 */
[----:B------:R0:W-:Y:S04]  /*5c60*/  STL [R1+0x14c], R26 ;  /* 0x00014c1a01007387 */ /* 0x0001e80000100800 */
[----:B0-----:R-:W2:Y:S04]  /*5c70*/  LDL.LU R26, [R1+0x588] ;  /* 0x00058800011a7983 */ /* 0x001ea80000300800 */
        /* <DEDUP_REMOVED lines=47> */
[----:B0-----:R-:W2:Y:S02]  /*5f70*/  LDL.LU R29, [R1+0x528] ;  /* 0x00052800011d7983 */ /* 0x001ea40000300800 */
[----:B--2---:R-:W-:-:S05]  /*5f80*/  SEL R29, R0, R29, !P3 ;  /* 0x0000001d001d7207 */ /* 0x004fca0005800000 */
[----:B------:R0:W-:Y:S02]  /*5f90*/  STL [R1+0xc], R29 ;  /* 0x00000c1d01007387 */ /* 0x0001e40000100800 */
[C---:B0-----:R-:W-:Y:S02]  /*5fa0*/  SEL R29, R0.reuse, R2, !P3 ;  /* 0x00000002001d7207 */ /* 0x041fe40005800000 */
[----:B------:R-:W2:Y:S01]  /*5fb0*/  LDL R2, [R1+0x318] ;  /* 0x0003180001027983 */ /* 0x000ea20000100800 */
[----:B------:R-:W-:Y:S02]  /*5fc0*/  SEL R0, R0, R3, !P3 ;  /* 0x0000000300007207 */ /* 0x000fe40005800000 */
[----:B------:R-:W-:Y:S01]  /*5fd0*/  LOP3.LUT R3, RZ, c[0x0][0x17c], RZ, 0x33, !PT ;  /* 0x00005f00ff037a12 */ /* 0x000fe200078e33ff */
[----:B------:R0:W-:Y:S03]  /*5fe0*/  STL [R1+0x8], R29 ;  /* 0x0000081d01007387 */ /* 0x0001e60000100800 */
[----:B------:R-:W-:-:S02]  /*5ff0*/  SEL R5, R3, R5, !P3 ;  /* 0x0000000503057207 */ /* 0x000fc40005800000 */
[C---:B------:R-:W-:Y:S01]  /*6000*/  SEL R6, R3.reuse, R6, !P3 ;  /* 0x0000000603067207 */ /* 0x040fe20005800000 */
[----:B------:R1:W-:Y:S01]  /*6010*/  STL [R1+0x4b4], R0 ;  /* 0x0004b40001007387 */ /* 0x0003e20000100800 */
[C---:B------:R-:W-:Y:S02]  /*6020*/  SEL R7, R3.reuse, R7, !P3 ;  /* 0x0000000703077207 */ /* 0x040fe40005800000 */
[C---:B0-----:R-:W-:Y:S02]  /*6030*/  SEL R29, R3.reuse, R4, !P3 ;  /* 0x00000004031d7207 */ /* 0x041fe40005800000 */
[C---:B------:R-:W-:Y:S02]  /*6040*/  SEL R8, R3.reuse, R8, !P3 ;  /* 0x0000000803087207 */ /* 0x040fe40005800000 */
[C---:B------:R-:W-:Y:S01]  /*6050*/  SEL R9, R3.reuse, R9, !P3 ;  /* 0x0000000903097207 */ /* 0x040fe20005800000 */
[----:B------:R-:W-:Y:S01]  /*6060*/  STL [R1+0x4b8], R29 ;  /* 0x0004b81d01007387 */ /* 0x000fe20000100800 */
[----:B------:R-:W-:-:S02]  /*6070*/  SEL R10, R3, R10, !P3 ;  /* 0x0000000a030a7207 */ /* 0x000fc40005800000 */
[C---:B------:R-:W-:Y:S01]  /*6080*/  SEL R11, R3.reuse, R11, !P3 ;  /* 0x0000000b030b7207 */ /* 0x040fe20005800000 */
[----:B------:R-:W-:Y:S01]  /*6090*/  STL [R1+0x4bc], R5 ;  /* 0x0004bc0501007387 */ /* 0x000fe20000100800 */
[----:B------:R-:W-:-:S03]  /*60a0*/  SEL R12, R3, R12, !P3 ;  /* 0x0000000c030c7207 */ /* 0x000fc60005800000 */
        /* <DEDUP_REMOVED lines=8> */
[----:B------:R0:W-:Y:S01]  /*6130*/  STL [R1+0x4d0], R10 ;  /* 0x0004d00a01007387 */ /* 0x0001e20000100800 */
        /* <DEDUP_REMOVED lines=18> */
[----:B----4-:R-:W-:-:S03]  /*6260*/  SEL R27, R3, R27, !P3 ;  /* 0x0000001b031b7207 */ /* 0x010fc60005800000 */
[----:B-1----:R-:W1:Y:S01]  /*6270*/  S2R R0, SR_TID.X ;  /* 0x0000000000007919 */ /* 0x002e620000002100 */
[----:B---3--:R-:W-:-:S03]  /*6280*/  SEL R28, R3, R28, !P3 ;  /* 0x0000001c031c7207 */ /* 0x008fc60005800000 */
[----:B------:R-:W-:Y:S01]  /*6290*/  STL [R1+0x4f8], R20 ;  /* 0x0004f81401007387 */ /* 0x000fe20000100800 */
[----:B------:R-:W-:-:S03]  /*62a0*/  SEL R25, R3, R25, !P3 ;  /* 0x0000001903197207 */ /* 0x000fc60005800000 */
[----:B------:R-:W-:Y:S04]  /*62b0*/  STL [R1+0x4fc], R21 ;  /* 0x0004fc1501007387 */ /* 0x000fe80000100800 */
[----:B------:R-:W-:Y:S04]  /*62c0*/  STL [R1+0x500], R22 ;  /* 0x0005001601007387 */ /* 0x000fe80000100800 */
[----:B------:R-:W-:Y:S04]  /*62d0*/  STL [R1+0x504], R23 ;  /* 0x0005041701007387 */ /* 0x000fe80000100800 */
[----:B------:R-:W-:Y:S04]  /*62e0*/  STL [R1+0x508], R24 ;  /* 0x0005081801007387 */ /* 0x000fe80000100800 */
[----:B------:R-:W-:Y:S04]  /*62f0*/  STL [R1+0x50c], R26 ;  /* 0x00050c1a01007387 */ /* 0x000fe80000100800 */
[----:B------:R-:W-:Y:S04]  /*6300*/  STL [R1+0x510], R27 ;  /* 0x0005101b01007387 */ /* 0x000fe80000100800 */
[----:B------:R-:W-:Y:S04]  /*6310*/  STL [R1+0x514], R28 ;  /* 0x0005141c01007387 */ /* 0x000fe80000100800 */
[----:B------:R-:W-:Y:S04]  /*6320*/  STL [R1+0x518], R25 ;  /* 0x0005181901007387 */ /* 0x000fe80000100800 */
[----:B------:R-:W-:Y:S04]  /*6330*/  STL [R1+0xf0], RZ ;  /* 0x0000f0ff01007387 */ /* 0x000fe80000100800 */
        /* <DEDUP_REMOVED lines=9> */
[----:B------:R-:W-:Y:S01]  /*63d0*/  STL [R1+0xd8], RZ ;  /* 0x0000d8ff01007387 */ /* 0x000fe20000100800 */
[----:B-1----:R-:W-:-:S03]  /*63e0*/  LOP3.LUT R3, R0, 0x3f, RZ, 0xc0, !PT ;  /* 0x0000003f00037812 */ /* 0x002fc600078ec0ff */
        /* <DEDUP_REMOVED lines=21> */
[----:B0-----:R-:W3:Y:S04]  /*6540*/  LDL.LU R10, [R1+0x114] ;  /* 0x00011400010a7983 */ /* 0x001ee80000300800 */
[----:B------:R-:W-:Y:S04]  /*6550*/  STL [R1+0xc0], RZ ;  /* 0x0000c0ff01007387 */ /* 0x000fe80000100800 */
[----:B------:R-:W-:Y:S04]  /*6560*/  STL [R1+0xc4], RZ ;  /* 0x0000c4ff01007387 */ /* 0x000fe80000100800 */
[----:B------:R-:W-:Y:S04]  /*6570*/  STL [R1+0xc8], RZ ;  /* 0x0000c8ff01007387 */ /* 0x000fe80000100800 */
[----:B------:R-:W-:Y:S04]  /*6580*/  STL [R1+0xcc], RZ ;  /* 0x0000ccff01007387 */ /* 0x000fe80000100800 */
[----:B------:R-:W4:Y:S04]  /*6590*/  LDL.LU R9, [R1+0x170] ;  /* 0x0001700001097983 */ /* 0x000f280000300800 */
[----:B------:R-:W4:Y:S04]  /*65a0*/  LDL.LU R8, [R1+0x130] ;  /* 0x0001300001087983 */ /* 0x000f280000300800 */
[----:B------:R-:W4:Y:S01]  /*65b0*/  LDL.LU R7, [R1+0x144] ;  /* 0x0001440001077983 */ /* 0x000f220000300800 */
[----:B--2---:R-:W-:-:S02]  /*65c0*/  ISETP.GE.AND P1, PT, R2, RZ, PT ;  /* 0x000000ff0200720c */ /* 0x004fc40003f26270 */
[--C-:B------:R-:W-:Y:S02]  /*65d0*/  SHF.R.U32.HI R2, RZ, 0x6, R0.reuse ;  /* 0x00000006ff027819 */ /* 0x100fe40000011600 */
[----:B------:R-:W-:-:S04]  /*65e0*/  SHF.R.U32.HI R0, RZ, 0x6, R0 ;  /* 0x00000006ff007819 */ /* 0x000fc80000011600 */
[----:B------:R-:W-:Y:S02]  /*65f0*/  SGXT.U32 R0, R0, 0x3 ;  /* 0x000000030000781a */ /* 0x000fe40000000000 */
[----:B------:R-:W-:Y:S02]  /*6600*/  SGXT.U32 R2, R2, 0x3 ;  /* 0x000000030202781a */ /* 0x000fe40000000000 */
[C---:B------:R-:W-:Y:S02]  /*6610*/  LOP3.LUT R29, R0.reuse, 0x38, RZ, 0xfc, !PT ;  /* 0x00000038001d7812 */ /* 0x040fe400078efcff */
[C---:B------:R-:W-:Y:S02]  /*6620*/  LOP3.LUT R4, R0.reuse, 0x30, RZ, 0xfc, !PT ;  /* 0x0000003000047812 */ /* 0x040fe400078efcff */
[----:B------:R-:W-:Y:S01]  /*6630*/  LOP3.LUT R0, R0, 0x28, RZ, 0xfc, !PT ;  /* 0x0000002800007812 */ /* 0x000fe200078efcff */
[----:B------:R-:W-:Y:S01]  /*6640*/  IMAD R5, R29, c[0x0][0x188], RZ ;  /* 0x000062001d057a24 */ /* 0x000fe200078e02ff */
[----:B------:R-:W-:Y:S01]  /*6650*/  LOP3.LUT R29, R2, 0x20, RZ, 0xfc, !PT ;  /* 0x00000020021d7812 */ /* 0x000fe200078efcff */
[----:B------:R-:W-:Y:S01]  /*6660*/  IMAD R4, R4, c[0x0][0x188], RZ ;  /* 0x0000620004047a24 */ /* 0x000fe200078e02ff */
[----:B------:R-:W-:Y:S01]  /*6670*/  LOP3.LUT R4, R2, 0x18, RZ, 0xfc, !PT ;  /* 0x0000001802047812 */ /* 0x000fe200078efcff */
[----:B------:R-:W-:Y:S01]  /*6680*/  IMAD R0, R0, c[0x0][0x188], RZ ;  /* 0x0000620000007a24 */ /* 0x000fe200078e02ff */
[C---:B------:R-:W-:Y:S01]  /*6690*/  LOP3.LUT R0, R2.reuse, 0x10, RZ, 0xfc, !PT ;  /* 0x0000001002007812 */ /* 0x040fe200078efcff */
[C---:B------:R-:W-:Y:S01]  /*66a0*/  IMAD R6, R2.reuse, c[0x0][0x188], RZ ;  /* 0x0000620002067a24 */ /* 0x040fe200078e02ff */
[----:B------:R-:W-:Y:S01]  /*66b0*/  LOP3.LUT R2, R2, 0x8, RZ, 0xfc, !PT ;  /* 0x0000000802027812 */ /* 0x000fe200078efcff */
[----:B------:R-:W-:-:S02]  /*66c0*/  IMAD R6, R29, c[0x0][0x188], RZ ;  /* 0x000062001d067a24 */ /* 0x000fc400078e02ff */
[----:B------:R-:W-:Y:S02]  /*66d0*/  IMAD R5, R4, c[0x0][0x188], RZ ;  /* 0x0000620004057a24 */ /* 0x000fe400078e02ff */
[----:B------:R-:W-:Y:S02]  /*66e0*/  IMAD R4, R0, c[0x0][0x188], RZ ;  /* 0x0000620000047a24 */ /* 0x000fe400078e02ff */
[----:B------:R-:W-:Y:S01]  /*66f0*/  IMAD R0, R2, c[0x0][0x188], RZ ;  /* 0x0000620002007a24 */ /* 0x000fe200078e02ff */
[----:B------:R-:W2:Y:S04]  /*6700*/  LDL.LU R6, [R1+0x15c] ;  /* 0x00015c0001067983 */ /* 0x000ea80000300800 */
[----:B------:R-:W2:Y:S04]  /*6710*/  LDL.LU R5, [R1+0x16c] ;  /* 0x00016c0001057983 */ /* 0x000ea80000300800 */
[----:B------:R-:W2:Y:S04]  /*6720*/  LDL.LU R29, [R1+0x168] ;  /* 0x00016800011d7983 */ /* 0x000ea80000300800 */
[----:B------:R-:W2:Y:S04]  /*6730*/  LDL.LU R0, [R1+0x164] ;  /* 0x0001640001007983 */ /* 0x000ea80000300800 */
        /* <DEDUP_REMOVED lines=11> */
[----:B------:R-:W2:Y:S01]  /*67f0*/  LDL.LU R4, [R1+0x104] ;  /* 0x0001040001047983 */ /* 0x000ea20000300800 */
[----:B------:R-:W-:Y:S01]  /*6800*/  ISETP.NE.AND P0, PT, RZ, c[0x0][0x178], PT ;  /* 0x00005e00ff007a0c */ /* 0x000fe20003f05270 */
[----:B------:R-:W-:-:S05]  /*6810*/  IMAD R3, R3, c[0x0][0x18c], RZ ;  /* 0x0000630003037a24 */ /* 0x000fca00078e02ff */
[----:B------:R-:W-:-:S04]  /*6820*/  SHF.R.S32.HI R2, RZ, 0x1f, R3 ;  /* 0x0000001fff027819 */ /* 0x000fc80000011403 */
[C---:B------:R-:W-:Y:S01]  /*6830*/  SHF.L.U64.HI R2, R3.reuse, 0x1, R2 ;  /* 0x0000000103027819 */ /* 0x040fe20000010202 */
[----:B------:R-:W-:Y:S01]  /*6840*/  IMAD.SHL.U32 R3, R3, 0x2, RZ ;  /* 0x0000000203037824 */ /* 0x000fe200078e00ff */
[----:B------:R-:W-:Y:S04]  /*6850*/  STL [R1+0x5c], RZ ;  /* 0x00005cff01007387 */ /* 0x000fe80000100800 */
[----:B------:R3:W-:Y:S04]  /*6860*/  STL [R1+0x450], R2 ;  /* 0x0004500201007387 */ /* 0x0007e80000100800 */
[----:B------:R4:W-:Y:S01]  /*6870*/  STL [R1+0x454], R3 ;  /* 0x0004540301007387 */ /* 0x0009e20000100800 */
[----:B---3--:R-:W-:Y:S01]  /*6880*/  SHF.R.S32.HI R2, RZ, 0x6, R10 ;  /* 0x00000006ff027819 */ /* 0x008fe2000001140a */
[----:B----4-:R-:W-:-:S02]  /*6890*/  IMAD R3, R8, c[0x0][0x190], RZ ;  /* 0x0000640008037a24 */ /* 0x010fc400078e02ff */
[----:B--2---:R-:W-:Y:S01]  /*68a0*/  @!P1 IMAD.MOV R4, RZ, RZ, -R4 ;  /* 0x000000ffff049224 */ /* 0x004fe200078e0a04 */
[----:B------:R-:W-:-:S05]  /*68b0*/  @!P0 LOP3.LUT R4, RZ, c[0x0][0x178], RZ, 0x33, !PT ;  /* 0x00005e00ff048a12 */ /* 0x000fca00078e33ff */
[----:B------:R0:W-:Y:S04]  /*68c0*/  STL [R1+0x51c], R4 ;  /* 0x00051c0401007387 */ /* 0x0001e80000100800 */
[----:B------:R1:W-:Y:S01]  /*68d0*/  STL [R1+0x114], R2 ;  /* 0x0001140201007387 */ /* 0x0003e20000100800 */
[----:B0-----:R-:W-:Y:S02]  /*68e0*/  IMAD R4, R9, c[0x0][0x190], RZ ;  /* 0x0000640009047a24 */ /* 0x001fe400078e02ff */
[----:B-1----:R-:W-:-:S03]  /*68f0*/  IMAD R2, R7, c[0x0][0x190], RZ ;  /* 0x0000640007027a24 */ /* 0x002fc600078e02ff */
[----:B------:R0:W-:Y:S04]  /*6900*/  STL [R1], R4 ;  /* 0x0000000401007387 */ /* 0x0001e80000100800 */
[----:B------:R1:W-:Y:S01]  /*6910*/  STL [R1+0x130], R3 ;  /* 0x0001300301007387 */ /* 0x0003e20000100800 */
[----:B0-----:R-:W-:-:S03]  /*6920*/  IMAD R4, R6, c[0x0][0x190], RZ ;  /* 0x0000640006047a24 */ /* 0x001fc600078e02ff */
[----:B------:R-:W-:Y:S01]  /*6930*/  STL [R1+0x144], R2 ;  /* 0x0001440201007387 */ /* 0x000fe20000100800 */
[----:B-1----:R-:W-:-:S03]  /*6940*/  IMAD R3, R5, c[0x0][0x190], RZ ;  /* 0x0000640005037a24 */ /* 0x002fc600078e02ff */
[----:B------:R0:W-:Y:S04]  /*6950*/  STL [R1+0x15c], R4 ;  /* 0x00015c0401007387 */ /* 0x0001e80000100800 */
[----:B------:R-:W-:Y:S04]  /*6960*/  STL [R1+0x16c], R3 ;  /* 0x00016c0301007387 */ /* 0x000fe80000100800 */
[----:B0-----:R-:W2:Y:S01]  /*6970*/  LDL.LU R4, [R1+0x154] ;  /* 0x0001540001047983 */ /* 0x001ea20000300800 */
[----:B------:R-:W-:Y:S02]  /*6980*/  IMAD R2, R29, c[0x0][0x190], RZ ;  /* 0x000064001d027a24 */ /* 0x000fe400078e02ff */
[----:B------:R-:W-:-:S03]  /*6990*/  IMAD R0, R0, c[0x0][0x190], RZ ;  /* 0x0000640000007a24 */ /* 0x000fc600078e02ff */
[----:B------:R-:W-:Y:S04]  /*69a0*/  STL [R1+0x168], R2 ;  /* 0x0001680201007387 */ /* 0x000fe80000100800 */
[----:B--2---:R0:W-:Y:S04]  /*69b0*/  STL [R1+0x520], R4 ;  /* 0x0005200401007387 */ /* 0x0041e80000100800 */
[----:B------:R-:W-:Y:S04]  /*69c0*/  STL [R1+0x164], R0 ;  /* 0x0001640001007387 */ /* 0x000fe80000100800 */
        /* <DEDUP_REMOVED lines=31> */
[----:B--2---:R-:W-:-:S05]  /*6bc0*/  IMAD R4, R4, c[0x0][0x190], RZ ;  /* 0x0000640004047a24 */ /* 0x004fca00078e02ff */
[----:B------:R0:W-:Y:S04]  /*6bd0*/  STL [R1+0x160], R4 ;  /* 0x0001600401007387 */ /* 0x0001e80000100800 */
[----:B0-----:R-:W2:Y:S02]  /*6be0*/  LDL.LU R4, [R1+0x524] ;  /* 0x0005240001047983 */ /* 0x001ea40000300800 */
[----:B--2---:R-:W-:-:S05]  /*6bf0*/  IMAD R4, R4, c[0x0][0x190], RZ ;  /* 0x0000640004047a24 */ /* 0x004fca00078e02ff */
[----:B------:R0:W-:Y:S04]  /*6c00*/  STL [R1+0x158], R4 ;  /* 0x0001580401007387 */ /* 0x0001e80000100800 */
[----:B0-----:R-:W2:Y:S01]  /*6c10*/  LDL.LU R4, [R1+0x520] ;  /* 0x0005200001047983 */ /* 0x001ea20000300800 */
[----:B---3--:R-:W-:Y:S02]  /*6c20*/  IMAD R25, R25, c[0x0][0x190], RZ ;  /* 0x0000640019197a24 */ /* 0x008fe400078e02ff */
[----:B----4-:R-:W-:Y:S02]  /*6c30*/  IMAD R28, R28, c[0x0][0x190], RZ ;  /* 0x000064001c1c7a24 */ /* 0x010fe400078e02ff */
[----:B------:R-:W-:Y:S02]  /*6c40*/  IMAD R27, R27, c[0x0][0x190], RZ ;  /* 0x000064001b1b7a24 */ /* 0x000fe400078e02ff */
[----:B------:R-:W-:-:S02]  /*6c50*/  IMAD R26, R26, c[0x0][0x190], RZ ;  /* 0x000064001a1a7a24 */ /* 0x000fc400078e02ff */
[----:B------:R-:W-:Y:S02]  /*6c60*/  IMAD R24, R24, c[0x0][0x190], RZ ;  /* 0x0000640018187a24 */ /* 0x000fe400078e02ff */
[----:B------:R-:W-:Y:S02]  /*6c70*/  IMAD R23, R23, c[0x0][0x190], RZ ;  /* 0x0000640017177a24 */ /* 0x000fe400078e02ff */
[----:B------:R-:W-:Y:S02]  /*6c80*/  IMAD R22, R22, c[0x0][0x190], RZ ;  /* 0x0000640016167a24 */ /* 0x000fe400078e02ff */
[----:B------:R-:W-:Y:S02]  /*6c90*/  IMAD R21, R21, c[0x0][0x190], RZ ;  /* 0x0000640015157a24 */ /* 0x000fe400078e02ff */
        /* <DEDUP_REMOVED lines=18> */
[----:B--2---:R-:W-:-:S05]  /*6dc0*/  IMAD R4, R4, c[0x0][0x190], RZ ;  /* 0x0000640004047a24 */ /* 0x004fca00078e02ff */
        /* <DEDUP_REMOVED lines=29> */
[----:B0-----:R-:W3:Y:S04]  /*6fa0*/  LDL.LU R15, [R1+0x4e4] ;  /* 0x0004e400010f7983 */ /* 0x001ee80000300800 */
        /* <DEDUP_REMOVED lines=24> */
[----:B------:R-:W-:-:S05]  /*7130*/  IMAD R3, R3, c[0x0][0x190], RZ ;  /* 0x0000640003037a24 */ /* 0x000fca00078e02ff */
[----:B------:R0:W-:Y:S02]  /*7140*/  STL [R1+0xc], R3 ;  /* 0x00000c0301007387 */ /* 0x0001e40000100800 */
[----:B0-----:R-:W-:-:S05]  /*7150*/  IMAD R3, R2, c[0x0][0x190], RZ ;  /* 0x0000640002037a24 */ /* 0x001fca00078e02ff */
[----:B------:R0:W-:Y:S04]  /*7160*/  STL [R1+0x474], R3 ;  /* 0x0004740301007387 */ /* 0x0001e80000100800 */
[----:B0-----:R-:W4:Y:S01]  /*7170*/  LDL.LU R3, [R1+0x150] ;  /* 0x0001500001037983 */ /* 0x001f220000300800 */
[----:B--2---:R-:W-:Y:S02]  /*7180*/  IMAD R16, R16, c[0x0][0x190], RZ ;  /* 0x0000640010107a24 */ /* 0x004fe400078e02ff */
[----:B---3--:R-:W-:Y:S02]  /*7190*/  IMAD R15, R15, c[0x0][0x190], RZ ;  /* 0x000064000f0f7a24 */ /* 0x008fe400078e02ff */
[----:B----4-:R-:W-:Y:S02]  /*71a0*/  IMAD R14, R14, c[0x0][0x190], RZ ;  /* 0x000064000e0e7a24 */ /* 0x010fe400078e02ff */
        /* <DEDUP_REMOVED lines=10> */
[----:B------:R-:W-:-:S03]  /*7250*/  IMAD R0, R5, c[0x0][0x190], RZ ;  /* 0x0000640005007a24 */ /* 0x000fc600078e02ff */
        /* <DEDUP_REMOVED lines=12> */
[----:B------:R-:W-:Y:S04]  /*7320*/  STL [R1+0x458], R9 ;  /* 0x0004580901007387 */ /* 0x000fe80000100800 */
        /* <DEDUP_REMOVED lines=13> */
[----:B0-----:R-:W3:Y:S01]  /*7400*/  LDL.LU R16, [R1] ;  /* 0x0000000001107983 */ /* 0x001ee20000300800 */
[----:B------:R-:W-:-:S02]  /*7410*/  IMAD R17, R17, c[0x0][0x190], RZ ;  /* 0x0000640011117a24 */ /* 0x000fc400078e02ff */
[----:B------:R-:W-:Y:S02]  /*7420*/  IMAD R18, R18, c[0x0][0x190], RZ ;  /* 0x0000640012127a24 */ /* 0x000fe400078e02ff */
[----:B------:R-:W-:Y:S02]  /*7430*/  IMAD R19, R19, c[0x0][0x190], RZ ;  /* 0x0000640013137a24 */ /* 0x000fe400078e02ff */
[----:B------:R-:W-:Y:S01]  /*7440*/  IMAD R20, R20, c[0x0][0x190], RZ ;  /* 0x0000640014147a24 */ /* 0x000fe200078e02ff */
[----:B------:R-:W-:Y:S01]  /*7450*/  STL [R1+0x494], R17 ;  /* 0x0004941101007387 */ /* 0x000fe20000100800 */
[----:B------:R-:W-:Y:S02]  /*7460*/  IMAD R21, R21, c[0x0][0x190], RZ ;  /* 0x0000640015157a24 */ /* 0x000fe400078e02ff */
[----:B------:R-:W-:Y:S01]  /*7470*/  IMAD R22, R22, c[0x0][0x190], RZ ;  /* 0x0000640016167a24 */ /* 0x000fe200078e02ff */
[----:B------:R-:W-:Y:S01]  /*7480*/  STL [R1+0x498], R18 ;  /* 0x0004981201007387 */ /* 0x000fe20000100800 */
[----:B------:R-:W-:-:S02]  /*7490*/  IMAD R23, R23, c[0x0][0x190], RZ ;  /* 0x0000640017177a24 */ /* 0x000fc400078e02ff */
[----:B------:R-:W-:Y:S01]  /*74a0*/  IMAD R24, R24, c[0x0][0x190], RZ ;  /* 0x0000640018187a24 */ /* 0x000fe200078e02ff */
[----:B------:R2:W-:Y:S04]  /*74b0*/  STL [R1+0x49c], R19 ;  /* 0x00049c1301007387 */ /* 0x0005e80000100800 */
[----:B------:R-:W-:Y:S04]  /*74c0*/  STL [R1+0x4a0], R20 ;  /* 0x0004a01401007387 */ /* 0x000fe80000100800 */
[----:B------:R-:W-:Y:S04]  /*74d0*/  STL [R1+0x4a4], R21 ;  /* 0x0004a41501007387 */ /* 0x000fe80000100800 */
[----:B------:R-:W-:Y:S04]  /*74e0*/  STL [R1+0x4a8], R22 ;  /* 0x0004a81601007387 */ /* 0x000fe80000100800 */
[----:B------:R0:W-:Y:S04]  /*74f0*/  STL [R1+0x4ac], R23 ;  /* 0x0004ac1701007387 */ /* 0x0001e80000100800 */
[----:B------:R-:W-:Y:S04]  /*7500*/  STL [R1+0x4b0], R24 ;  /* 0x0004b01801007387 */ /* 0x000fe80000100800 */
[----:B------:R-:W4:Y:S01]  /*7510*/  LDL.LU R9, [R1+0x13c] ;  /* 0x00013c0001097983 */ /* 0x000f220000300800 */
[----:B------:R-:W-:-:S05]  /*7520*/  IMAD R5, R4, c[0x0][0x184], RZ ;  /* 0x0000610004057a24 */ /* 0x000fca00078e02ff */
[----:B------:R-:W-:-:S04]  /*7530*/  LEA R4, P6, R5, c[0x0][0x160], 0x1 ;  /* 0x0000580005047a11 */ /* 0x000fc800078c08ff */
[----:B------:R-:W-:Y:S02]  /*7540*/  LEA.HI.X.SX32 R5, R5, c[0x0][0x164], 0x1, P6 ;  /* 0x0000590005057a11 */ /* 0x000fe400030f0eff */
[----:B--2---:R-:W-:Y:S02]  /*7550*/  LEA R19, P1, R15, c[0x0][0x168], 0x1 ;  /* 0x00005a000f137a11 */ /* 0x004fe400078208ff */
[----:B---3--:R-:W-:-:S05]  /*7560*/  LEA R17, P0, R16, c[0x0][0x168], 0x1 ;  /* 0x00005a0010117a11 */ /* 0x008fca00078008ff */
[----:B------:R1:W-:Y:S04]  /*7570*/  STL [R1+0x294], R17 ;  /* 0x0002941101007387 */ /* 0x0003e80000100800 */
[----:B------:R-:W-:Y:S04]  /*7580*/  STL [R1+0x198], R19 ;  /* 0x0001981301007387 */ /* 0x000fe80000100800 */
[----:B0-----:R-:W2:Y:S01]  /*7590*/  LDL.LU R23, [R1+0x138] ;  /* 0x0001380001177983 */ /* 0x001ea20000300800 */
[----:B------:R-:W-:Y:S02]  /*75a0*/  LEA R18, P2, R14, c[0x0][0x168], 0x1 ;  /* 0x00005a000e127a11 */ /* 0x000fe400078408ff */
[----:B-1----:R-:W-:-:S03]  /*75b0*/  LEA R17, P3, R13, c[0x0][0x168], 0x1 ;  /* 0x00005a000d117a11 */ /* 0x002fc600078608ff */
[----:B------:R0:W-:Y:S04]  /*75c0*/  STL [R1+0x298], R18 ;  /* 0x0002981201007387 */ /* 0x0001e80000100800 */
[----:B------:R1:W-:Y:S04]  /*75d0*/  STL [R1+0x1a0], R17 ;  /* 0x0001a01101007387 */ /* 0x0003e80000100800 */
[----:B------:R-:W3:Y:S01]  /*75e0*/  LDL.LU R22, [R1+0x170] ;  /* 0x0001700001167983 */ /* 0x000ee20000300800 */
[----:B0-----:R-:W-:Y:S02]  /*75f0*/  LEA R18, P4, R12, c[0x0][0x168], 0x1 ;  /* 0x00005a000c127a11 */ /* 0x001fe400078808ff */
[----:B-1----:R-:W-:-:S03]  /*7600*/  LEA R17, P5, R11, c[0x0][0x168], 0x1 ;  /* 0x00005a000b117a11 */ /* 0x002fc600078a08ff */
[----:B------:R0:W-:Y:S04]  /*7610*/  STL [R1+0x29c], R18 ;  /* 0x00029c1201007387 */ /* 0x0001e80000100800 */
[----:B------:R1:W-:Y:S01]  /*7620*/  STL [R1+0x1a8], R17 ;  /* 0x0001a81101007387 */ /* 0x0003e20000100800 */
[----:B0-----:R-:W-:-:S05]  /*7630*/  LEA R18, P6, R10, c[0x0][0x168], 0x1 ;  /* 0x00005a000a127a11 */ /* 0x001fca00078c08ff */
[----:B------:R-:W-:Y:S04]  /*7640*/  STL [R1+0x2a0], R18 ;  /* 0x0002a01201007387 */ /* 0x000fe80000100800 */
[----:B------:R-:W3:Y:S01]  /*7650*/  LDL.LU R21, [R1+0x174] ;  /* 0x0001740001157983 */ /* 0x000ee20000300800 */
[----:B------:R-:W-:Y:S02]  /*7660*/  LEA.HI.X.SX32 R16, R16, c[0x0][0x16c], 0x1, P0 ;  /* 0x00005b0010107a11 */ /* 0x000fe400000f0eff */
[----:B-1----:R-:W-:-:S03]  /*7670*/  LEA R17, P0, R8, c[0x0][0x168], 0x1 ;  /* 0x00005a0008117a11 */ /* 0x002fc600078008ff */
[----:B------:R0:W-:Y:S04]  /*7680*/  STL [R1+0x194], R16 ;  /* 0x0001941001007387 */ /* 0x0001e80000100800 */
[----:B------:R-:W-:Y:S01]  /*7690*/  STL [R1+0x1b0], R17 ;  /* 0x0001b01101007387 */ /* 0x000fe20000100800 */
[----:B0-----:R-:W-:-:S05]  /*76a0*/  LEA.HI.X.SX32 R16, R15, c[0x0][0x16c], 0x1, P1 ;  /* 0x00005b000f107a11 */ /* 0x001fca00008f0eff */
[----:B------:R-:W-:Y:S04]  /*76b0*/  STL [R1+0x118], R16 ;  /* 0x0001181001007387 */ /* 0x000fe80000100800 */
[----:B------:R-:W3:Y:S01]  /*76c0*/  LDL.LU R20, [R1+0x178] ;  /* 0x0001780001147983 */ /* 0x000ee20000300800 */
[----:B------:R-:W-:Y:S02]  /*76d0*/  LEA R15, P1, R6, c[0x0][0x168], 0x1 ;  /* 0x00005a00060f7a11 */ /* 0x000fe400078208ff */
[----:B------:R-:W-:-:S03]  /*76e0*/  LEA.HI.X.SX32 R14, R14, c[0x0][0x16c], 0x1, P2 ;  /* 0x00005b000e0e7a11 */ /* 0x000fc600010f0eff */
[----:B------:R0:W-:Y:S04]  /*76f0*/  STL [R1+0x2a4], R15 ;  /* 0x0002a40f01007387 */ /* 0x0001e80000100800 */
[----:B------:R1:W-:Y:S01]  /*7700*/  STL [R1+0x19c], R14 ;  /* 0x00019c0e01007387 */ /* 0x0003e20000100800 */
[----:B0-----:R-:W-:-:S05]  /*7710*/  LEA R15, P2, R29, c[0x0][0x168], 0x1 ;  /* 0x00005a001d0f7a11 */ /* 0x001fca00078408ff */
[----:B------:R-:W-:Y:S01]  /*7720*/  STL [R1+0x1b8], R15 ;  /* 0x0001b80f01007387 */ /* 0x000fe20000100800 */
[----:B------:R-:W-:-:S03]  /*7730*/  LEA.HI.X.SX32 R13, R13, c[0x0][0x16c], 0x1, P3 ;  /* 0x00005b000d0d7a11 */ /* 0x000fc600018f0eff */
[----:B------:R-:W3:Y:S01]  /*7740*/  LDL.LU R19, [R1+0x17c] ;  /* 0x00017c0001137983 */ /* 0x000ee20000300800 */
        /* <DEDUP_REMOVED lines=10> */
[----:B----4-:R-:W-:-:S05]  /*77f0*/  LEA R12, P5, R0, c[0x0][0x168], 0x1 ;  /* 0x00005a00000c7a11 */ /* 0x010fca00078a08ff */
[----:B------:R-:W-:Y:S01]  /*7800*/  STL [R1+0x2ac], R12 ;  /* 0x0002ac0c01007387 */ /* 0x000fe20000100800 */
[----:B0-----:R-:W-:-:S03]  /*7810*/  LEA.HI.X.SX32 R11, R10, c[0x0][0x16c], 0x1, P6 ;  /* 0x00005b000a0b7a11 */ /* 0x001fc600030f0eff */
[----:B------:R-:W4:Y:S01]  /*7820*/  LDL.LU R17, [R1+0x184] ;  /* 0x0001840001117983 */ /* 0x000f220000300800 */
[----:B------:R-:W-:-:S03]  /*7830*/  LEA R10, P6, R7, c[0x0][0x168], 0x1 ;  /* 0x00005a00070a7a11 */ /* 0x000fc600078c08ff */
[----:B------:R-:W-:Y:S01]  /*7840*/  STL [R1+0x1ac], R11 ;  /* 0x0001ac0b01007387 */ /* 0x000fe20000100800 */
[----:B------:R-:W-:-:S03]  /*7850*/  LEA.HI.X.SX32 R8, R8, c[0x0][0x16c], 0x1, P0 ;  /* 0x00005b0008087a11 */ /* 0x000fc600000f0eff */
[----:B------:R0:W-:Y:S04]  /*7860*/  STL [R1+0x1c8], R10 ;  /* 0x0001c80a01007387 */ /* 0x0001e80000100800 */
[----:B------:R-:W4:Y:S04]  /*7870*/  LDL.LU R16, [R1+0x188] ;  /* 0x0001880001107983 */ /* 0x000f280000300800 */
[----:B------:R1:W-:Y:S01]  /*7880*/  STL [R1+0x124], R8 ;  /* 0x0001240801007387 */ /* 0x0003e20000100800 */
[----:B0-----:R-:W-:-:S03]  /*7890*/  LEA R10, P0, R9, c[0x0][0x168], 0x1 ;  /* 0x00005a00090a7a11 */ /* 0x001fc600078008ff */
[----:B------:R-:W4:Y:S04]  /*78a0*/  LDL.LU R15, [R1+0x108] ;  /* 0x00010800010f7983 */ /* 0x000f280000300800 */
[----:B------:R-:W-:Y:S01]  /*78b0*/  STL [R1+0x2b0], R10 ;  /* 0x0002b00a01007387 */ /* 0x000fe20000100800 */
[----:B-1----:R-:W-:-:S03]  /*78c0*/  LEA.HI.X.SX32 R8, R6, c[0x0][0x16c], 0x1, P1 ;  /* 0x00005b0006087a11 */ /* 0x002fc600008f0eff */
[----:B------:R-:W4:Y:S04]  /*78d0*/  LDL.LU R14, [R1+0x4c] ;  /* 0x00004c00010e7983 */ /* 0x000f280000300800 */
[----:B------:R0:W-:Y:S04]  /*78e0*/  STL [R1+0x1b4], R8 ;  /* 0x0001b40801007387 */ /* 0x0001e80000100800 */
[----:B------:R-:W4:Y:S01]  /*78f0*/  LDL.LU R13, [R1+0x48] ;  /* 0x00004800010d7983 */ /* 0x000f220000300800 */
[----:B0-----:R-:W-:Y:S02]  /*7900*/  LEA.HI.X.SX32 R8, R29, c[0x0][0x16c], 0x1, P2 ;  /* 0x00005b001d087a11 */ /* 0x001fe400010f0eff */
[----:B------:R-:W-:-:S02]  /*7910*/  LEA.HI.X.SX32 R3, R3, c[0x0][0x16c], 0x1, P3 ;  /* 0x00005b0003037a11 */ /* 0x000fc400018f0eff */
[----:B--2---:R-:W-:-:S05]  /*7920*/  LEA R6, P1, R23, c[0x0][0x168], 0x1 ;  /* 0x00005a0017067a11 */ /* 0x004fca00078208ff */
[----:B------:R3:W-:Y:S04]  /*7930*/  STL [R1+0x1d0], R6 ;  /* 0x0001d00601007387 */ /* 0x0007e80000100800 */
[----:B------:R-:W2:Y:S04]  /*7940*/  LDL.LU R12, [R1+0x44] ;  /* 0x00004400010c7983 */ /* 0x000ea80000300800 */
[----:B------:R-:W-:Y:S01]  /*7950*/  STL [R1+0x128], R8 ;  /* 0x0001280801007387 */ /* 0x000fe20000100800 */
[----:B---3--:R-:W-:-:S03]  /*7960*/  LEA R6, P2, R22, c[0x0][0x168], 0x1 ;  /* 0x00005a0016067a11 */ /* 0x008fc600078408ff */
[----:B------:R-:W3:Y:S04]  /*7970*/  LDL.LU R11, [R1+0x40] ;  /* 0x00004000010b7983 */ /* 0x000ee80000300800 */
[----:B------:R0:W-:Y:S04]  /*7980*/  STL [R1+0x2b4], R6 ;  /* 0x0002b40601007387 */ /* 0x0001e80000100800 */
[----:B------:R-:W3:Y:S04]  /*7990*/  LDL.LU R10, [R1+0x3c] ;  /* 0x00003c00010a7983 */ /* 0x000ee80000300800 */
[----:B------:R1:W-:Y:S01]  /*79a0*/  STL [R1+0x1bc], R3 ;  /* 0x0001bc0301007387 */ /* 0x0003e20000100800 */
[----:B0-----:R-:W-:-:S03]  /*79b0*/  LEA.HI.X.SX32 R6, R2, c[0x0][0x16c], 0x1, P4 ;  /* 0x00005b0002067a11 */ /* 0x001fc600020f0eff */
[----:B-1----:R-:W3:Y:S01]  /*79c0*/  LDL.LU R3, [R1+0x38] ;  /* 0x0000380001037983 */ /* 0x002ee20000300800 */
[----:B------:R-:W-:-:S05]  /*79d0*/  LEA R8, P3, R21, c[0x0][0x168], 0x1 ;  /* 0x00005a0015087a11 */ /* 0x000fca00078608ff */
[----:B------:R0:W-:Y:S04]  /*79e0*/  STL [R1+0x1d8], R8 ;  /* 0x0001d80801007387 */ /* 0x0001e80000100800 */
[----:B------:R-:W3:Y:S04]  /*79f0*/  LDL.LU R2, [R1+0x34] ;  /* 0x0000340001027983 */ /* 0x000ee80000300800 */
[----:B------:R1:W-:Y:S04]  /*7a00*/  STL [R1+0x12c], R6 ;  /* 0x00012c0601007387 */ /* 0x0003e80000100800 */
[----:B------:R-:W3:Y:S01]  /*7a10*/  LDL.LU R29, [R1+0x30] ;  /* 0x00003000011d7983 */ /* 0x000ee20000300800 */
[----:B0-----:R-:W-:-:S02]  /*7a20*/  LEA R8, P4, R20, c[0x0][0x168], 0x1 ;  /* 0x00005a0014087a11 */ /* 0x001fc400078808ff */
[----:B-1----:R-:W-:-:S03]  /*7a30*/  LEA.HI.X.SX32 R6, R0, c[0x0][0x16c], 0x1, P5 ;  /* 0x00005b0000067a11 */ /* 0x002fc600028f0eff */
[----:B------:R0:W-:Y:S04]  /*7a40*/  STL [R1+0x2b8], R8 ;  /* 0x0002b80801007387 */ /* 0x0001e80000100800 */
[----:B------:R-:W3:Y:S04]  /*7a50*/  LDL.LU R0, [R1+0x2c] ;  /* 0x00002c0001007983 */ /* 0x000ee80000300800 */
[----:B------:R1:W-:Y:S01]  /*7a60*/  STL [R1+0x1c4], R6 ;  /* 0x0001c40601007387 */ /* 0x0003e20000100800 */
[----:B0-----:R-:W-:-:S03]  /*7a70*/  LEA.HI.X.SX32 R8, R7, c[0x0][0x16c], 0x1, P6 ;  /* 0x00005b0007087a11 */ /* 0x001fc600030f0eff */
[----:B-1----:R-:W3:Y:S01]  /*7a80*/  LDL.LU R6, [R1+0x28] ;  /* 0x0000280001067983 */ /* 0x002ee20000300800 */
[----:B------:R-:W-:-:S05]  /*7a90*/  LEA R24, P5, R19, c[0x0][0x168], 0x1 ;  /* 0x00005a0013187a11 */ /* 0x000fca00078a08ff */
[----:B------:R-:W-:Y:S04]  /*7aa0*/  STL [R1+0x1e0], R24 ;  /* 0x0001e01801007387 */ /* 0x000fe80000100800 */
[----:B------:R-:W3:Y:S04]  /*7ab0*/  LDL.LU R7, [R1+0x24] ;  /* 0x0000240001077983 */ /* 0x000ee80000300800 */
[----:B------:R0:W-:Y:S04]  /*7ac0*/  STL [R1+0x130], R8 ;  /* 0x0001300801007387 */ /* 0x0001e80000100800 */
[----:B0-----:R-:W3:Y:S01]  /*7ad0*/  LDL.LU R8, [R1+0x20] ;  /* 0x0000200001087983 */ /* 0x001ee20000300800 */
[----:B------:R-:W-:-:S05]  /*7ae0*/  LEA R24, P6, R18, c[0x0][0x168], 0x1 ;  /* 0x00005a0012187a11 */ /* 0x000fca00078c08ff */
[----:B------:R0:W-:Y:S02]  /*7af0*/  STL [R1+0x2bc], R24 ;  /* 0x0002bc1801007387 */ /* 0x0001e40000100800 */
[----:B0-----:R-:W-:Y:S02]  /*7b00*/  LEA.HI.X.SX32 R24, R9, c[0x0][0x16c], 0x1, P0 ;  /* 0x00005b0009187a11 */ /* 0x001fe400000f0eff */
[----:B------:R-:W3:Y:S01]  /*7b10*/  LDL.LU R9, [R1+0xc] ;  /* 0x00000c0001097983 */ /* 0x000ee20000300800 */
[----:B------:R-:W-:-:S03]  /*7b20*/  LEA.HI.X.SX32 R23, R23, c[0x0][0x16c], 0x1, P1 ;  /* 0x00005b0017177a11 */ /* 0x000fc600008f0eff */
[----:B------:R4:W-:Y:S02]  /*7b30*/  STL [R1+0x1cc], R24 ;  /* 0x0001cc1801007387 */ /* 0x0009e40000100800 */
[----:B----4-:R-:W-:-:S05]  /*7b40*/  LEA R24, P0, R17, c[0x0][0x168], 0x1 ;  /* 0x00005a0011187a11 */ /* 0x010fca00078008ff */
[----:B------:R0:W-:Y:S01]  /*7b50*/  STL [R1+0x1e8], R24 ;  /* 0x0001e81801007387 */ /* 0x0001e20000100800 */
[----:B------:R-:W-:-:S03]  /*7b60*/  LEA.HI.X.SX32 R22, R22, c[0x0][0x16c], 0x1, P2 ;  /* 0x00005b0016167a11 */ /* 0x000fc600010f0eff */
[----:B0-----:R-:W4:Y:S04]  /*7b70*/  LDL.LU R24, [R1+0x4b0] ;  /* 0x0004b00001187983 */ /* 0x001f280000300800 */
[----:B------:R0:W-:Y:S02]  /*7b80*/  STL [R1+0x134], R23 ;  /* 0x0001341701007387 */ /* 0x0001e40000100800 */
[----:B0-----:R-:W-:-:S05]  /*7b90*/  LEA R23, P1, R16, c[0x0][0x168], 0x1 ;  /* 0x00005a0010177a11 */ /* 0x001fca00078208ff */
        /* <DEDUP_REMOVED lines=18> */
[----:B------:R2:W-:Y:S01]  /*7cc0*/  STL [R1+0x13c], R19 ;  /* 0x00013c1301007387 */ /* 0x0005e20000100800 */
[----:B------:R-:W-:Y:S02]  /*7cd0*/  LEA.HI.X.SX32 R17, R17, c[0x0][0x16c], 0x1, P0 ;  /* 0x00005b0011117a11 */ /* 0x000fe400000f0eff */
[----:B------:R-:W-:Y:S02]  /*7ce0*/  LEA.HI.X.SX32 R16, R16, c[0x0][0x16c], 0x1, P1 ;  /* 0x00005b0010107a11 */ /* 0x000fe400008f0eff */
[----:B--2---:R-:W-:-:S05]  /*7cf0*/  LEA R19, P5, R12, c[0x0][0x168], 0x1 ;  /* 0x00005a000c137a11 */ /* 0x004fca00078a08ff */
[----:B------:R0:W-:Y:S04]  /*7d00*/  STL [R1+0x2c8], R19 ;  /* 0x0002c81301007387 */ /* 0x0001e80000100800 */
[----:B0-----:R-:W2:Y:S04]  /*7d10*/  LDL.LU R19, [R1+0x49c] ;  /* 0x00049c0001137983 */ /* 0x001ea80000300800 */
[----:B------:R3:W-:Y:S02]  /*7d20*/  STL [R1+0x1e4], R18 ;  /* 0x0001e41201007387 */ /* 0x0007e40000100800 */
[----:B---3--:R-:W-:-:S05]  /*7d30*/  LEA R18, P6, R11, c[0x0][0x168], 0x1 ;  /* 0x00005a000b127a11 */ /* 0x008fca00078c08ff */
[----:B------:R0:W-:Y:S04]  /*7d40*/  STL [R1+0x200], R18 ;  /* 0x0002001201007387 */ /* 0x0001e80000100800 */
[----:B0-----:R-:W3:Y:S04]  /*7d50*/  LDL.LU R18, [R1+0x498] ;  /* 0x0004980001127983 */ /* 0x001ee80000300800 */
[----:B------:R0:W-:Y:S02]  /*7d60*/  STL [R1+0x140], R17 ;  /* 0x0001401101007387 */ /* 0x0001e40000100800 */
[----:B0-----:R-:W-:-:S05]  /*7d70*/  LEA R17, P0, R10, c[0x0][0x168], 0x1 ;  /* 0x00005a000a117a11 */ /* 0x001fca00078008ff */
[----:B------:R0:W-:Y:S01]  /*7d80*/  STL [R1+0x2cc], R17 ;  /* 0x0002cc1101007387 */ /* 0x0001e20000100800 */
[----:B------:R-:W-:-:S03]  /*7d90*/  LEA.HI.X.SX32 R15, R15, c[0x0][0x16c], 0x1, P2 ;  /* 0x00005b000f0f7a11 */ /* 0x000fc600010f0eff */
[----:B0-----:R-:W2:Y:S04]  /*7da0*/  LDL.LU R17, [R1+0x494] ;  /* 0x0004940001117983 */ /* 0x001ea80000300800 */
        /* <DEDUP_REMOVED lines=32> */
[----:B------:R0:W-:Y:S04]  /*7fb0*/  STL [R1+0x220], R10 ;  /* 0x0002200a01007387 */ /* 0x0001e80000100800 */
[----:B0-----:R-:W2:Y:S04]  /*7fc0*/  LDL.LU R10, [R1+0x478] ;  /* 0x00047800010a7983 */ /* 0x001ea80000300800 */
[----:B------:R0:W-:Y:S02]  /*7fd0*/  STL [R1+0x150], R3 ;  /* 0x0001500301007387 */ /* 0x0001e40000100800 */
[----:B0-----:R-:W-:-:S05]  /*7fe0*/  LEA R3, P1, R9, c[0x0][0x168], 0x1 ;  /* 0x00005a0009037a11 */ /* 0x001fca00078208ff */
[----:B------:R0:W-:Y:S04]  /*7ff0*/  STL [R1+0x2dc], R3 ;  /* 0x0002dc0301007387 */ /* 0x0001e80000100800 */
[----:B0-----:R-:W2:Y:S01]  /*8000*/  LDL.LU R3, [R1+0x474] ;  /* 0x0004740001037983 */ /* 0x001ea20000300800 */
[----:B------:R-:W-:-:S05]  /*8010*/  LEA.HI.X.SX32 R2, R2, c[0x0][0x16c], 0x1, P2 ;  /* 0x00005b0002027a11 */ /* 0x000fca00010f0eff */
[----:B------:R2:W-:Y:S02]  /*8020*/  STL [R1+0x20c], R2 ;  /* 0x00020c0201007387 */ /* 0x0005e40000100800 */
[----:B--2---:R-:W-:-:S05]  /*8030*/  LEA R2, P2, R3, c[0x0][0x168], 0x1 ;  /* 0x00005a0003027a11 */ /* 0x004fca00078408ff */
        /* <DEDUP_REMOVED lines=32> */
[----:B------:R-:W-:Y:S02]  /*8240*/  LEA.HI.X.SX32 R3, R3, c[0x0][0x16c], 0x1, P2 ;  /* 0x00005b0003037a11 */ /* 0x000fe400010f0eff */
[----:B------:R-:W-:-:S03]  /*8250*/  LEA.HI.X.SX32 R2, R2, c[0x0][0x16c], 0x1, P3 ;  /* 0x00005b0002027a11 */ /* 0x000fc600018f0eff */
[----:B------:R2:W-:Y:S01]  /*8260*/  STL [R1+0x160], R3 ;  /* 0x0001600301007387 */ /* 0x0005e20000100800 */
[----:B------:R-:W-:Y:S02]  /*8270*/  LEA.HI.X.SX32 R29, R29, c[0x0][0x16c], 0x1, P4 ;  /* 0x00005b001d1d7a11 */ /* 0x000fe400020f0eff */
[----:B------:R-:W-:Y:S02]  /*8280*/  LEA.HI.X.SX32 R6, R6, c[0x0][0x16c], 0x1, P6 ;  /* 0x00005b0006067a11 */ /* 0x000fe400030f0eff */
[----:B------:R-:W-:Y:S02]  /*8290*/  LEA.HI.X.SX32 R7, R7, c[0x0][0x16c], 0x1, P0 ;  /* 0x00005b0007077a11 */ /* 0x000fe400000f0eff */
[----:B------:R-:W-:Y:S02]  /*82a0*/  LEA.HI.X.SX32 R8, R8, c[0x0][0x16c], 0x1, P1 ;  /* 0x00005b0008087a11 */ /* 0x000fe400008f0eff */
[----:B--2---:R-:W-:-:S05]  /*82b0*/  LEA R3, P2, R9, c[0x0][0x168], 0x1 ;  /* 0x00005a0009037a11 */ /* 0x004fca00078408ff */
[----:B------:R0:W-:Y:S04]  /*82c0*/  STL [R1+0x2ec], R3 ;  /* 0x0002ec0301007387 */ /* 0x0001e80000100800 */
[----:B0-----:R0:W5:Y:S04]  /*82d0*/  LDL.LU R3, [R1+0x454] ;  /* 0x0004540001037983 */ /* 0x0011680000300800 */
[----:B------:R1:W-:Y:S02]  /*82e0*/  STL [R1+0x22c], R2 ;  /* 0x00022c0201007387 */ /* 0x0003e40000100800 */
[----:B-1----:R-:W-:-:S05]  /*82f0*/  LEA R2, P3, R10, c[0x0][0x168], 0x1 ;  /* 0x00005a000a027a11 */ /* 0x002fca00078608ff */
[----:B------:R1:W-:Y:S04]  /*8300*/  STL [R1+0x248], R2 ;  /* 0x0002480201007387 */ /* 0x0003e80000100800 */
[----:B-1----:R0:W5:Y:S04]  /*8310*/  LDL.LU R2, [R1+0x450] ;  /* 0x0004500001027983 */ /* 0x0021680000300800 */
[----:B------:R1:W-:Y:S02]  /*8320*/  STL [R1+0x164], R29 ;  /* 0x0001641d01007387 */ /* 0x0003e40000100800 */
[----:B-1----:R-:W-:-:S05]  /*8330*/  LEA R29, P4, R11, c[0x0][0x168], 0x1 ;  /* 0x00005a000b1d7a11 */ /* 0x002fca00078808ff */
[----:B------:R1:W-:Y:S02]  /*8340*/  STL [R1+0x2f0], R29 ;  /* 0x0002f01d01007387 */ /* 0x0003e40000100800 */
[----:B-1----:R-:W-:Y:S02]  /*8350*/  LEA.HI.X.SX32 R29, R0, c[0x0][0x16c], 0x1, P5 ;  /* 0x00005b00001d7a11 */ /* 0x002fe400028f0eff */
[----:B------:R-:W2:Y:S04]  /*8360*/  LDL.LU R0, [R1+0x44c] ;  /* 0x00044c0001007983 */ /* 0x000ea80000300800 */
[----:B------:R1:W-:Y:S02]  /*8370*/  STL [R1+0x234], R29 ;  /* 0x0002341d01007387 */ /* 0x0003e40000100800 */
[----:B-1----:R-:W-:-:S05]  /*8380*/  LEA R29, P5, R12, c[0x0][0x168], 0x1 ;  /* 0x00005a000c1d7a11 */ /* 0x002fca00078a08ff */
[----:B------:R1:W-:Y:S04]  /*8390*/  STL [R1+0x250], R29 ;  /* 0x0002501d01007387 */ /* 0x0003e80000100800 */
[----:B------:R0:W-:Y:S01]  /*83a0*/  STL [R1+0x168], R6 ;  /* 0x0001680601007387 */ /* 0x0001e20000100800 */
[----:B-1----:R-:W-:Y:S02]  /*83b0*/  LEA R29, P6, R13, c[0x0][0x168], 0x1 ;  /* 0x00005a000d1d7a11 */ /* 0x002fe400078c08ff */
[----:B0-----:R-:W-:-:S03]  /*83c0*/  LEA R6, P0, R14, c[0x0][0x168], 0x1 ;  /* 0x00005a000e067a11 */ /* 0x001fc600078008ff */
[----:B------:R-:W-:Y:S04]  /*83d0*/  STL [R1+0x2f4], R29 ;  /* 0x0002f41d01007387 */ /* 0x000fe80000100800 */
[----:B------:R0:W-:Y:S04]  /*83e0*/  STL [R1+0x23c], R7 ;  /* 0x00023c0701007387 */ /* 0x0001e80000100800 */
[----:B------:R1:W-:Y:S04]  /*83f0*/  STL [R1+0x258], R6 ;  /* 0x0002580601007387 */ /* 0x0003e80000100800 */
[----:B------:R3:W-:Y:S01]  /*8400*/  STL [R1+0x16c], R8 ;  /* 0x00016c0801007387 */ /* 0x0007e20000100800 */
[----:B0-----:R-:W-:-:S02]  /*8410*/  LEA R7, P1, R15, c[0x0][0x168], 0x1 ;  /* 0x00005a000f077a11 */ /* 0x001fc400078208ff */
[----:B-1----:R-:W-:-:S03]  /*8420*/  LEA.HI.X.SX32 R6, R9, c[0x0][0x16c], 0x1, P2 ;  /* 0x00005b0009067a11 */ /* 0x002fc600010f0eff */
[----:B------:R0:W-:Y:S01]  /*8430*/  STL [R1+0x2f8], R7 ;  /* 0x0002f80701007387 */ /* 0x0001e20000100800 */
[----:B---3--:R-:W-:-:S03]  /*8440*/  LEA R8, P2, R16, c[0x0][0x168], 0x1 ;  /* 0x00005a0010087a11 */ /* 0x008fc600078408ff */
[----:B------:R1:W-:Y:S04]  /*8450*/  STL [R1+0x244], R6 ;  /* 0x0002440601007387 */ /* 0x0003e80000100800 */
[----:B------:R3:W-:Y:S01]  /*8460*/  STL [R1+0x260], R8 ;  /* 0x0002600801007387 */ /* 0x0007e20000100800 */
[----:B0-----:R-:W-:Y:S02]  /*8470*/  LEA.HI.X.SX32 R7, R10, c[0x0][0x16c], 0x1, P3 ;  /* 0x00005b000a077a11 */ /* 0x001fe400018f0eff */
[----:B-1----:R-:W-:-:S03]  /*8480*/  LEA R6, P3, R17, c[0x0][0x168], 0x1 ;  /* 0x00005a0011067a11 */ /* 0x002fc600078608ff */
[----:B------:R0:W-:Y:S01]  /*8490*/  STL [R1+0x170], R7 ;  /* 0x0001700701007387 */ /* 0x0001e20000100800 */
[----:B---3--:R-:W-:-:S03]  /*84a0*/  LEA.HI.X.SX32 R8, R11, c[0x0][0x16c], 0x1, P4 ;  /* 0x00005b000b087a11 */ /* 0x008fc600020f0eff */
[----:B------:R1:W-:Y:S04]  /*84b0*/  STL [R1+0x2fc], R6 ;  /* 0x0002fc0601007387 */ /* 0x0003e80000100800 */
[----:B------:R3:W-:Y:S01]  /*84c0*/  STL [R1+0x24c], R8 ;  /* 0x00024c0801007387 */ /* 0x0007e20000100800 */
[----:B0-----:R-:W-:Y:S02]  /*84d0*/  LEA R7, P4, R18, c[0x0][0x168], 0x1 ;  /* 0x00005a0012077a11 */ /* 0x001fe400078808ff */
[----:B-1----:R-:W-:-:S03]  /*84e0*/  LEA.HI.X.SX32 R6, R12, c[0x0][0x16c], 0x1, P5 ;  /* 0x00005b000c067a11 */ /* 0x002fc600028f0eff */
[----:B------:R0:W-:Y:S01]  /*84f0*/  STL [R1+0x268], R7 ;  /* 0x0002680701007387 */ /* 0x0001e20000100800 */
[----:B---3--:R-:W-:-:S03]  /*8500*/  LEA R8, P5, R19, c[0x0][0x168], 0x1 ;  /* 0x00005a0013087a11 */ /* 0x008fc600078a08ff */
[----:B------:R4:W-:Y:S04]  /*8510*/  STL [R1+0x174], R6 ;  /* 0x0001740601007387 */ /* 0x0009e80000100800 */
[----:B------:R1:W-:Y:S01]  /*8520*/  STL [R1+0x300], R8 ;  /* 0x0003000801007387 */ /* 0x0003e20000100800 */
[----:B0-----:R-:W-:Y:S02]  /*8530*/  LEA.HI.X.SX32 R7, R13, c[0x0][0x16c], 0x1, P6 ;  /* 0x00005b000d077a11 */ /* 0x001fe400030f0eff */
[----:B----4-:R-:W-:-:S03]  /*8540*/  LEA R6, P6, R20, c[0x0][0x168], 0x1 ;  /* 0x00005a0014067a11 */ /* 0x010fc600078c08ff */
[----:B------:R0:W-:Y:S01]  /*8550*/  STL [R1+0x254], R7 ;  /* 0x0002540701007387 */ /* 0x0001e20000100800 */
[----:B-1----:R-:W-:-:S03]  /*8560*/  LEA.HI.X.SX32 R8, R14, c[0x0][0x16c], 0x1, P0 ;  /* 0x00005b000e087a11 */ /* 0x002fc600000f0eff */
        /* <DEDUP_REMOVED lines=13> */
[----:B------:R-:W-:Y:S04]  /*8640*/  STL [R1+0x264], R8 ;  /* 0x0002640801007387 */ /* 0x000fe80000100800 */
[----:B------:R-:W3:Y:S01]  /*8650*/  LDL R29, [R1+0x100] ;  /* 0x00010000011d7983 */ /* 0x000ee20000100800 */
[----:B0-----:R-:W-:Y:S01]  /*8660*/  LEA R7, P3, R24, c[0x0][0x168], 0x1 ;  /* 0x00005a0018077a11 */ /* 0x001fe200078608ff */
[----:B------:R-:W-:Y:S01]  /*8670*/  IMAD R26, R26, c[0x0][0x190], RZ ;  /* 0x000064001a1a7a24 */ /* 0x000fe200078e02ff */
[----:B-1----:R-:W-:Y:S01]  /*8680*/  LEA.HI.X.SX32 R6, R18, c[0x0][0x16c], 0x1, P4 ;  /* 0x00005b0012067a11 */ /* 0x002fe200020f0eff */
[----:B------:R-:W-:-:S02]  /*8690*/  IMAD R27, R27, c[0x0][0x190], RZ ;  /* 0x000064001b1b7a24 */ /* 0x000fc400078e02ff */
[----:B------:R0:W-:Y:S01]  /*86a0*/  STL [R1+0x280], R7 ;  /* 0x0002800701007387 */ /* 0x0001e20000100800 */
[----:B------:R-:W-:-:S03]  /*86b0*/  IMAD R28, R28, c[0x0][0x190], RZ ;  /* 0x000064001c1c7a24 */ /* 0x000fc600078e02ff */
[----:B------:R1:W-:Y:S01]  /*86c0*/  STL [R1+0x180], R6 ;  /* 0x0001800601007387 */ /* 0x0003e20000100800 */
[----:B0-----:R-:W-:Y:S02]  /*86d0*/  LEA R7, P4, R26, c[0x0][0x168], 0x1 ;  /* 0x00005a001a077a11 */ /* 0x001fe400078808ff */
[----:B-1----:R-:W-:-:S03]  /*86e0*/  LEA.HI.X.SX32 R6, R19, c[0x0][0x16c], 0x1, P5 ;  /* 0x00005b0013067a11 */ /* 0x002fc600028f0eff */
[----:B------:R0:W-:Y:S01]  /*86f0*/  STL [R1+0x30c], R7 ;  /* 0x00030c0701007387 */ /* 0x0001e20000100800 */
[----:B------:R-:W-:Y:S01]  /*8700*/  LEA R8, P5, R27, c[0x0][0x168], 0x1 ;  /* 0x00005a001b087a11 */ /* 0x000fe200078a08ff */
[----:B------:R-:W-:Y:S02]  /*8710*/  IMAD R25, R25, c[0x0][0x190], RZ ;  /* 0x0000640019197a24 */ /* 0x000fe400078e02ff */
[----:B------:R1:W-:Y:S01]  /*8720*/  STL [R1+0x26c], R6 ;  /* 0x00026c0601007387 */ /* 0x0003e20000100800 */
[----:B0-----:R-:W-:-:S03]  /*8730*/  LEA.HI.X.SX32 R7, R20, c[0x0][0x16c], 0x1, P6 ;  /* 0x00005b0014077a11 */ /* 0x001fc600030f0eff */
[----:B------:R0:W-:Y:S01]  /*8740*/  STL [R1+0x288], R8 ;  /* 0x0002880801007387 */ /* 0x0001e20000100800 */
[----:B-1----:R-:W-:-:S03]  /*8750*/  LEA R6, P6, R28, c[0x0][0x168], 0x1 ;  /* 0x00005a001c067a11 */ /* 0x002fc600078c08ff */
[----:B------:R1:W-:Y:S04]  /*8760*/  STL [R1+0x184], R7 ;  /* 0x0001840701007387 */ /* 0x0003e80000100800 */
[----:B------:R4:W-:Y:S01]  /*8770*/  STL [R1+0x310], R6 ;  /* 0x0003100601007387 */ /* 0x0009e20000100800 */
[----:B0-----:R-:W-:Y:S02]  /*8780*/  LEA.HI.X.SX32 R8, R21, c[0x0][0x16c], 0x1, P0 ;  /* 0x00005b0015087a11 */ /* 0x001fe400000f0eff */
[----:B-1----:R-:W-:-:S03]  /*8790*/  LEA R7, P0, R25, c[0x0][0x168], 0x1 ;  /* 0x00005a0019077a11 */ /* 0x002fc600078008ff */
[----:B------:R0:W-:Y:S01]  /*87a0*/  STL [R1+0x274], R8 ;  /* 0x0002740801007387 */ /* 0x0001e20000100800 */
[----:B----4-:R-:W-:-:S03]  /*87b0*/  LEA.HI.X.SX32 R6, R22, c[0x0][0x16c], 0x1, P1 ;  /* 0x00005b0016067a11 */ /* 0x010fc600008f0eff */
[----:B------:R1:W-:Y:S04]  /*87c0*/  STL [R1+0x314], R7 ;  /* 0x0003140701007387 */ /* 0x0003e80000100800 */
[----:B------:R4:W-:Y:S01]  /*87d0*/  STL [R1+0x188], R6 ;  /* 0x0001880601007387 */ /* 0x0009e20000100800 */
[----:B0-----:R-:W-:Y:S02]  /*87e0*/  LEA.HI.X.SX32 R8, R23, c[0x0][0x16c], 0x1, P2 ;  /* 0x00005b0017087a11 */ /* 0x001fe400010f0eff */
[----:B-1----:R-:W-:-:S03]  /*87f0*/  LEA.HI.X.SX32 R7, R24, c[0x0][0x16c], 0x1, P3 ;  /* 0x00005b0018077a11 */ /* 0x002fc600018f0eff */
[----:B------:R0:W-:Y:S01]  /*8800*/  STL [R1+0x27c], R8 ;  /* 0x00027c0801007387 */ /* 0x0001e20000100800 */
[----:B----4-:R-:W-:-:S03]  /*8810*/  LEA.HI.X.SX32 R6, R26, c[0x0][0x16c], 0x1, P4 ;  /* 0x00005b001a067a11 */ /* 0x010fc600020f0eff */
[----:B------:R1:W-:Y:S04]  /*8820*/  STL [R1+0x18c], R7 ;  /* 0x00018c0701007387 */ /* 0x0003e80000100800 */
[----:B------:R4:W-:Y:S01]  /*8830*/  STL [R1+0x284], R6 ;  /* 0x0002840601007387 */ /* 0x0009e20000100800 */
[----:B0-----:R-:W-:Y:S02]  /*8840*/  LEA.HI.X.SX32 R8, R27, c[0x0][0x16c], 0x1, P5 ;  /* 0x00005b001b087a11 */ /* 0x001fe400028f0eff */
[----:B-1----:R-:W-:-:S03]  /*8850*/  LEA.HI.X.SX32 R7, R28, c[0x0][0x16c], 0x1, P6 ;  /* 0x00005b001c077a11 */ /* 0x002fc600030f0eff */
[----:B------:R-:W-:Y:S01]  /*8860*/  STL [R1+0x190], R8 ;  /* 0x0001900801007387 */ /* 0x000fe20000100800 */
[----:B----4-:R-:W-:-:S03]  /*8870*/  LEA.HI.X.SX32 R6, R25, c[0x0][0x16c], 0x1, P0 ;  /* 0x00005b0019067a11 */ /* 0x010fc600000f0eff */
[----:B------:R-:W-:Y:S04]  /*8880*/  STL [R1+0x28c], R7 ;  /* 0x00028c0701007387 */ /* 0x000fe80000100800 */
[----:B------:R-:W-:Y:S04]  /*8890*/  STL [R1+0x40], RZ ;  /* 0x000040ff01007387 */ /* 0x000fe80000100800 */
[----:B------:R3:W-:Y:S04]  /*88a0*/  STL [R1+0x290], R6 ;  /* 0x0002900601007387 */ /* 0x0007e80000100800 */
        /* <DEDUP_REMOVED lines=11> */
[----:B------:R-:W-:Y:S04]  /*8960*/  STL [R1], RZ ;  /* 0x000000ff01007387 */ /* 0x000fe80000100800 */
[----:B------:R-:W-:Y:S04]  /*8970*/  STL [R1+0x4], RZ ;  /* 0x000004ff01007387 */ /* 0x000fe80000100800 */
[----:B------:R-:W-:Y:S04]  /*8980*/  STL [R1+0x8], RZ ;  /* 0x000008ff01007387 */ /* 0x000fe80000100800 */
[----:B------:R-:W-:Y:S01]  /*8990*/  STL [R1+0xc], RZ ;  /* 0x00000cff01007387 */ /* 0x000fe20000100800 */
[----:B---3--:R-:W-:-:S02]  /*89a0*/  LOP3.LUT R6, R29, 0x20, RZ, 0x3c, !PT ;  /* 0x000000201d067812 */ /* 0x008fc400078e3cff */
[C---:B------:R-:W-:Y:S02]  /*89b0*/  LOP3.LUT R8, R29.reuse, 0x40, RZ, 0x3c, !PT ;  /* 0x000000401d087812 */ /* 0x040fe400078e3cff */
[----:B------:R-:W-:Y:S01]  /*89c0*/  LOP3.LUT R7, R29, 0x60, RZ, 0x3c, !PT ;  /* 0x000000601d077812 */ /* 0x000fe200078e3cff */
[----:B------:R2:W-:Y:S04]  /*89d0*/  STL [R1+0x340], R6 ;  /* 0x0003400601007387 */ /* 0x0005e80000100800 */
[----:B------:R0:W-:Y:S01]  /*89e0*/  STL [R1+0x33c], R8 ;  /* 0x00033c0801007387 */ /* 0x0001e20000100800 */
[----:B--2---:R-:W-:-:S03]  /*89f0*/  LOP3.LUT R6, R0, 0x40, RZ, 0x3c, !PT ;  /* 0x0000004000067812 */ /* 0x004fc600078e3cff */
[----:B------:R0:W5:Y:S04]  /*8a00*/  LDL.LU R0, [R1+0x448] ;  /* 0x0004480001007983 */ /* 0x0001680000300800 */
[----:B------:R0:W-:Y:S04]  /*8a10*/  STL [R1+0x338], R7 ;  /* 0x0003380701007387 */ /* 0x0001e80000100800 */
[----:B------:R0:W-:Y:S02]  /*8a20*/  STL [R1+0x108], R6 ;  /* 0x0001080601007387 */ /* 0x0001e40000100800 */
.L_x_3:
[----:B-----5:R-:W1:Y:S01]  /*8a30*/  S2R R16, SR_TID.X ;  /* 0x0000000000107919 */ /* 0x020e620000002100 */
[----:B------:R-:W-:Y:S01]  /*8a40*/  IMAD.MOV.U32 R29, RZ, RZ, R5 ;  /* 0x000000ffff1d7224 */ /* 0x000fe200078e0005 */
[----:B------:R-:W-:Y:S01]  /*8a50*/  PRMT R15, RZ, 0x7610, R15 ;  /* 0x00007610ff0f7816 */ /* 0x000fe2000000000f */
[----:B------:R-:W-:Y:S01]  /*8a60*/  IMAD.MOV.U32 R28, RZ, RZ, R4 ;  /* 0x000000ffff1c7224 */ /* 0x000fe200078e0004 */
[----:B------:R-:W2:Y:S04]  /*8a70*/  S2R R17, SR_TID.X ;  /* 0x0000000000117919 */ /* 0x000ea80000002100 */
[----:B------:R-:W3:Y:S01]  /*8a80*/  S2R R5, SR_TID.X ;  /* 0x0000000000057919 */ /* 0x000ee20000002100 */
[----:B-1----:R-:W-:-:S02]  /*8a90*/  SHF.R.U32.HI R27, RZ, 0x6, R16 ;  /* 0x00000006ff1b7819 */ /* 0x002fc40000011610 */
[----:B--2---:R-:W-:Y:S02]  /*8aa0*/  SHF.R.U32.HI R17, RZ, 0x6, R17 ;  /* 0x00000006ff117819 */ /* 0x004fe40000011611 */
[----:B------:R-:W-:Y:S02]  /*8ab0*/  SGXT.U32 R27, R27, 0x3 ;  /* 0x000000031b1b781a */ /* 0x000fe40000000000 */
[----:B---3--:R-:W-:Y:S02]  /*8ac0*/  SHF.R.U32.HI R5, RZ, 0x6, R5 ;  /* 0x00000006ff057819 */ /* 0x008fe40000011605 */
[----:B------:R-:W-:Y:S02]  /*8ad0*/  SGXT.U32 R17, R17, 0x3 ;  /* 0x000000031111781a */ /* 0x000fe40000000000 */
[----:B------:R-:W-:Y:S02]  /*8ae0*/  SGXT.U32 R5, R5, 0x3 ;  /* 0x000000030505781a */ /* 0x000fe40000000000 */
[----:B------:R-:W-:Y:S01]  /*8af0*/  ISETP.GE.AND P0, PT, R27, UR4, PT ;  /* 0x000000041b007c0c */ /* 0x000fe2000bf06270 */
[----:B------:R-:W-:Y:S01]  /*8b00*/  IMAD R17, R17, c[0x0][0x188], RZ ;  /* 0x0000620011117a24 */ /* 0x000fe200078e02ff */
[----:B------:R-:W-:-:S04]  /*8b10*/  LOP3.LUT R5, R5, 0x8, RZ, 0xfc, !PT ;  /* 0x0000000805057812 */ /* 0x000fc800078efcff */
[----:B------:R-:W-:Y:S01]  /*8b20*/  ISETP.GE.AND P1, PT, R5, UR4, PT ;  /* 0x0000000405007c0c */ /* 0x000fe2000bf26270 */
[----:B------:R-:W-:Y:S02]  /*8b30*/  IMAD.WIDE R4, R17, 0x2, R28 ;  /* 0x0000000211047825 */ /* 0x000fe400078e021c */
[----:B------:R-:W1:Y:S04]  /*8b40*/  S2R R17, SR_TID.X ;  /* 0x0000000000117919 */ /* 0x000e680000002100 */
[----:B------:R2:W3:Y:S01]  /*8b50*/  @!P0 LDG.E.U16 R15, [R4.64] ;  /* 0x00000006040f8981 */ /* 0x0004e2000c1e1500 */
[----:B------:R-:W-:-:S03]  /*8b60*/  PRMT R14, RZ, 0x7610, R14 ;  /* 0x00007610ff0e7816 */ /* 0x000fc6000000000e */
[----:B--2---:R-:W2:Y:S01]  /*8b70*/  S2R R5, SR_TID.X ;  /* 0x0000000000057919 */ /* 0x004ea20000002100 */
[----:B-1----:R-:W-:-:S04]  /*8b80*/  SHF.R.U32.HI R17, RZ, 0x6, R17 ;  /* 0x00000006ff117819 */ /* 0x002fc80000011611 */
[----:B------:R-:W-:Y:S02]  /*8b90*/  SGXT.U32 R17, R17, 0x3 ;  /* 0x000000031111781a */ /* 0x000fe40000000000 */
[----:B--2---:R-:W-:-:S04]  /*8ba0*/  SHF.R.U32.HI R5, RZ, 0x6, R5 ;  /* 0x00000006ff057819 */ /* 0x004fc80000011605 */
[----:B------:R-:W-:-:S04]  /*8bb0*/  SGXT.U32 R5, R5, 0x3 ;  /* 0x000000030505781a */ /* 0x000fc80000000000 */
[----:B------:R-:W-:-:S05]  /*8bc0*/  LOP3.LUT R5, R5, 0x8, RZ, 0xfc, !PT ;  /* 0x0000000805057812 */ /* 0x000fca00078efcff */
[----:B------:R-:W-:-:S04]  /*8bd0*/  IMAD R5, R5, c[0x0][0x188], RZ ;  /* 0x0000620005057a24 */ /* 0x000fc800078e02ff */
[----:B------:R-:W-:-:S05]  /*8be0*/  IMAD.WIDE R4, R5, 0x2, R28 ;  /* 0x0000000205047825 */ /* 0x000fca00078e021c */
[----:B------:R1:W2:Y:S01]  /*8bf0*/  @!P1 LDG.E.U16 R14, [R4.64] ;  /* 0x00000006040e9981 */ /* 0x0002a2000c1e1500 */
[----:B------:R-:W-:Y:S02]  /*8c00*/  PRMT R13, RZ, 0x7610, R13 ;  /* 0x00007610ff0d7816 */ /* 0x000fe4000000000d */
[C---:B-1----:R-:W-:Y:S02]  /*8c10*/  LOP3.LUT R4, R17.reuse, 0x10, RZ, 0xfc, !PT ;  /* 0x0000001011047812 */ /* 0x042fe400078efcff */
[----:B------:R-:W-:Y:S02]  /*8c20*/  LOP3.LUT R5, R17, 0x10, RZ, 0xfc, !PT ;  /* 0x0000001011057812 */ /* 0x000fe400078efcff */
[----:B------:R-:W-:Y:S01]  /*8c30*/  ISETP.GE.AND P0, PT, R4, UR4, PT ;  /* 0x0000000404007c0c */ /* 0x000fe2000bf06270 */
[----:B------:R-:W1:Y:S02]  /*8c40*/  S2R R17, SR_TID.X ;  /* 0x0000000000117919 */ /* 0x000e640000002100 */
[----:B------:R-:W-:-:S04]  /*8c50*/  IMAD R5, R5, c[0x0][0x188], RZ ;  /* 0x0000620005057a24 */ /* 0x000fc800078e02ff */
[----:B------:R-:W-:-:S06]  /*8c60*/  IMAD.WIDE R4, R5, 0x2, R28 ;  /* 0x0000000205047825 */ /* 0x000fcc00078e021c */
[----:B------:R4:W2:Y:S04]  /*8c70*/  @!P0 LDG.E.U16 R13, [R4.64] ;  /* 0x00000006040d8981 */ /* 0x0008a8000c1e1500 */
[----:B----4-:R-:W4:Y:S01]  /*8c80*/  S2R R5, SR_TID.X ;  /* 0x0000000000057919 */ /* 0x010f220000002100 */
[----:B-1----:R-:W-:-:S04]  /*8c90*/  SHF.R.U32.HI R17, RZ, 0x6, R17 ;  /* 0x00000006ff117819 */ /* 0x002fc80000011611 */
[----:B------:R-:W-:Y:S02]  /*8ca0*/  SGXT.U32 R17, R17, 0x3 ;  /* 0x000000031111781a */ /* 0x000fe40000000000 */
[----:B----4-:R-:W-:-:S04]  /*8cb0*/  SHF.R.U32.HI R5, RZ, 0x6, R5 ;  /* 0x00000006ff057819 */ /* 0x010fc80000011605 */
[----:B------:R-:W-:-:S04]  /*8cc0*/  SGXT.U32 R5, R5, 0x3 ;  /* 0x000000030505781a */ /* 0x000fc80000000000 */
[C---:B------:R-:W-:Y:S02]  /*8cd0*/  LOP3.LUT R4, R5.reuse, 0x18, RZ, 0xfc, !PT ;  /* 0x0000001805047812 */ /* 0x040fe400078efcff */
[----:B------:R-:W-:-:S04]  /*8ce0*/  LOP3.LUT R5, R5, 0x20, RZ, 0xfc, !PT ;  /* 0x0000002005057812 */ /* 0x000fc800078efcff */
[----:B------:R-:W-:Y:S02]  /*8cf0*/  ISETP.GE.AND P1, PT, R5, UR4, PT ;  /* 0x0000000405007c0c */ /* 0x000fe4000bf26270 */
[----:B------:R-:W-:Y:S02]  /*8d00*/  LOP3.LUT R5, R17, 0x18, RZ, 0xfc, !PT ;  /* 0x0000001811057812 */ /* 0x000fe400078efcff */
[----:B------:R-:W-:Y:S02]  /*8d10*/  SHF.R.U32.HI R17, RZ, 0x6, R16 ;  /* 0x00000006ff117819 */ /* 0x000fe40000011610 */
[----:B------:R-:W-:Y:S02]  /*8d20*/  ISETP.GE.AND P0, PT, R4, UR4, PT ;  /* 0x0000000404007c0c */ /* 0x000fe4000bf06270 */
[----:B------:R-:W-:Y:S01]  /*8d30*/  SGXT.U32 R17, R17, 0x3 ;  /* 0x000000031111781a */ /* 0x000fe20000000000 */
[----:B------:R-:W-:Y:S01]  /*8d40*/  IMAD R5, R5, c[0x0][0x188], RZ ;  /* 0x0000620005057a24 */ /* 0x000fe200078e02ff */
[----:B------:R-:W-:-:S02]  /*8d50*/  PRMT R12, RZ, 0x7610, R12 ;  /* 0x00007610ff0c7816 */ /* 0x000fc4000000000c */
[----:B------:R-:W-:Y:S01]  /*8d60*/  LOP3.LUT R17, R17, 0x20, RZ, 0xfc, !PT ;  /* 0x0000002011117812 */ /* 0x000fe200078efcff */
[----:B------:R-:W-:Y:S01]  /*8d70*/  IMAD.WIDE R4, R5, 0x2, R28 ;  /* 0x0000000205047825 */ /* 0x000fe200078e021c */
[----:B------:R-:W-:-:S03]  /*8d80*/  SHF.R.U32.HI R16, RZ, 0x6, R16 ;  /* 0x00000006ff107819 */ /* 0x000fc60000011610 */
[----:B------:R-:W-:Y:S01]  /*8d90*/  IMAD R17, R17, c[0x0][0x188], RZ ;  /* 0x0000620011117a24 */ /* 0x000fe200078e02ff */
[----:B------:R-:W-:Y:S01]  /*8da0*/  SGXT.U32 R16, R16, 0x3 ;  /* 0x000000031010781a */ /* 0x000fe20000000000 */
[----:B------:R1:W4:Y:S01]  /*8db0*/  @!P0 LDG.E.U16 R12, [R4.64] ;  /* 0x00000006040c8981 */ /* 0x000322000c1e1500 */
[----:B0-----:R-:W-:Y:S01]  /*8dc0*/  PRMT R7, RZ, 0x7610, R7 ;  /* 0x00007610ff077816 */ /* 0x001fe20000000007 */
[----:B-1----:R-:W-:Y:S01]  /*8dd0*/  IMAD.WIDE R4, R17, 0x2, R28 ;  /* 0x0000000211047825 */ /* 0x002fe200078e021c */
[C---:B------:R-:W-:Y:S02]  /*8de0*/  LOP3.LUT R17, R16.reuse, 0x28, RZ, 0xfc, !PT ;  /* 0x0000002810117812 */ /* 0x040fe400078efcff */
[----:B------:R-:W-:Y:S02]  /*8df0*/  LOP3.LUT R16, R16, 0x28, RZ, 0xfc, !PT ;  /* 0x0000002810107812 */ /* 0x000fe400078efcff */
[----:B------:R-:W-:Y:S01]  /*8e00*/  ISETP.GE.AND P0, PT, R17, UR4, PT ;  /* 0x0000000411007c0c */ /* 0x000fe2000bf06270 */
[----:B------:R0:W2:Y:S02]  /*8e10*/  @!P1 LDG.E.U16 R7, [R4.64] ;  /* 0x0000000604079981 */ /* 0x0000a4000c1e1500 */
[----:B------:R-:W-:Y:S01]  /*8e20*/  IMAD R16, R16, c[0x0][0x188], RZ ;  /* 0x0000620010107a24 */ /* 0x000fe200078e02ff */
[----:B------:R-:W-:Y:S01]  /*8e30*/  PRMT R6, RZ, 0x7610, R6 ;  /* 0x00007610ff067816 */ /* 0x000fe20000000006 */
[----:B------:R-:W2:Y:S02]  /*8e40*/  LDL R17, [R1+0x314] ;  /* 0x0003140001117983 */ /* 0x000ea40000100800 */
[----:B0-----:R-:W-:Y:S01]  /*8e50*/  IMAD.WIDE R4, R16, 0x2, R28 ;  /* 0x0000000210047825 */ /* 0x001fe200078e021c */
[----:B------:R-:W-:Y:S01]  /*8e60*/  PRMT R11, RZ, 0x7610, R11 ;  /* 0x00007610ff0b7816 */ /* 0x000fe2000000000b */
[----:B------:R-:W3:Y:S04]  /*8e70*/  LDL R16, [R1+0x290] ;  /* 0x0002900001107983 */ /* 0x000ee80000100800 */
[----:B------:R0:W4:Y:S04]  /*8e80*/  @!P0 LDG.E.U16 R6, [R4.64] ;  /* 0x0000000604068981 */ /* 0x000128000c1e1500 */
[----:B0-----:R-:W0:Y:S02]  /*8e90*/  S2R R5, SR_TID.X ;  /* 0x0000000000057919 */ /* 0x001e240000002100 */
[----:B0-----:R-:W-:-:S04]  /*8ea0*/  SHF.R.U32.HI R5, RZ, 0x6, R5 ;  /* 0x00000006ff057819 */ /* 0x001fc80000011605 */
[----:B------:R-:W-:-:S04]  /*8eb0*/  SGXT.U32 R5, R5, 0x3 ;  /* 0x000000030505781a */ /* 0x000fc80000000000 */
[C---:B------:R-:W-:Y:S02]  /*8ec0*/  LOP3.LUT R4, R5.reuse, 0x30, RZ, 0xfc, !PT ;  /* 0x0000003005047812 */ /* 0x040fe400078efcff */
[----:B------:R-:W-:Y:S02]  /*8ed0*/  LOP3.LUT R5, R5, 0x30, RZ, 0xfc, !PT ;  /* 0x0000003005057812 */ /* 0x000fe400078efcff */
[----:B------:R-:W-:-:S03]  /*8ee0*/  ISETP.GE.AND P0, PT, R4, UR4, PT ;  /* 0x0000000404007c0c */ /* 0x000fc6000bf06270 */
[----:B------:R-:W-:-:S04]  /*8ef0*/  IMAD R5, R5, c[0x0][0x188], RZ ;  /* 0x0000620005057a24 */ /* 0x000fc800078e02ff */
[----:B------:R-:W-:-:S06]  /*8f00*/  IMAD.WIDE R4, R5, 0x2, R28 ;  /* 0x0000000205047825 */ /* 0x000fcc00078e021c */
[----:B------:R0:W4:Y:S04]  /*8f10*/  @!P0 LDG.E.U16 R11, [R4.64] ;  /* 0x00000006040b8981 */ /* 0x000128000c1e1500 */
[----:B0-----:R-:W0:Y:S04]  /*8f20*/  S2R R5, SR_TID.X ;  /* 0x0000000000057919 */ /* 0x001e280000002100 */
[----:B------:R1:W-:Y:S01]  /*8f30*/  STL [R1+0x44c], R28 ;  /* 0x00044c1c01007387 */ /* 0x0003e20000100800 */
[----:B0-----:R-:W-:-:S04]  /*8f40*/  SHF.R.U32.HI R5, RZ, 0x6, R5 ;  /* 0x00000006ff057819 */ /* 0x001fc80000011605 */
[----:B------:R-:W-:-:S04]  /*8f50*/  SGXT.U32 R5, R5, 0x3 ;  /* 0x000000030505781a */ /* 0x000fc80000000000 */
[----:B------:R-:W-:-:S05]  /*8f60*/  LOP3.LUT R5, R5, 0x38, RZ, 0xfc, !PT ;  /* 0x0000003805057812 */ /* 0x000fca00078efcff */
[----:B------:R-:W-:-:S04]  /*8f70*/  IMAD R5, R5, c[0x0][0x188], RZ ;  /* 0x0000620005057a24 */ /* 0x000fc800078e02ff */
[----:B------:R-:W-:Y:S02]  /*8f80*/  IMAD.WIDE R4, R5, 0x2, R28 ;  /* 0x0000000205047825 */ /* 0x000fe400078e021c */
[----:B-1----:R-:W4:Y:S04]  /*8f90*/  LDL.LU R28, [R1+0x28c] ;  /* 0x00028c00011c7983 */ /* 0x002f280000300800 */
[----:B------:R0:W-:Y:S04]  /*8fa0*/  STL [R1+0x448], R29 ;  /* 0x0004481d01007387 */ /* 0x0001e80000100800 */
[----:B0-----:R-:W4:Y:S01]  /*8fb0*/  LDL.LU R29, [R1+0x310] ;  /* 0x00031000011d7983 */ /* 0x001f220000300800 */
[----:B------:R-:W-:-:S04]  /*8fc0*/  LOP3.LUT R27, R27, 0x38, RZ, 0xfc, !PT ;  /* 0x000000381b1b7812 */ /* 0x000fc800078efcff */
[----:B------:R-:W-:Y:S02]  /*8fd0*/  ISETP.GE.AND P0, PT, R27, UR4, PT ;  /* 0x000000041b007c0c */ /* 0x000fe4000bf06270 */
[----:B------:R-:W0:Y:S01]  /*8fe0*/  S2R R27, SR_TID.X ;  /* 0x00000000001b7919 */ /* 0x000e220000002100 */
[----:B------:R-:W-:-:S10]  /*8ff0*/  PRMT R9, RZ, 0x7610, R9 ;  /* 0x00007610ff097816 */ /* 0x000fd40000000009 */
[----:B------:R2:W4:Y:S04]  /*9000*/  @!P0 LDG.E.U16 R9, [R4.64] ;  /* 0x0000000604098981 */ /* 0x000528000c1e1500 */
[----:B------:R-:W-:Y:S01]  /*9010*/  BAR.SYNC.DEFER_BLOCKING 0x0 ;  /* 0x0000000000007b1d */ /* 0x000fe20000010000 */
[----:B0-----:R-:W-:-:S04]  /*9020*/  LOP3.LUT R27, R27, 0x3f, RZ, 0xc0, !PT ;  /* 0x0000003f1b1b7812 */ /* 0x001fc800078ec0ff */
[----:B------:R-:W-:Y:S02]  /*9030*/  ISETP.GE.AND P0, PT, R27, UR4, PT ;  /* 0x000000041b007c0c */ /* 0x000fe4000bf06270 */
[----:B------:R-:W-:Y:S01]  /*9040*/  PRMT R8, RZ, 0x7610, R8 ;  /* 0x00007610ff087816 */ /* 0x000fe20000000008 */
[----:B------:R-:W4:Y:S01]  /*9050*/  LDL R27, [R1+0x190] ;  /* 0x00019000011b7983 */ /* 0x000f220000100800 */
[----:B------:R-:W-:Y:S02]  /*9060*/  PRMT R10, RZ, 0x7610, R10 ;  /* 0x00007610ff0a7816 */ /* 0x000fe4000000000a */
[----:B--2--5:R-:W-:Y:S02]  /*9070*/  IADD3 R4, P1, R17, R3, RZ ;  /* 0x0000000311047210 */ /* 0x024fe40007f3e0ff */
[----:B------:R-:W2:Y:S03]  /*9080*/  LDL R17, [R1+0x280] ;  /* 0x0002800001117983 */ /* 0x000ea60000100800 */
[----:B---3--:R-:W-:-:S02]  /*9090*/  IMAD.X R5, R16, 0x1, R2, P1 ;  /* 0x0000000110057824 */ /* 0x008fc400008e0602 */
[----:B------:R-:W3:Y:S04]  /*90a0*/  LDL R16, [R1+0x18c] ;  /* 0x00018c0001107983 */ /* 0x000ee80000100800 */
[----:B------:R4:W2:Y:S02]  /*90b0*/  @!P0 LDG.E.U16 R8, [R4.64] ;  /* 0x0000000604088981 */ /* 0x0008a4000c1e1500 */
[----:B----4-:R-:W-:Y:S02]  /*90c0*/  IADD3 R4, P1, R29, R3, RZ ;  /* 0x000000031d047210 */ /* 0x010fe40007f3e0ff */
[----:B------:R0:W-:Y:S03]  /*90d0*/  STL [R1+0x450], R29 ;  /* 0x0004501d01007387 */ /* 0x0001e60000100800 */
[----:B------:R-:W-:-:S05]  /*90e0*/  IMAD.X R5, R28, 0x1, R2, P1 ;  /* 0x000000011c057824 */ /* 0x000fca00008e0602 */
[----:B------:R1:W4:Y:S04]  /*90f0*/  @!P0 LDG.E.U16 R10, [R4.64] ;  /* 0x00000006040a8981 */ /* 0x000328000c1e1500 */
[----:B0-----:R-:W2:Y:S04]  /*9100*/  LDL.LU R29, [R1+0x30c] ;  /* 0x00030c00011d7983 */ /* 0x001ea80000300800 */
[----:B------:R0:W-:Y:S04]  /*9110*/  STL [R1+0x454], R28 ;  /* 0x0004541c01007387 */ /* 0x0001e80000100800 */
[----:B0-----:R-:W2:Y:S04]  /*9120*/  LDL.LU R28, [R1+0x284] ;  /* 0x00028400011c7983 */ /* 0x001ea80000300800 */
[----:B-1----:R-:W2:Y:S01]  /*9130*/  LDL R5, [R1+0x288] ;  /* 0x0002880001057983 */ /* 0x002ea20000100800 */
[----:B------:R-:W-:-:S02]  /*9140*/  PRMT R19, RZ, 0x7610, R19 ;  /* 0x00007610ff137816 */ /* 0x000fc40000000013 */
[----:B------:R-:W-:Y:S02]  /*9150*/  PRMT R20, RZ, 0x7610, R20 ;  /* 0x00007610ff147816 */ /* 0x000fe40000000014 */
[----:B------:R-:W-:Y:S02]  /*9160*/  PRMT R21, RZ, 0x7610, R21 ;  /* 0x00007610ff157816 */ /* 0x000fe40000000015 */
[----:B--2---:R-:W-:-:S05]  /*9170*/  IADD3 R4, P1, R5, R3, RZ ;  /* 0x0000000305047210 */ /* 0x004fca0007f3e0ff */
[----:B------:R-:W-:Y:S02]  /*9180*/  IMAD.X R5, R27, 0x1, R2, P1 ;  /* 0x000000011b057824 */ /* 0x000fe400008e0602 */
[----:B------:R-:W2:Y:S04]  /*9190*/  LDL R27, [R1+0x194] ;  /* 0x00019400011b7983 */ /* 0x000ea80000100800 */
[----:B------:R0:W2:Y:S02]  /*91a0*/  @!P0 LDG.E.U16 R19, [R4.64] ;  /* 0x0000000604138981 */ /* 0x0000a4000c1e1500 */
[----:B0-----:R-:W-:-:S05]  /*91b0*/  IADD3 R4, P1, R29, R3, RZ ;  /* 0x000000031d047210 */ /* 0x001fca0007f3e0ff */
[----:B------:R-:W-:-:S05]  /*91c0*/  IMAD.X R5, R28, 0x1, R2, P1 ;  /* 0x000000011c057824 */ /* 0x000fca00008e0602 */
[----:B------:R0:W2:Y:S04]  /*91d0*/  @!P0 LDG.E.U16 R20, [R4.64] ;  /* 0x0000000604148981 */ /* 0x0000a8000c1e1500 */
[----:B------:R1:W-:Y:S01]  /*91e0*/  STL [R1+0x458], R29 ;  /* 0x0004581d01007387 */ /* 0x0003e20000100800 */
[----:B0-----:R-:W-:-:S03]  /*91f0*/  IADD3 R4, P1, R17, R3, RZ ;  /* 0x0000000311047210 */ /* 0x001fc60007f3e0ff */
[----:B-1----:R-:W2:Y:S02]  /*9200*/  LDL.LU R29, [R1+0x308] ;  /* 0x00030800011d7983 */ /* 0x002ea40000300800 */
[----:B---3--:R-:W-:Y:S02]  /*9210*/  IMAD.X R5, R16, 0x1, R2, P1 ;  /* 0x0000000110057824 */ /* 0x008fe400008e0602 */
[----:B------:R0:W-:Y:S04]  /*9220*/  STL [R1+0x45c], R28 ;  /* 0x00045c1c01007387 */ /* 0x0001e80000100800 */
[----:B------:R1:W3:Y:S04]  /*9230*/  @!P0 LDG.E.U16 R21, [R4.64] ;  /* 0x0000000604158981 */ /* 0x0002e8000c1e1500 */
[----:B0-----:R-:W3:Y:S04]  /*9240*/  LDL.LU R28, [R1+0x27c] ;  /* 0x00027c00011c7983 */ /* 0x001ee80000300800 */
[----:B-1----:R-:W4:Y:S01]  /*9250*/  LDL R5, [R1+0x294] ;  /* 0x0002940001057983 */ /* 0x002f220000100800 */
[----:B------:R-:W-:-:S02]  /*9260*/  PRMT R26, RZ, 0x7610, R26 ;  /* 0x00007610ff1a7816 */ /* 0x000fc4000000001a */
[-C--:B--2---:R-:W-:Y:S01]  /*9270*/  IADD3 R16, P1, R29, R3.reuse, RZ ;  /* 0x000000031d107210 */ /* 0x084fe20007f3e0ff */
[----:B------:R0:W-:Y:S04]  /*9280*/  STL [R1+0x460], R29 ;  /* 0x0004601d01007387 */ /* 0x0001e80000100800 */
[----:B0-----:R-:W2:Y:S01]  /*9290*/  LDL.LU R29, [R1+0x304] ;  /* 0x00030400011d7983 */ /* 0x001ea20000300800 */
[--C-:B---3--:R-:W-:Y:S01]  /*92a0*/  IMAD.X R17, R28, 0x1, R2.reuse, P1 ;  /* 0x000000011c117824 */ /* 0x108fe200008e0602 */
[----:B----4-:R-:W-:Y:S02]  /*92b0*/  IADD3 R4, P1, R5, R3, RZ ;  /* 0x0000000305047210 */ /* 0x010fe40007f3e0ff */
[----:B------:R0:W-:Y:S03]  /*92c0*/  STL [R1+0x464], R28 ;  /* 0x0004641c01007387 */ /* 0x0001e60000100800 */
[----:B------:R-:W-:-:S05]  /*92d0*/  IMAD.X R5, R27, 0x1, R2, P1 ;  /* 0x000000011b057824 */ /* 0x000fca00008e0602 */
[----:B------:R1:W3:Y:S04]  /*92e0*/  @!P0 LDG.E.U16 R26, [R4.64] ;  /* 0x00000006041a8981 */ /* 0x0002e8000c1e1500 */
[----:B0-----:R-:W4:Y:S01]  /*92f0*/  LDL.LU R28, [R1+0x274] ;  /* 0x00027400011c7983 */ /* 0x001f220000300800 */
[----:B------:R-:W-:Y:S02]  /*9300*/  PRMT R18, RZ, 0x7610, R18 ;  /* 0x00007610ff127816 */ /* 0x000fe40000000012 */
[----:B------:R-:W-:Y:S01]  /*9310*/  PRMT R23, RZ, 0x7610, R23 ;  /* 0x00007610ff177816 */ /* 0x000fe20000000017 */
[----:B------:R-:W2:Y:S04]  /*9320*/  LDL R27, [R1+0x184] ;  /* 0x00018400011b7983 */ /* 0x000ea80000100800 */
[----:B-1----:R-:W2:Y:S04]  /*9330*/  LDL R5, [R1+0x278] ;  /* 0x0002780001057983 */ /* 0x002ea80000100800 */
[----:B------:R0:W3:Y:S01]  /*9340*/  @!P0 LDG.E.U16 R23, [R16.64] ;  /* 0x0000000610178981 */ /* 0x0000e2000c1e1500 */
[----:B--2---:R-:W-:-:S03]  /*9350*/  IADD3 R4, P1, R5, R3, RZ ;  /* 0x0000000305047210 */ /* 0x004fc60007f3e0ff */
[----:B------:R-:W2:Y:S01]  /*9360*/  LDL R5, [R1+0x188] ;  /* 0x0001880001057983 */ /* 0x000ea20000100800 */
[----:B0-----:R-:W-:-:S03]  /*9370*/  PRMT R17, RZ, 0x7610, R17 ;  /* 0x00007610ff117816 */ /* 0x001fc60000000011 */
[----:B------:R0:W-:Y:S01]  /*9380*/  STL [R1+0x468], R29 ;  /* 0x0004681d01007387 */ /* 0x0001e20000100800 */
[----:B--2---:R-:W-:-:S05]  /*9390*/  IMAD.X R5, R5, 0x1, R2, P1 ;  /* 0x0000000105057824 */ /* 0x004fca00008e0602 */
[----:B------:R1:W2:Y:S02]  /*93a0*/  @!P0 LDG.E.U16 R18, [R4.64] ;  /* 0x0000000604128981 */ /* 0x0002a4000c1e1500 */
[----:B-1----:R-:W-:Y:S02]  /*93b0*/  IADD3 R4, P1, R29, R3, RZ ;  /* 0x000000031d047210 */ /* 0x002fe40007f3e0ff */
[----:B0-----:R-:W2:Y:S03]  /*93c0*/  LDL.LU R29, [R1+0x300] ;  /* 0x00030000011d7983 */ /* 0x001ea60000300800 */
[----:B----4-:R-:W-:Y:S01]  /*93d0*/  IMAD.X R5, R28, 0x1, R2, P1 ;  /* 0x000000011c057824 */ /* 0x010fe200008e0602 */
[----:B------:R0:W-:Y:S04]  /*93e0*/  STL [R1+0x46c], R28 ;  /* 0x00046c1c01007387 */ /* 0x0001e80000100800 */
[----:B------:R1:W4:Y:S04]  /*93f0*/  @!P0 LDG.E.U16 R17, [R4.64] ;  /* 0x0000000604118981 */ /* 0x000328000c1e1500 */
[----:B0-----:R-:W2:Y:S04]  /*9400*/  LDL.LU R28, [R1+0x26c] ;  /* 0x00026c00011c7983 */ /* 0x001ea80000300800 */
[----:B-1----:R-:W2:Y:S01]  /*9410*/  LDL R5, [R1+0x270] ;  /* 0x0002700001057983 */ /* 0x002ea20000100800 */
[----:B------:R-:W-:-:S03]  /*9420*/  PRMT R16, RZ, 0x7610, R16 ;  /* 0x00007610ff107816 */ /* 0x000fc60000000010 */
[----:B------:R0:W-:Y:S02]  /*9430*/  STS.U16 [R0+0x10000], R15 ;  /* 0x0100000f00007388 */ /* 0x0001e40000000400 */
[----:B0-----:R-:W-:Y:S02]  /*9440*/  PRMT R15, RZ, 0x7610, R15 ;  /* 0x00007610ff0f7816 */ /* 0x001fe4000000000f */
[----:B--2---:R-:W-:-:S05]  /*9450*/  IADD3 R4, P1, R5, R3, RZ ;  /* 0x0000000305047210 */ /* 0x004fca0007f3e0ff */
[--C-:B------:R-:W-:Y:S02]  /*9460*/  IMAD.X R5, R27, 0x1, R2.reuse, P1 ;  /* 0x000000011b057824 */ /* 0x100fe400008e0602 */
[----:B------:R-:W2:Y:S04]  /*9470*/  LDL R27, [R1+0x17c] ;  /* 0x00017c00011b7983 */ /* 0x000ea80000100800 */
[----:B------:R0:W2:Y:S02]  /*9480*/  @!P0 LDG.E.U16 R16, [R4.64] ;  /* 0x0000000604108981 */ /* 0x0000a4000c1e1500 */
[----:B0-----:R-:W-:Y:S02]  /*9490*/  IADD3 R4, P1, R29, R3, RZ ;  /* 0x000000031d047210 */ /* 0x001fe40007f3e0ff */
[----:B------:R0:W-:Y:S03]  /*94a0*/  STL [R1+0x470], R29 ;  /* 0x0004701d01007387 */ /* 0x0001e60000100800 */
[----:B------:R-:W-:-:S05]  /*94b0*/  IMAD.X R5, R28, 0x1, R2, P1 ;  /* 0x000000011c057824 */ /* 0x000fca00008e0602 */
[----:B------:R1:W2:Y:S04]  /*94c0*/  @!P0 LDG.E.U16 R15, [R4.64] ;  /* 0x00000006040f8981 */ /* 0x0002a8000c1e1500 */
[----:B0-----:R-:W2:Y:S04]  /*94d0*/  LDL.LU R29, [R1+0x2fc] ;  /* 0x0002fc00011d7983 */ /* 0x001ea80000300800 */
[----:B------:R0:W-:Y:S04]  /*94e0*/  STL [R1+0x474], R28 ;  /* 0x0004741c01007387 */ /* 0x0001e80000100800 */
[----:B0-----:R-:W2:Y:S04]  /*94f0*/  LDL.LU R28, [R1+0x264] ;  /* 0x00026400011c7983 */ /* 0x001ea80000300800 */
[----:B-1----:R-:W2:Y:S02]  /*9500*/  LDL R5, [R1+0x268] ;  /* 0x0002680001057983 */ /* 0x002ea40000100800 */
[----:B--2---:R-:W-:-:S02]  /*9510*/  IADD3 R4, P1, R5, R3, RZ ;  /* 0x0000000305047210 */ /* 0x004fc40007f3e0ff */
[----:B------:R-:W2:Y:S04]  /*9520*/  LDL R5, [R1+0x180] ;  /* 0x0001800001057983 */ /* 0x000ea80000100800 */
[----:B------:R0:W-:Y:S02]  /*9530*/  STS.U16 [R0+0x10800], R13 ;  /* 0x0108000d00007388 */ /* 0x0001e40000000400 */
[----:B0-----:R-:W-:Y:S02]  /*9540*/  PRMT R13, RZ, 0x7610, R13 ;  /* 0x00007610ff0d7816 */ /* 0x001fe4000000000d */
[----:B------:R0:W-:Y:S04]  /*9550*/  STS.U16 [R0+0x10c00], R12 ;  /* 0x010c000c00007388 */ /* 0x0001e80000000400 */
[----:B------:R1:W-:Y:S01]  /*9560*/  STL [R1+0x478], R29 ;  /* 0x0004781d01007387 */ /* 0x0003e20000100800 */
[----:B0-----:R-:W-:Y:S01]  /*9570*/  PRMT R12, RZ, 0x7610, R12 ;  /* 0x00007610ff0c7816 */ /* 0x001fe2000000000c */
[----:B--2---:R-:W-:-:S05]  /*9580*/  IMAD.X R5, R5, 0x1, R2, P1 ;  /* 0x0000000105057824 */ /* 0x004fca00008e0602 */
[----:B------:R0:W2:Y:S02]  /*9590*/  @!P0 LDG.E.U16 R13, [R4.64] ;  /* 0x00000006040d8981 */ /* 0x0000a4000c1e1500 */
[----:B0-----:R-:W-:Y:S02]  /*95a0*/  IADD3 R4, P1, R29, R3, RZ ;  /* 0x000000031d047210 */ /* 0x001fe40007f3e0ff */
[----:B-1----:R-:W2:Y:S03]  /*95b0*/  LDL.LU R29, [R1+0x2f8] ;  /* 0x0002f800011d7983 */ /* 0x002ea60000300800 */
[----:B------:R-:W-:Y:S01]  /*95c0*/  IMAD.X R5, R28, 0x1, R2, P1 ;  /* 0x000000011c057824 */ /* 0x000fe200008e0602 */
[----:B------:R0:W-:Y:S04]  /*95d0*/  STL [R1+0x47c], R28 ;  /* 0x00047c1c01007387 */ /* 0x0001e80000100800 */
[----:B------:R1:W2:Y:S04]  /*95e0*/  @!P0 LDG.E.U16 R12, [R4.64] ;  /* 0x00000006040c8981 */ /* 0x0002a8000c1e1500 */
[----:B0-----:R-:W2:Y:S04]  /*95f0*/  LDL.LU R28, [R1+0x25c] ;  /* 0x00025c00011c7983 */ /* 0x001ea80000300800 */
[----:B-1----:R-:W2:Y:S04]  /*9600*/  LDL R5, [R1+0x260] ;  /* 0x0002600001057983 */ /* 0x002ea80000100800 */
[----:B------:R0:W-:Y:S02]  /*9610*/  STS.U16 [R0+0x11000], R7 ;  /* 0x0110000700007388 */ /* 0x0001e40000000400 */
[----:B0-----:R-:W-:-:S02]  /*9620*/  PRMT R7, RZ, 0x7610, R7 ;  /* 0x00007610ff077816 */ /* 0x001fc40000000007 */
        /* <DEDUP_REMOVED lines=30> */
[----:B------:R0:W-:Y:S02]  /*9810*/  STS.U16 [R0], R8 ;  /* 0x0000000800007388 */ /* 0x0001e40000000400 */
        /* <DEDUP_REMOVED lines=30> */
[----:B-1----:R-:W2:Y:S01]  /*9a00*/  LDL R5, [R1+0x240] ;  /* 0x0002400001057983 */ /* 0x002ea20000100800 */
[----:B------:R-:W-:-:S03]  /*9a10*/  PRMT R22, RZ, 0x7610, R22 ;  /* 0x00007610ff167816 */ /* 0x000fc60000000016 */
[----:B---3--:R0:W-:Y:S02]  /*9a20*/  STS.U16 [R0+0x1400], R23 ;  /* 0x0014001700007388 */ /* 0x0081e40000000400 */
[----:B0-----:R-:W-:Y:S02]  /*9a30*/  PRMT R23, RZ, 0x7610, R23 ;  /* 0x00007610ff177816 */ /* 0x001fe40000000017 */
[----:B--2---:R-:W-:-:S05]  /*9a40*/  IADD3 R4, P1, R5, R3, RZ ;  /* 0x0000000305047210 */ /* 0x004fca0007f3e0ff */
[--C-:B------:R-:W-:Y:S02]  /*9a50*/  IMAD.X R5, R27, 0x1, R2.reuse, P1 ;  /* 0x000000011b057824 */ /* 0x100fe400008e0602 */
[----:B------:R-:W2:Y:S04]  /*9a60*/  LDL R27, [R1+0x164] ;  /* 0x00016400011b7983 */ /* 0x000ea80000100800 */
[----:B------:R0:W3:Y:S02]  /*9a70*/  @!P0 LDG.E.U16 R22, [R4.64] ;  /* 0x0000000604168981 */ /* 0x0000e4000c1e1500 */
        /* <DEDUP_REMOVED lines=26> */
[----:B----4-:R0:W-:Y:S04]  /*9c20*/  STS.U16 [R0+0x1c00], R17 ;  /* 0x001c001100007388 */ /* 0x0101e80000000400 */
[----:B------:R1:W-:Y:S01]  /*9c30*/  STS.U16 [R0+0x2400], R15 ;  /* 0x0024000f00007388 */ /* 0x0003e20000000400 */
[----:B0-----:R-:W-:-:S03]  /*9c40*/  PRMT R17, RZ, 0x7610, R17 ;  /* 0x00007610ff117816 */ /* 0x001fc60000000011 */
[----:B-1----:R-:W4:Y:S01]  /*9c50*/  LDL R15, [R1+0x160] ;  /* 0x00016000010f7983 */ /* 0x002f220000100800 */
        /* <DEDUP_REMOVED lines=11> */
[----:B-1----:R-:W2:Y:S04]  /*9d10*/  LDL R5, [R1+0x228] ;  /* 0x0002280001057983 */ /* 0x002ea80000100800 */
[----:B------:R0:W-:Y:S02]  /*9d20*/  STS.U16 [R0+0x2000], R16 ;  /* 0x0020001000007388 */ /* 0x0001e40000000400 */
[----:B0-----:R-:W-:-:S02]  /*9d30*/  PRMT R16, RZ, 0x7610, R16 ;  /* 0x00007610ff107816 */ /* 0x001fc40000000010 */
[----:B------:R0:W-:Y:S02]  /*9d40*/  STS.U16 [R0+0x2800], R13 ;  /* 0x0028000d00007388 */ /* 0x0001e40000000400 */
[----:B0-----:R-:W-:Y:S02]  /*9d50*/  PRMT R13, RZ, 0x7610, R13 ;  /* 0x00007610ff0d7816 */ /* 0x001fe4000000000d */
[----:B--2---:R-:W-:-:S05]  /*9d60*/  IADD3 R4, P1, R5, R3, RZ ;  /* 0x0000000305047210 */ /* 0x004fca0007f3e0ff */
[--C-:B----4-:R-:W-:Y:S02]  /*9d70*/  IMAD.X R5, R15, 0x1, R2.reuse, P1 ;  /* 0x000000010f057824 */ /* 0x110fe400008e0602 */
[----:B------:R-:W2:Y:S04]  /*9d80*/  LDL R15, [R1+0x158] ;  /* 0x00015800010f7983 */ /* 0x000ea80000100800 */
[----:B------:R0:W4:Y:S02]  /*9d90*/  @!P0 LDG.E.U16 R16, [R4.64] ;  /* 0x0000000604108981 */ /* 0x000124000c1e1500 */
        /* <DEDUP_REMOVED lines=8> */
[----:B------:R0:W-:Y:S04]  /*9e20*/  STS.U16 [R0+0x2c00], R12 ;  /* 0x002c000c00007388 */ /* 0x0001e80000000400 */
[----:B------:R1:W-:Y:S01]  /*9e30*/  STS.U16 [R0+0x3400], R6 ;  /* 0x0034000600007388 */ /* 0x0003e20000000400 */
[----:B0-----:R-:W-:-:S03]  /*9e40*/  PRMT R12, RZ, 0x7610, R12 ;  /* 0x00007610ff0c7816 */ /* 0x001fc6000000000c */
[----:B------:R0:W-:Y:S01]  /*9e50*/  STS.U16 [R0+0x3000], R7 ;  /* 0x0030000700007388 */ /* 0x0001e20000000400 */
[----:B--2---:R-:W-:-:S05]  /*9e60*/  IADD3 R4, P1, R5, R3, RZ ;  /* 0x0000000305047210 */ /* 0x004fca0007f3e0ff */
[--C-:B------:R-:W-:Y:S01]  /*9e70*/  IMAD.X R5, R27, 0x1, R2.reuse, P1 ;  /* 0x000000011b057824 */ /* 0x100fe200008e0602 */
[----:B-1----:R-:W-:Y:S01]  /*9e80*/  IADD3 R6, P1, R29, R3, RZ ;  /* 0x000000031d067210 */ /* 0x002fe20007f3e0ff */
[----:B------:R-:W2:Y:S04]  /*9e90*/  LDL R27, [R1+0x154] ;  /* 0x00015400011b7983 */ /* 0x000ea80000100800 */
[----:B------:R1:W2:Y:S01]  /*9ea0*/  @!P0 LDG.E.U16 R12, [R4.64] ;  /* 0x00000006040c8981 */ /* 0x0002a2000c1e1500 */
[----:B0-----:R-:W-:-:S03]  /*9eb0*/  IMAD.X R7, R28, 0x1, R2, P1 ;  /* 0x000000011c077824 */ /* 0x001fc600008e0602 */
[----:B------:R0:W-:Y:S01]  /*9ec0*/  STL [R1+0x4c0], R29 ;  /* 0x0004c01d01007387 */ /* 0x0001e20000100800 */
[----:B-1----:R-:W-:-:S03]  /*9ed0*/  PRMT R4, RZ, 0x7610, R4 ;  /* 0x00007610ff047816 */ /* 0x002fc60000000004 */
[----:B0-----:R-:W2:Y:S04]  /*9ee0*/  LDL.LU R29, [R1+0x2d4] ;  /* 0x0002d400011d7983 */ /* 0x001ea80000300800 */
[----:B------:R0:W-:Y:S04]  /*9ef0*/  STL [R1+0x4c4], R28 ;  /* 0x0004c41c01007387 */ /* 0x0001e80000100800 */
[----:B------:R1:W2:Y:S04]  /*9f00*/  @!P0 LDG.E.U16 R4, [R6.64] ;  /* 0x0000000606048981 */ /* 0x0002a8000c1e1500 */
[----:B0-----:R-:W2:Y:S04]  /*9f10*/  LDL.LU R28, [R1+0x214] ;  /* 0x00021400011c7983 */ /* 0x001ea80000300800 */
[----:B-1----:R-:W2:Y:S04]  /*9f20*/  LDL R7, [R1+0x218] ;  /* 0x0002180001077983 */ /* 0x002ea80000100800 */
[----:B------:R0:W-:Y:S01]  /*9f30*/  STS.U16 [R0+0x3c00], R9 ;  /* 0x003c000900007388 */ /* 0x0001e20000000400 */
[----:B------:R-:W-:-:S03]  /*9f40*/  PRMT R5, RZ, 0x7610, R5 ;  /* 0x00007610ff057816 */ /* 0x000fc60000000005 */
[----:B0-----:R-:W3:Y:S01]  /*9f50*/  LDL R9, [R1+0x210] ;  /* 0x0002100001097983 */ /* 0x001ee20000100800 */
[----:B--2---:R-:W-:-:S05]  /*9f60*/  IADD3 R6, P1, R7, R3, RZ ;  /* 0x0000000307067210 */ /* 0x004fca0007f3e0ff */
[----:B------:R-:W-:Y:S02]  /*9f70*/  IMAD.X R7, R15, 0x1, R2, P1 ;  /* 0x000000010f077824 */ /* 0x000fe400008e0602 */
[----:B------:R-:W2:Y:S04]  /*9f80*/  LDL R15, [R1+0x208] ;  /* 0x00020800010f7983 */ /* 0x000ea80000100800 */
[----:B------:R0:W2:Y:S04]  /*9f90*/  @!P0 LDG.E.U16 R5, [R6.64] ;  /* 0x0000000606058981 */ /* 0x0000a8000c1e1500 */
[----:B------:R1:W-:Y:S01]  /*9fa0*/  STL [R1+0x4c8], R29 ;  /* 0x0004c81d01007387 */ /* 0x0003e20000100800 */
[----:B0-----:R-:W-:-:S03]  /*9fb0*/  IADD3 R6, P1, R29, R3, RZ ;  /* 0x000000031d067210 */ /* 0x001fc60007f3e0ff */
[----:B-1----:R-:W2:Y:S02]  /*9fc0*/  LDL.LU R29, [R1+0x2d0] ;  /* 0x0002d000011d7983 */ /* 0x002ea40000300800 */
[----:B------:R-:W-:Y:S02]  /*9fd0*/  IMAD.X R7, R28, 0x1, R2, P1 ;  /* 0x000000011c077824 */ /* 0x000fe400008e0602 */
[----:B------:R0:W-:Y:S04]  /*9fe0*/  STL [R1+0x4cc], R28 ;  /* 0x0004cc1c01007387 */ /* 0x0001e80000100800 */
[----:B0-----:R-:W4:Y:S04]  /*9ff0*/  LDL.LU R28, [R1+0x20c] ;  /* 0x00020c00011c7983 */ /* 0x001f280000300800 */
[----:B------:R0:W-:Y:S04]  /*a000*/  STS.U16 [R0+0x3800], R11 ;  /* 0x0038000b00007388 */ /* 0x0001e80000000400 */
[----:B------:R3:W-:Y:S01]  /*a010*/  STS.U16 [R0+0x4000], R8 ;  /* 0x0040000800007388 */ /* 0x0007e20000000400 */
[----:B0-----:R-:W-:-:S02]  /*a020*/  PRMT R11, RZ, 0x7610, R11 ;  /* 0x00007610ff0b7816 */ /* 0x001fc4000000000b */
[----:B---3--:R-:W-:-:S04]  /*a030*/  IADD3 R8, P1, R9, R3, RZ ;  /* 0x0000000309087210 */ /* 0x008fc80007f3e0ff */
[----:B------:R0:W3:Y:S01]  /*a040*/  @!P0 LDG.E.U16 R11, [R6.64] ;  /* 0x00000006060b8981 */ /* 0x0000e2000c1e1500 */
[----:B------:R-:W-:-:S03]  /*a050*/  IMAD.X R9, R27, 0x1, R2, P1 ;  /* 0x000000011b097824 */ /* 0x000fc600008e0602 */
[----:B------:R-:W3:Y:S01]  /*a060*/  LDL R27, [R1+0x14c] ;  /* 0x00014c00011b7983 */ /* 0x000ee20000100800 */
[----:B0-----:R-:W-:-:S06]  /*a070*/  PRMT R6, RZ, 0x7610, R6 ;  /* 0x00007610ff067816 */ /* 0x001fcc0000000006 */
[----:B------:R2:W3:Y:S04]  /*a080*/  @!P0 LDG.E.U16 R6, [R8.64] ;  /* 0x0000000608068981 */ /* 0x0004e8000c1e1500 */
[----:B------:R-:W-:Y:S01]  /*a090*/  STS.U16 [R0+0x4400], R14 ;  /* 0x0044000e00007388 */ /* 0x000fe20000000400 */
[----:B--2---:R-:W-:-:S03]  /*a0a0*/  IADD3 R8, P1, R29, R3, RZ ;  /* 0x000000031d087210 */ /* 0x004fc60007f3e0ff */
[----:B------:R0:W-:Y:S04]  /*a0b0*/  STL [R1+0x4d0], R29 ;  /* 0x0004d01d01007387 */ /* 0x0001e80000100800 */
[----:B0-----:R-:W2:Y:S01]  /*a0c0*/  LDL.LU R29, [R1+0x2cc] ;  /* 0x0002cc00011d7983 */ /* 0x001ea20000300800 */
[----:B----4-:R-:W-:-:S03]  /*a0d0*/  IMAD.X R9, R28, 0x1, R2, P1 ;  /* 0x000000011c097824 */ /* 0x010fc600008e0602 */
[----:B------:R0:W-:Y:S01]  /*a0e0*/  STL [R1+0x4d4], R28 ;  /* 0x0004d41c01007387 */ /* 0x0001e20000100800 */
[----:B------:R-:W-:-:S03]  /*a0f0*/  IADD3 R14, P1, R15, R3, RZ ;  /* 0x000000030f0e7210 */ /* 0x000fc60007f3e0ff */
[----:B0-----:R-:W4:Y:S04]  /*a100*/  LDL.LU R28, [R1+0x204] ;  /* 0x00020400011c7983 */ /* 0x001f280000300800 */
[----:B------:R-:W3:Y:S01]  /*a110*/  LDL R15, [R1+0x150] ;  /* 0x00015000010f7983 */ /* 0x000ee20000100800 */
[----:B------:R-:W-:-:S06]  /*a120*/  PRMT R7, RZ, 0x7610, R7 ;  /* 0x00007610ff077816 */ /* 0x000fcc0000000007 */
[----:B------:R0:W4:Y:S02]  /*a130*/  @!P0 LDG.E.U16 R7, [R8.64] ;  /* 0x0000000608078981 */ /* 0x000124000c1e1500 */
[----:B0-----:R-:W-:Y:S02]  /*a140*/  PRMT R8, RZ, 0x7610, R8 ;  /* 0x00007610ff087816 */ /* 0x001fe40000000008 */
[----:B------:R-:W-:Y:S01]  /*a150*/  PRMT R9, RZ, 0x7610, R9 ;  /* 0x00007610ff097816 */ /* 0x000fe20000000009 */
[----:B--2---:R0:W-:Y:S01]  /*a160*/  STL [R1+0x4d8], R29 ;  /* 0x0004d81d01007387 */ /* 0x0041e20000100800 */
[----:B---3--:R-:W-:-:S05]  /*a170*/  IMAD.X R15, R15, 0x1, R2, P1 ;  /* 0x000000010f0f7824 */ /* 0x008fca00008e0602 */
[----:B------:R1:W2:Y:S02]  /*a180*/  @!P0 LDG.E.U16 R8, [R14.64] ;  /* 0x000000060e088981 */ /* 0x0002a4000c1e1500 */
[----:B-1----:R-:W-:Y:S02]  /*a190*/  IADD3 R14, P1, R29, R3, RZ ;  /* 0x000000031d0e7210 */ /* 0x002fe40007f3e0ff */
[----:B0-----:R-:W3:Y:S03]  /*a1a0*/  LDL.LU R29, [R1+0x2c8] ;  /* 0x0002c800011d7983 */ /* 0x001ee60000300800 */
[----:B----4-:R-:W-:Y:S01]  /*a1b0*/  IMAD.X R15, R28, 0x1, R2, P1 ;  /* 0x000000011c0f7824 */ /* 0x010fe200008e0602 */
[----:B------:R0:W-:Y:S04]  /*a1c0*/  STL [R1+0x4dc], R28 ;  /* 0x0004dc1c01007387 */ /* 0x0001e80000100800 */
[----:B------:R1:W4:Y:S04]  /*a1d0*/  @!P0 LDG.E.U16 R9, [R14.64] ;  /* 0x000000060e098981 */ /* 0x000328000c1e1500 */
[----:B0-----:R-:W2:Y:S04]  /*a1e0*/  LDL.LU R28, [R1+0x1fc] ;  /* 0x0001fc00011c7983 */ /* 0x001ea80000300800 */
[----:B-1----:R-:W2:Y:S04]  /*a1f0*/  LDL R15, [R1+0x200] ;  /* 0x00020000010f7983 */ /* 0x002ea80000100800 */
[----:B------:R0:W-:Y:S02]  /*a200*/  STS.U16 [R0+0x4800], R10 ;  /* 0x0048000a00007388 */ /* 0x0001e40000000400 */
[----:B0-----:R-:W-:-:S02]  /*a210*/  PRMT R10, RZ, 0x7610, R10 ;  /* 0x00007610ff0a7816 */ /* 0x001fc4000000000a */
[----:B------:R-:W-:Y:S02]  /*a220*/  PRMT R25, RZ, 0x7610, R25 ;  /* 0x00007610ff197816 */ /* 0x000fe40000000019 */
[----:B--2---:R-:W-:-:S05]  /*a230*/  IADD3 R14, P1, R15, R3, RZ ;  /* 0x000000030f0e7210 */ /* 0x004fca0007f3e0ff */
[--C-:B------:R-:W-:Y:S02]  /*a240*/  IMAD.X R15, R27, 0x1, R2.reuse, P1 ;  /* 0x000000011b0f7824 */ /* 0x100fe400008e0602 */
[----:B------:R-:W2:Y:S04]  /*a250*/  LDL R27, [R1+0x144] ;  /* 0x00014400011b7983 */ /* 0x000ea80000100800 */
[----:B------:R3:W2:Y:S02]  /*a260*/  @!P0 LDG.E.U16 R10, [R14.64] ;  /* 0x000000060e0a8981 */ /* 0x0006a4000c1e1500 */
[----:B---3--:R-:W-:Y:S02]  /*a270*/  IADD3 R14, P1, R29, R3, RZ ;  /* 0x000000031d0e7210 */ /* 0x008fe40007f3e0ff */
[----:B------:R0:W-:Y:S03]  /*a280*/  STL [R1+0x4e0], R29 ;  /* 0x0004e01d01007387 */ /* 0x0001e60000100800 */
[----:B------:R-:W-:-:S05]  /*a290*/  IMAD.X R15, R28, 0x1, R2, P1 ;  /* 0x000000011c0f7824 */ /* 0x000fca00008e0602 */
[----:B------:R1:W3:Y:S04]  /*a2a0*/  @!P0 LDG.E.U16 R25, [R14.64] ;  /* 0x000000060e198981 */ /* 0x0002e8000c1e1500 */
[----:B0-----:R-:W2:Y:S04]  /*a2b0*/  LDL.LU R29, [R1+0x2c4] ;  /* 0x0002c400011d7983 */ /* 0x001ea80000300800 */
[----:B------:R0:W-:Y:S04]  /*a2c0*/  STL [R1+0x4e4], R28 ;  /* 0x0004e41c01007387 */ /* 0x0001e80000100800 */
[----:B0-----:R-:W2:Y:S04]  /*a2d0*/  LDL.LU R28, [R1+0x1f4] ;  /* 0x0001f400011c7983 */ /* 0x001ea80000300800 */
[----:B-1----:R-:W2:Y:S02]  /*a2e0*/  LDL R15, [R1+0x1f8] ;  /* 0x0001f800010f7983 */ /* 0x002ea40000100800 */
[----:B--2---:R-:W-:-:S02]  /*a2f0*/  IADD3 R14, P1, R15, R3, RZ ;  /* 0x000000030f0e7210 */ /* 0x004fc40007f3e0ff */
[----:B------:R-:W2:Y:S01]  /*a300*/  LDL R15, [R1+0x148] ;  /* 0x00014800010f7983 */ /* 0x000ea20000100800 */
[----:B------:R-:W-:-:S03]  /*a310*/  PRMT R24, RZ, 0x7610, R24 ;  /* 0x00007610ff187816 */ /* 0x000fc60000000018 */
        /* <DEDUP_REMOVED lines=37> */
[-C--:B0-----:R-:W-:Y:S02]  /*a570*/  IADD3 R14, P1, R29, R3.reuse, RZ ;  /* 0x000000031d0e7210 */ /* 0x081fe40007f3e0ff */
[----:B-1----:R-:W2:Y:S03]  /*a580*/  LDL.LU R29, [R1+0x2b8] ;  /* 0x0002b800011d7983 */ /* 0x002ea60000300800 */
[----:B------:R-:W-:Y:S01]  /*a590*/  IMAD.X R15, R28, 0x1, R2, P1 ;  /* 0x000000011c0f7824 */ /* 0x000fe200008e0602 */
[----:B------:R0:W-:Y:S04]  /*a5a0*/  STL [R1+0x4fc], R28 ;  /* 0x0004fc1c01007387 */ /* 0x0001e80000100800 */
[----:B------:R1:W2:Y:S04]  /*a5b0*/  @!P0 LDG.E.U16 R18, [R14.64] ;  /* 0x000000060e128981 */ /* 0x0002a8000c1e1500 */
[----:B0-----:R-:W2:Y:S04]  /*a5c0*/  LDL.LU R28, [R1+0x1dc] ;  /* 0x0001dc00011c7983 */ /* 0x001ea80000300800 */
[----:B-1----:R-:W2:Y:S04]  /*a5d0*/  LDL R15, [R1+0x13c] ;  /* 0x00013c00010f7983 */ /* 0x002ea80000100800 */
[----:B------:R0:W-:Y:S04]  /*a5e0*/  STS.U16 [R0+0x7000], R12 ;  /* 0x0070000c00007388 */ /* 0x0001e80000000400 */
[----:B------:R1:W-:Y:S04]  /*a5f0*/  STS.U16 [R0+0x6800], R16 ;  /* 0x0068001000007388 */ /* 0x0003e80000000400 */
[----:B------:R-:W-:Y:S01]  /*a600*/  STS.U16 [R0+0x6c00], R13 ;  /* 0x006c000d00007388 */ /* 0x000fe20000000400 */
[----:B0-----:R-:W-:-:S03]  /*a610*/  IADD3 R12, P1, R27, R3, RZ ;  /* 0x000000031b0c7210 */ /* 0x001fc60007f3e0ff */
[----:B------:R0:W-:Y:S01]  /*a620*/  STS.U16 [R0+0x7400], R4 ;  /* 0x0074000400007388 */ /* 0x0001e20000000400 */
[----:B-1----:R-:W-:-:S03]  /*a630*/  PRMT R16, RZ, 0x7610, R16 ;  /* 0x00007610ff107816 */ /* 0x002fc60000000010 */
[----:B------:R-:W3:Y:S04]  /*a640*/  LDL R27, [R1+0x138] ;  /* 0x00013800011b7983 */ /* 0x000ee80000100800 */
[----:B------:R-:W3:Y:S01]  /*a650*/  LDL R14, [R1+0x1d0] ;  /* 0x0001d000010e7983 */ /* 0x000ee20000100800 */
[----:B0-----:R-:W-:Y:S01]  /*a660*/  PRMT R4, RZ, 0x7610, R4 ;  /* 0x00007610ff047816 */ /* 0x001fe20000000004 */
[----:B--2---:R-:W-:Y:S02]  /*a670*/  IMAD.X R13, R15, 0x1, R2, P1 ;  /* 0x000000010f0d7824 */ /* 0x004fe400008e0602 */
[----:B------:R-:W2:Y:S04]  /*a680*/  LDL R15, [R1+0x134] ;  /* 0x00013400010f7983 */ /* 0x000ea80000100800 */
[----:B------:R0:W2:Y:S02]  /*a690*/  @!P0 LDG.E.U16 R16, [R12.64] ;  /* 0x000000060c108981 */ /* 0x0000a4000c1e1500 */
[----:B0-----:R-:W-:-:S02]  /*a6a0*/  IADD3 R12, P1, R29, R3, RZ ;  /* 0x000000031d0c7210 */ /* 0x001fc40007f3e0ff */
[----:B------:R0:W-:Y:S03]  /*a6b0*/  STL [R1+0x500], R29 ;  /* 0x0005001d01007387 */ /* 0x0001e60000100800 */
[----:B------:R-:W-:-:S05]  /*a6c0*/  IMAD.X R13, R28, 0x1, R2, P1 ;  /* 0x000000011c0d7824 */ /* 0x000fca00008e0602 */
[----:B------:R1:W2:Y:S04]  /*a6d0*/  @!P0 LDG.E.U16 R4, [R12.64] ;  /* 0x000000060c048981 */ /* 0x0002a8000c1e1500 */
[----:B0-----:R-:W2:Y:S04]  /*a6e0*/  LDL.LU R29, [R1+0x2b4] ;  /* 0x0002b400011d7983 */ /* 0x001ea80000300800 */
[----:B------:R0:W-:Y:S04]  /*a6f0*/  STL [R1+0x504], R28 ;  /* 0x0005041c01007387 */ /* 0x0001e80000100800 */
[----:B0-----:R-:W3:Y:S04]  /*a700*/  LDL.LU R28, [R1+0x1d4] ;  /* 0x0001d400011c7983 */ /* 0x001ee80000300800 */
[----:B-1----:R-:W3:Y:S04]  /*a710*/  LDL R13, [R1+0x1d8] ;  /* 0x0001d800010d7983 */ /* 0x002ee80000100800 */
[----:B------:R0:W-:Y:S02]  /*a720*/  STS.U16 [R0+0x7800], R5 ;  /* 0x0078000500007388 */ /* 0x0001e40000000400 */
[----:B0-----:R-:W-:-:S02]  /*a730*/  PRMT R5, RZ, 0x7610, R5 ;  /* 0x00007610ff057816 */ /* 0x001fc40000000005 */
[----:B--2---:R0:W-:Y:S01]  /*a740*/  STL [R1+0x508], R29 ;  /* 0x0005081d01007387 */ /* 0x0041e20000100800 */
[----:B---3--:R-:W-:-:S05]  /*a750*/  IADD3 R12, P1, R13, R3, RZ ;  /* 0x000000030d0c7210 */ /* 0x008fca0007f3e0ff */
[----:B------:R-:W-:-:S05]  /*a760*/  IMAD.X R13, R27, 0x1, R2, P1 ;  /* 0x000000011b0d7824 */ /* 0x000fca00008e0602 */
[----:B------:R1:W2:Y:S02]  /*a770*/  @!P0 LDG.E.U16 R5, [R12.64] ;  /* 0x000000060c058981 */ /* 0x0002a4000c1e1500 */
[----:B-1----:R-:W-:Y:S02]  /*a780*/  IADD3 R12, P1, R29, R3, RZ ;  /* 0x000000031d0c7210 */ /* 0x002fe40007f3e0ff */
[----:B0-----:R-:W3:Y:S03]  /*a790*/  LDL.LU R29, [R1+0x2b0] ;  /* 0x0002b000011d7983 */ /* 0x001ee60000300800 */
[----:B------:R-:W-:Y:S01]  /*a7a0*/  IMAD.X R13, R28, 0x1, R2, P1 ;  /* 0x000000011c0d7824 */ /* 0x000fe200008e0602 */
[----:B------:R0:W-:Y:S04]  /*a7b0*/  STL [R1+0x50c], R28 ;  /* 0x00050c1c01007387 */ /* 0x0001e80000100800 */
[----:B0-----:R-:W2:Y:S04]  /*a7c0*/  LDL.LU R28, [R1+0x1cc] ;  /* 0x0001cc00011c7983 */ /* 0x001ea80000300800 */
[----:B------:R0:W-:Y:S04]  /*a7d0*/  STS.U16 [R0+0x4c00], R20 ;  /* 0x004c001400007388 */ /* 0x0001e80000000400 */
[----:B------:R1:W-:Y:S04]  /*a7e0*/  STS.U16 [R0+0x8000], R6 ;  /* 0x0080000600007388 */ /* 0x0003e80000000400 */
[----:B------:R4:W-:Y:S01]  /*a7f0*/  STS.U16 [R0+0x8400], R7 ;  /* 0x0084000700007388 */ /* 0x0009e20000000400 */
[----:B0-----:R-:W-:-:S03]  /*a800*/  PRMT R20, RZ, 0x7610, R20 ;  /* 0x00007610ff147816 */ /* 0x001fc60000000014 */
[----:B------:R-:W2:Y:S04]  /*a810*/  LDL R27, [R1+0x1c0] ;  /* 0x0001c000011b7983 */ /* 0x000ea80000100800 */
[----:B------:R0:W2:Y:S01]  /*a820*/  @!P0 LDG.E.U16 R20, [R12.64] ;  /* 0x000000060c148981 */ /* 0x0000a2000c1e1500 */
[----:B-1----:R-:W-:Y:S02]  /*a830*/  PRMT R6, RZ, 0x7610, R6 ;  /* 0x00007610ff067816 */ /* 0x002fe40000000006 */
[----:B0-----:R-:W-:Y:S02]  /*a840*/  IADD3 R12, P1, R14, R3, RZ ;  /* 0x000000030e0c7210 */ /* 0x001fe40007f3e0ff */
[----:B----4-:R-:W-:Y:S01]  /*a850*/  PRMT R7, RZ, 0x7610, R7 ;  /* 0x00007610ff077816 */ /* 0x010fe20000000007 */
[----:B------:R-:W4:Y:S02]  /*a860*/  LDL R14, [R1+0x130] ;  /* 0x00013000010e7983 */ /* 0x000f240000100800 */
[----:B------:R-:W-:-:S02]  /*a870*/  IMAD.X R13, R15, 0x1, R2, P1 ;  /* 0x000000010f0d7824 */ /* 0x000fc400008e0602 */
[----:B------:R-:W4:Y:S04]  /*a880*/  LDL R15, [R1+0x12c] ;  /* 0x00012c00010f7983 */ /* 0x000f280000100800 */
[----:B------:R3:W4:Y:S02]  /*a890*/  @!P0 LDG.E.U16 R6, [R12.64] ;  /* 0x000000060c068981 */ /* 0x000724000c1e1500 */
[----:B---3--:R-:W-:Y:S02]  /*a8a0*/  IADD3 R12, P1, R29, R3, RZ ;  /* 0x000000031d0c7210 */ /* 0x008fe40007f3e0ff */
[----:B------:R0:W-:Y:S04]  /*a8b0*/  STL [R1+0x510], R29 ;  /* 0x0005101d01007387 */ /* 0x0001e80000100800 */
[----:B0-----:R-:W3:Y:S01]  /*a8c0*/  LDL.LU R29, [R1+0x2ac] ;  /* 0x0002ac00011d7983 */ /* 0x001ee20000300800 */
[----:B--2---:R-:W-:-:S03]  /*a8d0*/  IMAD.X R13, R28, 0x1, R2, P1 ;  /* 0x000000011c0d7824 */ /* 0x004fc600008e0602 */
[----:B------:R0:W-:Y:S04]  /*a8e0*/  STL [R1+0x514], R28 ;  /* 0x0005141c01007387 */ /* 0x0001e80000100800 */
[----:B------:R1:W2:Y:S04]  /*a8f0*/  @!P0 LDG.E.U16 R7, [R12.64] ;  /* 0x000000060c078981 */ /* 0x0002a8000c1e1500 */
[----:B0-----:R-:W2:Y:S04]  /*a900*/  LDL.LU R28, [R1+0x1c4] ;  /* 0x0001c400011c7983 */ /* 0x001ea80000300800 */
[----:B-1----:R-:W2:Y:S04]  /*a910*/  LDL R13, [R1+0x1c8] ;  /* 0x0001c800010d7983 */ /* 0x002ea80000100800 */
[----:B------:R0:W-:Y:S02]  /*a920*/  STS.U16 [R0+0x8800], R8 ;  /* 0x0088000800007388 */ /* 0x0001e40000000400 */
[----:B0-----:R-:W-:-:S02]  /*a930*/  PRMT R8, RZ, 0x7610, R8 ;  /* 0x00007610ff087816 */ /* 0x001fc40000000008 */
[----:B--2---:R-:W-:-:S05]  /*a940*/  IADD3 R12, P1, R13, R3, RZ ;  /* 0x000000030d0c7210 */ /* 0x004fca0007f3e0ff */
[----:B----4-:R-:W-:Y:S02]  /*a950*/  IMAD.X R13, R14, 0x1, R2, P1 ;  /* 0x000000010e0d7824 */ /* 0x010fe400008e0602 */
[----:B------:R-:W2:Y:S04]  /*a960*/  LDL R14, [R1+0x1b8] ;  /* 0x0001b800010e7983 */ /* 0x000ea80000100800 */
[----:B------:R0:W4:Y:S04]  /*a970*/  @!P0 LDG.E.U16 R8, [R12.64] ;  /* 0x000000060c088981 */ /* 0x000128000c1e1500 */
[----:B---3--:R1:W-:Y:S01]  /*a980*/  STL [R1+0x518], R29 ;  /* 0x0005181d01007387 */ /* 0x0083e20000100800 */
[----:B0-----:R-:W-:-:S03]  /*a990*/  IADD3 R12, P1, R29, R3, RZ ;  /* 0x000000031d0c7210 */ /* 0x001fc60007f3e0ff */
[----:B-1----:R-:W3:Y:S02]  /*a9a0*/  LDL.LU R29, [R1+0x2a8] ;  /* 0x0002a800011d7983 */ /* 0x002ee40000300800 */
[----:B------:R-:W-:Y:S02]  /*a9b0*/  IMAD.X R13, R28, 0x1, R2, P1 ;  /* 0x000000011c0d7824 */ /* 0x000fe400008e0602 */
[----:B------:R0:W-:Y:S04]  /*a9c0*/  STL [R1+0x51c], R28 ;  /* 0x00051c1c01007387 */ /* 0x0001e80000100800 */
[----:B0-----:R-:W2:Y:S04]  /*a9d0*/  LDL.LU R28, [R1+0x1bc] ;  /* 0x0001bc00011c7983 */ /* 0x001ea80000300800 */
[----:B------:R0:W-:Y:S02]  /*a9e0*/  STS.U16 [R0+0x8c00], R9 ;  /* 0x008c000900007388 */ /* 0x0001e40000000400 */
[----:B0-----:R-:W-:-:S02]  /*a9f0*/  PRMT R9, RZ, 0x7610, R9 ;  /* 0x00007610ff097816 */ /* 0x001fc40000000009 */
[----:B------:R0:W-:Y:S04]  /*aa00*/  STS.U16 [R0+0x9000], R10 ;  /* 0x0090000a00007388 */ /* 0x0001e80000000400 */
[----:B------:R1:W4:Y:S01]  /*aa10*/  @!P0 LDG.E.U16 R9, [R12.64] ;  /* 0x000000060c098981 */ /* 0x000322000c1e1500 */
[----:B0-----:R-:W-:Y:S02]  /*aa20*/  PRMT R10, RZ, 0x7610, R10 ;  /* 0x00007610ff0a7816 */ /* 0x001fe4000000000a */
[----:B-1----:R-:W-:Y:S02]  /*aa30*/  IADD3 R12, P1, R27, R3, RZ ;  /* 0x000000031b0c7210 */ /* 0x002fe40007f3e0ff */
[----:B------:R-:W4:Y:S03]  /*aa40*/  LDL R27, [R1+0x1b0] ;  /* 0x0001b000011b7983 */ /* 0x000f260000100800 */
[----:B------:R-:W-:-:S05]  /*aa50*/  IMAD.X R13, R15, 0x1, R2, P1 ;  /* 0x000000010f0d7824 */ /* 0x000fca00008e0602 */
[----:B------:R3:W4:Y:S04]  /*aa60*/  @!P0 LDG.E.U16 R10, [R12.64] ;  /* 0x000000060c0a8981 */ /* 0x000728000c1e1500 */
[----:B------:R-:W-:Y:S01]  /*aa70*/  STS.U16 [R0+0x9800], R24 ;  /* 0x0098001800007388 */ /* 0x000fe20000000400 */
[----:B---3--:R-:W-:-:S03]  /*aa80*/  IADD3 R12, P1, R29, R3, RZ ;  /* 0x000000031d0c7210 */ /* 0x008fc60007f3e0ff */
[----:B------:R0:W-:Y:S04]  /*aa90*/  STL [R1+0x520], R29 ;  /* 0x0005201d01007387 */ /* 0x0001e80000100800 */
[----:B0-----:R-:W3:Y:S01]  /*aaa0*/  LDL.LU R29, [R1+0x2a4] ;  /* 0x0002a400011d7983 */ /* 0x001ee20000300800 */
[----:B--2---:R-:W-:-:S03]  /*aab0*/  IMAD.X R13, R28, 0x1, R2, P1 ;  /* 0x000000011c0d7824 */ /* 0x004fc600008e0602 */
[----:B------:R0:W-:Y:S04]  /*aac0*/  STL [R1+0x524], R28 ;  /* 0x0005241c01007387 */ /* 0x0001e80000100800 */
[----:B0-----:R-:W2:Y:S04]  /*aad0*/  LDL.LU R28, [R1+0x1b4] ;  /* 0x0001b400011c7983 */ /* 0x001ea80000300800 */
[----:B------:R-:W2:Y:S04]  /*aae0*/  LDL R24, [R1+0x128] ;  /* 0x0001280001187983 */ /* 0x000ea80000100800 */
[----:B------:R0:W-:Y:S01]  /*aaf0*/  STS.U16 [R0+0x7c00], R11 ;  /* 0x007c000b00007388 */ /* 0x0001e20000000400 */
[----:B------:R-:W-:-:S02]  /*ab00*/  IADD3 R14, P1, R14, R3, RZ ;  /* 0x000000030e0e7210 */ /* 0x000fc40007f3e0ff */
[----:B0-----:R-:W-:Y:S01]  /*ab10*/  PRMT R11, RZ, 0x7610, R11 ;  /* 0x00007610ff0b7816 */ /* 0x001fe2000000000b */
[----:B------:R0:W-:Y:S05]  /*ab20*/  STS.U16 [R0+0x9400], R25 ;  /* 0x0094001900007388 */ /* 0x0001ea0000000400 */
[----:B------:R1:W4:Y:S04]  /*ab30*/  @!P0 LDG.E.U16 R11, [R12.64] ;  /* 0x000000060c0b8981 */ /* 0x000328000c1e1500 */
[----:B0-----:R-:W4:Y:S01]  /*ab40*/  LDL R25, [R1+0x124] ;  /* 0x0001240001197983 */ /* 0x001f220000100800 */
[----:B-1----:R-:W-:Y:S01]  /*ab50*/  PRMT R12, RZ, 0x7610, R12 ;  /* 0x00007610ff0c7816 */ /* 0x002fe2000000000c */
[----:B--2---:R-:W-:-:S02]  /*ab60*/  IMAD.X R15, R24, 0x1, R2, P1 ;  /* 0x00000001180f7824 */ /* 0x004fc400008e0602 */
[----:B------:R-:W2:Y:S04]  /*ab70*/  LDL R24, [R1+0x1a8] ;  /* 0x0001a80001187983 */ /* 0x000ea80000100800 */
[----:B------:R0:W2:Y:S04]  /*ab80*/  @!P0 LDG.E.U16 R12, [R14.64] ;  /* 0x000000060e0c8981 */ /* 0x0000a8000c1e1500 */
[----:B---3--:R1:W-:Y:S01]  /*ab90*/  STL [R1+0x528], R29 ;  /* 0x0005281d01007387 */ /* 0x0083e20000100800 */
[----:B0-----:R-:W-:-:S03]  /*aba0*/  IADD3 R14, P1, R29, R3, RZ ;  /* 0x000000031d0e7210 */ /* 0x001fc60007f3e0ff */
[----:B-1----:R-:W3:Y:S02]  /*abb0*/  LDL.LU R29, [R1+0x2a0] ;  /* 0x0002a000011d7983 */ /* 0x002ee40000300800 */
[----:B------:R-:W-:Y:S02]  /*abc0*/  IMAD.X R15, R28, 0x1, R2, P1 ;  /* 0x000000011c0f7824 */ /* 0x000fe400008e0602 */
[----:B------:R0:W-:Y:S04]  /*abd0*/  STL [R1+0x52c], R28 ;  /* 0x00052c1c01007387 */ /* 0x0001e80000100800 */
[----:B0-----:R-:W2:Y:S01]  /*abe0*/  LDL.LU R28, [R1+0x1ac] ;  /* 0x0001ac00011c7983 */ /* 0x001ea20000300800 */
[----:B------:R-:W-:-:S06]  /*abf0*/  PRMT R13, RZ, 0x7610, R13 ;  /* 0x00007610ff0d7816 */ /* 0x000fcc000000000d */
[----:B------:R4:W2:Y:S04]  /*ac00*/  @!P0 LDG.E.U16 R13, [R14.64] ;  /* 0x000000060e0d8981 */ /* 0x0008a8000c1e1500 */
[----:B------:R0:W-:Y:S01]  /*ac10*/  STS.U16 [R0+0x6400], R17 ;  /* 0x0064001100007388 */ /* 0x0001e20000000400 */
[----:B----4-:R-:W-:-:S03]  /*ac20*/  IADD3 R14, P1, R27, R3, RZ ;  /* 0x000000031b0e7210 */ /* 0x010fc60007f3e0ff */
[----:B------:R1:W-:Y:S01]  /*ac30*/  STS.U16 [R0+0x9c00], R23 ;  /* 0x009c001700007388 */ /* 0x0003e20000000400 */
[----:B0-----:R-:W-:Y:S01]  /*ac40*/  PRMT R17, RZ, 0x7610, R17 ;  /* 0x00007610ff117816 */ /* 0x001fe20000000011 */
[----:B------:R-:W-:-:S05]  /*ac50*/  IMAD.X R15, R25, 0x1, R2, P1 ;  /* 0x00000001190f7824 */ /* 0x000fca00008e0602 */
[----:B------:R3:W4:Y:S04]  /*ac60*/  @!P0 LDG.E.U16 R17, [R14.64] ;  /* 0x000000060e118981 */ /* 0x000728000c1e1500 */
[----:B-1----:R-:W4:Y:S01]  /*ac70*/  LDL R23, [R1+0x120] ;  /* 0x0001200001177983 */ /* 0x002f220000100800 */
[----:B---3--:R-:W-:-:S03]  /*ac80*/  IADD3 R14, P1, R29, R3, RZ ;  /* 0x000000031d0e7210 */ /* 0x008fc60007f3e0ff */
[----:B------:R0:W-:Y:S04]  /*ac90*/  STL [R1+0x530], R29 ;  /* 0x0005301d01007387 */ /* 0x0001e80000100800 */
[----:B0-----:R-:W3:Y:S01]  /*aca0*/  LDL.LU R29, [R1+0x29c] ;  /* 0x00029c00011d7983 */ /* 0x001ee20000300800 */
[----:B--2---:R-:W-:-:S03]  /*acb0*/  IMAD.X R15, R28, 0x1, R2, P1 ;  /* 0x000000011c0f7824 */ /* 0x004fc600008e0602 */
[----:B------:R0:W-:Y:S04]  /*acc0*/  STL [R1+0x534], R28 ;  /* 0x0005341c01007387 */ /* 0x0001e80000100800 */
[----:B0-----:R-:W2:Y:S04]  /*acd0*/  LDL.LU R28, [R1+0x1a4] ;  /* 0x0001a400011c7983 */ /* 0x001ea80000300800 */
[----:B------:R0:W-:Y:S04]  /*ace0*/  STS.U16 [R0+0xa400], R19 ;  /* 0x00a4001300007388 */ /* 0x0001e80000000400 */
[----:B------:R-:W2:Y:S04]  /*acf0*/  LDL R27, [R1+0x1a0] ;  /* 0x0001a000011b7983 */ /* 0x000ea80000100800 */
[----:B------:R1:W-:Y:S01]  /*ad00*/  STS.U16 [R0+0xa800], R21 ;  /* 0x00a8001500007388 */ /* 0x0003e20000000400 */
[----:B0-----:R-:W-:-:S03]  /*ad10*/  PRMT R19, RZ, 0x7610, R19 ;  /* 0x00007610ff137816 */ /* 0x001fc60000000013 */
[----:B------:R-:W2:Y:S04]  /*ad20*/  LDL R25, [R1+0x11c] ;  /* 0x00011c0001197983 */ /* 0x000ea80000100800 */
[----:B------:R0:W2:Y:S01]  /*ad30*/  @!P0 LDG.E.U16 R19, [R14.64] ;  /* 0x000000060e138981 */ /* 0x0000a2000c1e1500 */
[----:B-1----:R-:W-:Y:S02]  /*ad40*/  PRMT R21, RZ, 0x7610, R21 ;  /* 0x00007610ff157816 */ /* 0x002fe40000000015 */
[----:B0-----:R-:W-:Y:S02]  /*ad50*/  IADD3 R14, P1, R24, R3, RZ ;  /* 0x00000003180e7210 */ /* 0x001fe40007f3e0ff */
[----:B------:R-:W2:Y:S03]  /*ad60*/  LDL R24, [R1+0x198] ;  /* 0x0001980001187983 */ /* 0x000ea60000100800 */
[----:B----4-:R-:W-:-:S02]  /*ad70*/  IMAD.X R15, R23, 0x1, R2, P1 ;  /* 0x00000001170f7824 */ /* 0x010fc400008e0602 */
[----:B------:R-:W4:Y:S04]  /*ad80*/  LDL R23, [R1+0x118] ;  /* 0x0001180001177983 */ /* 0x000f280000100800 */
[----:B------:R3:W4:Y:S02]  /*ad90*/  @!P0 LDG.E.U16 R21, [R14.64] ;  /* 0x000000060e158981 */ /* 0x000724000c1e1500 */
[----:B---3--:R-:W-:Y:S02]  /*ada0*/  IADD3 R14, P1, R29, R3, RZ ;  /* 0x000000031d0e7210 */ /* 0x008fe40007f3e0ff */
[----:B------:R0:W-:Y:S04]  /*adb0*/  STL [R1+0x538], R29 ;  /* 0x0005381d01007387 */ /* 0x0001e80000100800 */
[----:B0-----:R-:W3:Y:S01]  /*adc0*/  LDL.LU R29, [R1+0x298] ;  /* 0x00029800011d7983 */ /* 0x001ee20000300800 */
[----:B--2---:R-:W-:-:S03]  /*add0*/  IMAD.X R15, R28, 0x1, R2, P1 ;  /* 0x000000011c0f7824 */ /* 0x004fc600008e0602 */
[----:B------:R0:W-:Y:S04]  /*ade0*/  STL [R1+0x53c], R28 ;  /* 0x00053c1c01007387 */ /* 0x0001e80000100800 */
[----:B0-----:R-:W2:Y:S04]  /*adf0*/  LDL.LU R28, [R1+0x19c] ;  /* 0x00019c00011c7983 */ /* 0x001ea80000300800 */
[----:B------:R0:W-:Y:S02]  /*ae00*/  STS.U16 [R0+0xac00], R18 ;  /* 0x00ac001200007388 */ /* 0x0001e40000000400 */
[----:B0-----:R-:W-:-:S02]  /*ae10*/  PRMT R18, RZ, 0x7610, R18 ;  /* 0x00007610ff127816 */ /* 0x001fc40000000012 */
[----:B------:R0:W-:Y:S04]  /*ae20*/  STS.U16 [R0+0xb000], R16 ;  /* 0x00b0001000007388 */ /* 0x0001e80000000400 */
[----:B------:R1:W4:Y:S01]  /*ae30*/  @!P0 LDG.E.U16 R18, [R14.64] ;  /* 0x000000060e128981 */ /* 0x000322000c1e1500 */
[----:B0-----:R-:W-:Y:S02]  /*ae40*/  PRMT R16, RZ, 0x7610, R16 ;  /* 0x00007610ff107816 */ /* 0x001fe40000000010 */
[----:B-1----:R-:W-:-:S05]  /*ae50*/  IADD3 R14, P1, R27, R3, RZ ;  /* 0x000000031b0e7210 */ /* 0x002fca0007f3e0ff */
[----:B------:R-:W-:Y:S01]  /*ae60*/  IMAD.X R15, R25, 0x1, R2, P1 ;  /* 0x00000001190f7824 */ /* 0x000fe200008e0602 */
[----:B------:R0:W-:Y:S04]  /*ae70*/  STS.U16 [R0+0xa000], R22 ;  /* 0x00a0001600007388 */ /* 0x0001e80000000400 */
[----:B------:R3:W4:Y:S04]  /*ae80*/  @!P0 LDG.E.U16 R16, [R14.64] ;  /* 0x000000060e108981 */ /* 0x000728000c1e1500 */
[----:B------:R1:W-:Y:S01]  /*ae90*/  STS.U16 [R0+0xb400], R4 ;  /* 0x00b4000400007388 */ /* 0x0003e20000000400 */
[----:B0-----:R-:W-:-:S03]  /*aea0*/  PRMT R22, RZ, 0x7610, R22 ;  /* 0x00007610ff167816 */ /* 0x001fc60000000016 */
[----:B------:R4:W-:Y:S01]  /*aeb0*/  STS.U16 [R0+0xb800], R5 ;  /* 0x00b8000500007388 */ /* 0x0009e20000000400 */
[----:B---3--:R-:W-:-:S05]  /*aec0*/  IADD3 R14, P1, R29, R3, RZ ;  /* 0x000000031d0e7210 */ /* 0x008fca0007f3e0ff */
[----:B--2---:R-:W-:Y:S01]  /*aed0*/  IMAD.X R15, R28, 0x1, R2, P1 ;  /* 0x000000011c0f7824 */ /* 0x004fe200008e0602 */
[----:B-1----:R-:W-:-:S04]  /*aee0*/  IADD3 R4, P1, R24, R3, RZ ;  /* 0x0000000318047210 */ /* 0x002fc80007f3e0ff */
[----:B------:R0:W2:Y:S01]  /*aef0*/  @!P0 LDG.E.U16 R22, [R14.64] ;  /* 0x000000060e168981 */ /* 0x0000a2000c1e1500 */
[----:B----4-:R-:W-:Y:S01]  /*af00*/  IMAD.X R5, R23, 0x1, R2, P1 ;  /* 0x0000000117057824 */ /* 0x010fe200008e0602 */
[----:B0-----:R-:W-:-:S06]  /*af10*/  PRMT R14, RZ, 0x7610, R14 ;  /* 0x00007610ff0e7816 */ /* 0x001fcc000000000e */
[----:B------:R-:W3:Y:S04]  /*af20*/  @!P0 LDG.E.U16 R14, [R4.64] ;  /* 0x00000006040e8981 */ /* 0x000ee8000c1e1500 */
[----:B------:R-:W-:Y:S04]  /*af30*/  STL [R1+0x560], R29 ;  /* 0x0005601d01007387 */ /* 0x000fe80000100800 */
[----:B------:R-:W-:Y:S04]  /*af40*/  STL [R1+0x564], R28 ;  /* 0x0005641c01007387 */ /* 0x000fe80000100800 */
[----:B------:R0:W-:Y:S04]  /*af50*/  STL [R1+0x568], R3 ;  /* 0x0005680301007387 */ /* 0x0001e80000100800 */
[----:B------:R-:W4:Y:S04]  /*af60*/  LDL R25, [R1+0x100] ;  /* 0x0001000001197983 */ /* 0x000f280000100800 */
[----:B------:R-:W-:Y:S04]  /*af70*/  STS.U16 [R0+0xfc00], R26 ;  /* 0x00fc001a00007388 */ /* 0x000fe80000000400 */
        /* <DEDUP_REMOVED lines=14> */
[----:B0-----:R-:W4:Y:S04]  /*b060*/  LDL R3, [R1+0x10c] ;  /* 0x00010c0001037983 */ /* 0x001f280000100800 */
[----:B------:R-:W4:Y:S04]  /*b070*/  LDL R29, [R1+0x338] ;  /* 0x00033800011d7983 */ /* 0x000f280000100800 */
[----:B------:R-:W-:Y:S04]  /*b080*/  STL [R1+0x578], R2 ;  /* 0x0005780201007387 */ /* 0x000fe80000100800 */
[----:B------:R-:W-:Y:S04]  /*b090*/  STL [R1+0x57c], R0 ;  /* 0x00057c0001007387 */ /* 0x000fe80000100800 */
[----:B--2---:R-:W-:Y:S04]  /*b0a0*/  STS.U16 [R0+0xf400], R22 ;  /* 0x00f4001600007388 */ /* 0x004fe80000000400 */
[----:B---3--:R-:W-:Y:S04]  /*b0b0*/  STS.U16 [R0+0xf800], R14 ;  /* 0x00f8000e00007388 */ /* 0x008fe80000000400 */
[----:B------:R-:W-:Y:S06]  /*b0c0*/  BAR.SYNC.DEFER_BLOCKING 0x0 ;  /* 0x0000000000007b1d */ /* 0x000fec0000010000 */
[----:B----4-:R-:W-:Y:S04]  /*b0d0*/  STL [R1+0x960], R25 ;  /* 0x0009601901007387 */ /* 0x010fe80000100800 */
[----:B------:R0:W-:Y:S04]  /*b0e0*/  LDSM.16.MT88.4 R20, [R25+0x10000] ;  /* 0x010000001914783b */ /* 0x0001e80000004200 */
[----:B0-----:R-:W2:Y:S04]  /*b0f0*/  LDL.LU.64 R24, [R1+0xe0] ;  /* 0x0000e00001187983 */ /* 0x001ea80000300a00 */
[----:B------:R-:W3:Y:S04]  /*b100*/  LDL.LU.64 R26, [R1+0xe8] ;  /* 0x0000e800011a7983 */ /* 0x000ee80000300a00 */
[----:B------:R-:W0:Y:S04]  /*b110*/  LDSM.16.M88.4 R16, [R3] ;  /* 0x000000000310783b */ /* 0x000e280000000200 */
[----:B------:R-:W1:Y:S04]  /*b120*/  LDSM.16.M88.4 R8, [R3+0x8000] ;  /* 0x008000000308783b */ /* 0x000e680000000200 */
[----:B------:R-:W4:Y:S04]  /*b130*/  LDSM.16.M88.4 R4, [R3+0xc000] ;  /* 0x00c000000304783b */ /* 0x000f280000000200 */
[----:B------:R-:W0:Y:S04]  /*b140*/  LDSM.16.M88.4 R12, [R3+0x4000] ;  /* 0x00400000030c783b */ /* 0x000e280000000200 */
[----:B---3--:R-:W-:Y:S04]  /*b150*/  STL.64 [R1+0x970], R26 ;  /* 0x0009701a01007387 */ /* 0x008fe80000100a00 */
[----:B--2---:R2:W-:Y:S04]  /*b160*/  STL.64 [R1+0x968], R24 ;  /* 0x0009681801007387 */ /* 0x0045e80000100a00 */
[----:B--2---:R-:W2:Y:S04]  /*b170*/  LDL.LU.64 R24, [R1+0xf0] ;  /* 0x0000f00001187983 */ /* 0x004ea80000300a00 */
[----:B------:R-:W2:Y:S04]  /*b180*/  LDL.LU.64 R26, [R1+0xf8] ;  /* 0x0000f800011a7983 */ /* 0x000ea80000300a00 */
[----:B0-----:R-:W-:Y:S04]  /*b190*/  STL [R1+0x890], R18 ;  /* 0x0008901201007387 */ /* 0x001fe80000100800 */
[----:B------:R-:W-:Y:S04]  /*b1a0*/  STL [R1+0x88c], R19 ;  /* 0x00088c1301007387 */ /* 0x000fe80000100800 */
[----:B-1----:R-:W-:Y:S04]  /*b1b0*/  STL [R1+0x884], R10 ;  /* 0x0008840a01007387 */ /* 0x002fe80000100800 */
[----:B------:R-:W-:Y:S04]  /*b1c0*/  STL [R1+0x880], R11 ;  /* 0x0008800b01007387 */ /* 0x000fe80000100800 */
[----:B----4-:R-:W-:Y:S04]  /*b1d0*/  STL [R1+0x894], R6 ;  /* 0x0008940601007387 */ /* 0x010fe80000100800 */
[----:B------:R-:W-:Y:S01]  /*b1e0*/  STL [R1+0x888], R7 ;  /* 0x0008880701007387 */ /* 0x000fe20000100800 */
[C---:B--2---:R-:W-:Y:S11]  /*b1f0*/  HMMA.16816.F32.BF16 R24, R20.reuse, R16, R24 ;  /* 0x000000101418723c */ /* 0x044ff60000041818 */
[----:B------:R-:W-:Y:S11]  /*b200*/  @!UPT UIADD3 URZ, URZ, URZ, URZ ;  /* 0x0000003f3f3ff290 */ /* 0x000ff6000fffe03f */
[----:B------:R-:W-:Y:S01]  /*b210*/  @!UPT UIADD3 URZ, URZ, URZ, URZ ;  /* 0x0000003f3f3ff290 */ /* 0x000fe2000fffe03f */
[----:B------:R-:W-:Y:S04]  /*b220*/  STL.64 [R1+0xf0], R24 ;  /* 0x0000f01801007387 */ /* 0x000fe80000100a00 */
[----:B------:R0:W-:Y:S04]  /*b230*/  STL.64 [R1+0xf8], R26 ;  /* 0x0000f81a01007387 */ /* 0x0001e80000100a00 */
[----:B0-----:R-:W2:Y:S04]  /*b240*/  LDL.LU.64 R26, [R1+0x970] ;  /* 0x00097000011a7983 */ /* 0x001ea80000300a00 */
[----:B------:R-:W2:Y:S02]  /*b250*/  LDL.LU.64 R24, [R1+0x968] ;  /* 0x0009680001187983 */ /* 0x000ea40000300a00 */
[----:B--2---:R-:W-:Y:S11]  /*b260*/  HMMA.16816.F32.BF16 R24, R20, R12, R24 ;  /* 0x0000000c1418723c */ /* 0x004ff60000041818 */
[----:B------:R-:W-:Y:S11]  /*b270*/  @!UPT UIADD3 URZ, URZ, URZ, URZ ;  /* 0x0000003f3f3ff290 */ /* 0x000ff6000fffe03f */
[----:B------:R-:W-:Y:S02]  /*b280*/  @!UPT UIADD3 URZ, URZ, URZ, URZ ;  /* 0x0000003f3f3ff290 */ /* 0x000fe4000fffe03f */
[----:B------:R-:W-:Y:S02]  /*b290*/  IMAD.MOV.U32 R28, RZ, RZ, R25 ;  /* 0x000000ffff1c7224 */ /* 0x000fe400078e0019 */
[----:B------:R-:W2:Y:S04]  /*b2a0*/  LDL.LU R25, [R1+0x960] ;  /* 0x0009600001197983 */ /* 0x000ea80000300800 */
[----:B------:R-:W-:Y:S04]  /*b2b0*/  STL.64 [R1+0x938], R14 ;  /* 0x0009380e01007387 */ /* 0x000fe80000100a00 */
[----:B------:R0:W-:Y:S04]  /*b2c0*/  STL.64 [R1+0x930], R12 ;  /* 0x0009300c01007387 */ /* 0x0001e80000100a00 */
[----:B0-----:R-:W3:Y:S04]  /*b2d0*/  LDL.LU.64 R12, [R1+0x80] ;  /* 0x00008000010c7983 */ /* 0x001ee80000300a00 */
[----:B------:R-:W4:Y:S04]  /*b2e0*/  LDL.LU.64 R14, [R1+0x88] ;  /* 0x00008800010e7983 */ /* 0x000f280000300a00 */
[----:B----4-:R-:W-:Y:S04]  /*b2f0*/  STL.64 [R1+0x948], R14 ;  /* 0x0009480e01007387 */ /* 0x010fe80000100a00 */
[----:B---3--:R0:W-:Y:S04]  /*b300*/  STL.64 [R1+0x940], R12 ;  /* 0x0009400c01007387 */ /* 0x0081e80000100a00 */
[----:B0-----:R-:W3:Y:S04]  /*b310*/  LDL.LU.64 R12, [R1+0x90] ;  /* 0x00009000010c7983 */ /* 0x001ee80000300a00 */
[----:B------:R-:W4:Y:S04]  /*b320*/  LDL.LU.64 R14, [R1+0x98] ;  /* 0x00009800010e7983 */ /* 0x000f280000300a00 */
[----:B----4-:R-:W-:Y:S04]  /*b330*/  STL.64 [R1+0x958], R14 ;  /* 0x0009580e01007387 */ /* 0x010fe80000100a00 */
[----:B---3--:R0:W-:Y:S04]  /*b340*/  STL.64 [R1+0x950], R12 ;  /* 0x0009500c01007387 */ /* 0x0081e80000100a00 */
[----:B0-----:R-:W3:Y:S04]  /*b350*/  LDL.LU.64 R12, [R1+0xd0] ;  /* 0x0000d000010c7983 */ /* 0x001ee80000300a00 */
[----:B------:R-:W3:Y:S01]  /*b360*/  LDL.LU.64 R14, [R1+0xd8] ;  /* 0x0000d800010e7983 */ /* 0x000ee20000300a00 */
[----:B------:R-:W-:-:S02]  /*b370*/  IMAD.MOV.U32 R3, RZ, RZ, R26 ;  /* 0x000000ffff037224 */ /* 0x000fc400078e001a */
[----:B------:R-:W-:Y:S02]  /*b380*/  IMAD.MOV.U32 R11, RZ, RZ, R24 ;  /* 0x000000ffff0b7224 */ /* 0x000fe400078e0018 */
[----:B------:R-:W4:Y:S04]  /*b390*/  LDL R24, [R1+0x340] ;  /* 0x0003400001187983 */ /* 0x000f280000100800 */
[----:B------:R0:W-:Y:S04]  /*b3a0*/  STL [R1+0x8a0], R3 ;  /* 0x0008a00301007387 */ /* 0x0001e80000100800 */
[----:B------:R1:W-:Y:S04]  /*b3b0*/  STL [R1+0x89c], R28 ;  /* 0x00089c1c01007387 */ /* 0x0003e80000100800 */
[----:B------:R0:W-:Y:S01]  /*b3c0*/  STL [R1+0x898], R11 ;  /* 0x0008980b01007387 */ /* 0x0001e20000100800 */
[----:B---3--:R-:W-:Y:S11]  /*b3d0*/  HMMA.16816.F32.BF16 R12, R20, R8, R12 ;  /* 0x00000008140c723c */ /* 0x008ff6000004180c */
[----:B------:R-:W-:Y:S11]  /*b3e0*/  @!UPT UIADD3 URZ, URZ, URZ, URZ ;  /* 0x0000003f3f3ff290 */ /* 0x000ff6000fffe03f */
[----:B------:R-:W-:Y:S02]  /*b3f0*/  @!UPT UIADD3 URZ, URZ, URZ, URZ ;  /* 0x0000003f3f3ff290 */ /* 0x000fe4000fffe03f */
[----:B------:R-:W-:Y:S02]  /*b400*/  IMAD.MOV.U32 R7, RZ, RZ, R14 ;  /* 0x000000ffff077224 */ /* 0x000fe400078e000e */
[----:B------:R-:W-:Y:S02]  /*b410*/  IMAD.MOV.U32 R10, RZ, RZ, R15 ;  /* 0x000000ffff0a7224 */ /* 0x000fe400078e000f */
[----:B------:R-:W-:Y:S01]  /*b420*/  IMAD.MOV.U32 R18, RZ, RZ, R12 ;  /* 0x000000ffff127224 */ /* 0x000fe200078e000c */
[----:B------:R-:W3:Y:S01]  /*b430*/  LDL.LU.64 R14, [R1+0x958] ;  /* 0x00095800010e7983 */ /* 0x000ee20000300a00 */
[----:B------:R-:W-:-:S03]  /*b440*/  IMAD.MOV.U32 R19, RZ, RZ, R13 ;  /* 0x000000ffff137224 */ /* 0x000fc600078e000d */
[----:B------:R-:W3:Y:S02]  /*b450*/  LDL.LU.64 R12, [R1+0x950] ;  /* 0x00095000010c7983 */ /* 0x000ee40000300a00 */
[----:B---3--:R-:W-:Y:S02]  /*b460*/  HMMA.16816.F32.BF16 R20, R20, R4, R12 ;  /* 0x000000041414723c */ /* 0x008fe4000004180c */
[----:B------:R-:W3:Y:S04]  /*b470*/  LDL.LU.64 R14, [R1+0x948] ;  /* 0x00094800010e7983 */ /* 0x000ee80000300a00 */
[----:B------:R-:W3:Y:S11]  /*b480*/  LDL.LU.64 R12, [R1+0x940] ;  /* 0x00094000010c7983 */ /* 0x000ef60000300a00 */
[----:B------:R-:W-:Y:S07]  /*b490*/  @!UPT UIADD3 URZ, URZ, URZ, URZ ;  /* 0x0000003f3f3ff290 */ /* 0x000fee000fffe03f */
[----:B0-----:R-:W-:Y:S02]  /*b4a0*/  IMAD.MOV.U32 R3, RZ, RZ, R20 ;  /* 0x000000ffff037224 */ /* 0x001fe400078e0014 */
[----:B-1----:R-:W-:Y:S02]  /*b4b0*/  IMAD.MOV.U32 R28, RZ, RZ, R21 ;  /* 0x000000ffff1c7224 */ /* 0x002fe400078e0015 */
[----:B------:R-:W-:Y:S02]  /*b4c0*/  IMAD.MOV.U32 R11, RZ, RZ, R22 ;  /* 0x000000ffff0b7224 */ /* 0x000fe400078e0016 */
[----:B------:R-:W-:Y:S02]  /*b4d0*/  IMAD.MOV.U32 R6, RZ, RZ, R23 ;  /* 0x000000ffff067224 */ /* 0x000fe400078e0017 */
[----:B----4-:R-:W3:Y:S01]  /*b4e0*/  LDSM.16.MT88.4 R20, [R24+0x10000] ;  /* 0x010000001814783b */ /* 0x010ee20000004200 */
[----:B------:R-:W-:-:S03]  /*b4f0*/  MOV R2, R27 ;  /* 0x0000001b00027202 */ /* 0x000fc60000000f00 */
[----:B--2---:R0:W-:Y:S04]  /*b500*/  STL.64 [R1+0x8a8], R24 ;  /* 0x0008a81801007387 */ /* 0x0041e80000100a00 */
[----:B0-----:R-:W2:Y:S04]  /*b510*/  LDL.LU.64 R24, [R1+0x60] ;  /* 0x0000600001187983 */ /* 0x001ea80000300a00 */
[----:B------:R-:W2:Y:S01]  /*b520*/  LDL.LU.64 R26, [R1+0x68] ;  /* 0x00006800011a7983 */ /* 0x000ea20000300a00 */
[C---:B---3--:R-:W-:Y:S11]  /*b530*/  HMMA.16816.F32.BF16 R12, R20.reuse, R16, R12 ;  /* 0x00000010140c723c */ /* 0x048ff6000004180c */
[----:B------:R-:W-:Y:S11]  /*b540*/  @!UPT UIADD3 URZ, URZ, URZ, URZ ;  /* 0x0000003f3f3ff290 */ /* 0x000ff6000fffe03f */
[----:B------:R-:W-:Y:S01]  /*b550*/  @!UPT UIADD3 URZ, URZ, URZ, URZ ;  /* 0x0000003f3f3ff290 */ /* 0x000fe2000fffe03f */
[----:B------:R-:W-:Y:S04]  /*b560*/  STL.64 [R1+0x80], R12 ;  /* 0x0000800c01007387 */ /* 0x000fe80000100a00 */
[----:B------:R0:W-:Y:S04]  /*b570*/  STL.64 [R1+0x88], R14 ;  /* 0x0000880e01007387 */ /* 0x0001e80000100a00 */
[----:B0-----:R-:W3:Y:S04]  /*b580*/  LDL.LU.64 R14, [R1+0x938] ;  /* 0x00093800010e7983 */ /* 0x001ee80000300a00 */
[----:B------:R-:W4:Y:S04]  /*b590*/  LDL.LU.64 R12, [R1+0x930] ;  /* 0x00093000010c7983 */ /* 0x000f280000300a00 */
[----:B------:R-:W-:Y:S04]  /*b5a0*/  STL.64 [R1+0x928], R18 ;  /* 0x0009281201007387 */ /* 0x000fe80000100a00 */
[----:B------:R0:W-:Y:S04]  /*b5b0*/  STL.64 [R1+0x920], R16 ;  /* 0x0009201001007387 */ /* 0x0001e80000100a00 */
[----:B0-----:R-:W4:Y:S04]  /*b5c0*/  LDL.LU.64 R16, [R1+0x70] ;  /* 0x0000700001107983 */ /* 0x001f280000300a00 */
[----:B------:R-:W4:Y:S02]  /*b5d0*/  LDL.LU.64 R18, [R1+0x78] ;  /* 0x0000780001127983 */ /* 0x000f240000300a00 */
[C---:B----4-:R-:W-:Y:S11]  /*b5e0*/  HMMA.16816.F32.BF16 R16, R20.reuse, R12, R16 ;  /* 0x0000000c1410723c */ /* 0x050ff60000041810 */
[----:B------:R-:W-:Y:S11]  /*b5f0*/  @!UPT UIADD3 URZ, URZ, URZ, URZ ;  /* 0x0000003f3f3ff290 */ /* 0x000ff6000fffe03f */
[----:B------:R-:W-:Y:S01]  /*b600*/  @!UPT UIADD3 URZ, URZ, URZ, URZ ;  /* 0x0000003f3f3ff290 */ /* 0x000fe2000fffe03f */
[----:B------:R-:W-:Y:S04]  /*b610*/  STL.64 [R1+0x70], R16 ;  /* 0x0000701001007387 */ /* 0x000fe80000100a00 */
[----:B------:R-:W-:Y:S04]  /*b620*/  STL [R1+0x78], R18 ;  /* 0x0000781201007387 */ /* 0x000fe80000100800 */
[----:B---3--:R-:W-:Y:S04]  /*b630*/  STL.64 [R1+0x918], R14 ;  /* 0x0009180e01007387 */ /* 0x008fe80000100a00 */
[----:B------:R2:W-:Y:S02]  /*b640*/  STL.64 [R1+0x910], R12 ;  /* 0x0009100c01007387 */ /* 0x0005e40000100a00 */
[----:B--2---:R-:W-:Y:S01]  /*b650*/  HMMA.16816.F32.BF16 R12, R20, R8, R24 ;  /* 0x00000008140c723c */ /* 0x004fe20000041818 */
[----:B------:R-:W-:-:S05]  /*b660*/  IMAD.MOV.U32 R0, RZ, RZ, R19 ;  /* 0x000000ffff007224 */ /* 0x000fca00078e0013 */
[----:B------:R-:W-:Y:S04]  /*b670*/  STL [R1+0x840], R0 ;  /* 0x0008400001007387 */ /* 0x000fe80000100800 */
[----:B------:R-:W2:Y:S04]  /*b680*/  LDL.LU.64 R16, [R1+0x10] ;  /* 0x0000100001107983 */ /* 0x000ea80000300a00 */
[----:B------:R-:W2:Y:S09]  /*b690*/  LDL.LU.64 R18, [R1+0x18] ;  /* 0x0000180001127983 */ /* 0x000eb20000300a00 */
[----:B------:R0:W-:Y:S04]  /*b6a0*/  STL.64 [R1+0x60], R12 ;  /* 0x0000600c01007387 */ /* 0x0001e80000100a00 */
[----:B------:R1:W-:Y:S04]  /*b6b0*/  STL.64 [R1+0x68], R14 ;  /* 0x0000680e01007387 */ /* 0x0003e80000100a00 */
[----:B0-----:R-:W3:Y:S04]  /*b6c0*/  LDL.LU.64 R12, [R1+0xc0] ;  /* 0x0000c000010c7983 */ /* 0x001ee80000300a00 */
[----:B-1----:R-:W3:Y:S04]  /*b6d0*/  LDL.LU.64 R14, [R1+0xc8] ;  /* 0x0000c800010e7983 */ /* 0x002ee80000300a00 */
[----:B------:R-:W-:Y:S04]  /*b6e0*/  STL.64 [R1+0x908], R10 ;  /* 0x0009080a01007387 */ /* 0x000fe80000100a00 */
[----:B------:R0:W-:Y:S04]  /*b6f0*/  STL.64 [R1+0x900], R8 ;  /* 0x0009000801007387 */ /* 0x0001e80000100a00 */
[----:B0-----:R-:W4:Y:S04]  /*b700*/  LDL.LU.64 R8, [R1+0xb0] ;  /* 0x0000b00001087983 */ /* 0x001f280000300a00 */
[----:B------:R-:W4:Y:S04]  /*b710*/  LDL.LU.64 R10, [R1+0xb8] ;  /* 0x0000b800010a7983 */ /* 0x000f280000300a00 */
[----:B------:R-:W2:Y:S04]  /*b720*/  LDL.LU.64 R24, [R1] ;  /* 0x0000000001187983 */ /* 0x000ea80000300a00 */
[----:B------:R-:W2:Y:S04]  /*b730*/  LDL.LU.64 R26, [R1+0x8] ;  /* 0x00000800011a7983 */ /* 0x000ea80000300a00 */
[----:B--2---:R-:W-:Y:S04]  /*b740*/  STL.64 [R1+0x8b8], R26 ;  /* 0x0008b81a01007387 */ /* 0x004fe80000100a00 */
[----:B------:R0:W-:Y:S04]  /*b750*/  STL.64 [R1+0x8b0], R24 ;  /* 0x0008b01801007387 */ /* 0x0001e80000100a00 */
[----:B0-----:R-:W2:Y:S04]  /*b760*/  LDL.LU.64 R24, [R1+0x20] ;  /* 0x0000200001187983 */ /* 0x001ea80000300a00 */
        /* <DEDUP_REMOVED lines=8> */
[----:B------:R-:W2:Y:S01]  /*b7f0*/  LDL.LU.64 R26, [R1+0x48] ;  /* 0x00004800011a7983 */ /* 0x000ea20000300a00 */
[----:B------:R-:W-:Y:S03]  /*b800*/  HMMA.16816.F32.BF16 R20, R20, R4, R16 ;  /* 0x000000041414723c */ /* 0x000fe60000041810 */
[----:B--2---:R-:W-:Y:S04]  /*b810*/  STL.64 [R1+0x8e8], R26 ;  /* 0x0008e81a01007387 */ /* 0x004fe80000100a00 */
[----:B------:R0:W-:Y:S04]  /*b820*/  STL.64 [R1+0x8e0], R24 ;  /* 0x0008e01801007387 */ /* 0x0001e80000100a00 */
[----:B0-----:R-:W2:Y:S04]  /*b830*/  LDL.LU.64 R24, [R1+0x50] ;  /* 0x0000500001187983 */ /* 0x001ea80000300a00 */
[----:B------:R-:W2:Y:S09]  /*b840*/  LDL.LU.64 R26, [R1+0x58] ;  /* 0x00005800011a7983 */ /* 0x000eb20000300a00 */
[----:B------:R-:W-:Y:S01]  /*b850*/  IMAD.MOV.U32 R0, RZ, RZ, R23 ;  /* 0x000000ffff007224 */ /* 0x000fe200078e0017 */
[----:B--2---:R-:W-:Y:S04]  /*b860*/  STL.64 [R1+0x8f8], R26 ;  /* 0x0008f81a01007387 */ /* 0x004fe80000100a00 */
[----:B------:R0:W-:Y:S04]  /*b870*/  STL.64 [R1+0x8f0], R24 ;  /* 0x0008f01801007387 */ /* 0x0001e80000100a00 */
[----:B0-----:R-:W2:Y:S04]  /*b880*/  LDL.LU.64 R24, [R1+0xa0] ;  /* 0x0000a00001187983 */ /* 0x001ea80000300a00 */
[----:B------:R-:W2:Y:S04]  /*b890*/  LDL.LU.64 R26, [R1+0xa8] ;  /* 0x0000a800011a7983 */ /* 0x000ea80000300a00 */
[----:B------:R-:W2:Y:S04]  /*b8a0*/  LDL.LU.64 R18, [R1+0x928] ;  /* 0x0009280001127983 */ /* 0x000ea80000300a00 */
[----:B------:R-:W3:Y:S04]  /*b8b0*/  LDL.LU.64 R16, [R1+0x920] ;  /* 0x0009200001107983 */ /* 0x000ee80000300a00 */
[----:B------:R-:W-:Y:S04]  /*b8c0*/  STL.64 [R1+0x10], R20 ;  /* 0x0000101401007387 */ /* 0x000fe80000100a00 */
[----:B------:R-:W-:Y:S04]  /*b8d0*/  STL [R1+0x18], R22 ;  /* 0x0000181601007387 */ /* 0x000fe80000100800 */
[----:B------:R-:W2:Y:S04]  /*b8e0*/  LDL R23, [R1+0x33c] ;  /* 0x00033c0001177983 */ /* 0x000ea80000100800 */
[----:B--2---:R-:W3:Y:S02]  /*b8f0*/  LDSM.16.MT88.4 R20, [R23+0x10000] ;  /* 0x010000001714783b */ /* 0x004ee40000004200 */
[C---:B---3--:R-:W-:Y:S11]  /*b900*/  HMMA.16816.F32.BF16 R12, R20.reuse, R16, R12 ;  /* 0x00000010140c723c */ /* 0x048ff6000004180c */
[----:B------:R-:W-:Y:S11]  /*b910*/  @!UPT UIADD3 URZ, URZ, URZ, URZ ;  /* 0x0000003f3f3ff290 */ /* 0x000ff6000fffe03f */
[----:B------:R-:W-:Y:S01]  /*b920*/  @!UPT UIADD3 URZ, URZ, URZ, URZ ;  /* 0x0000003f3f3ff290 */ /* 0x000fe2000fffe03f */
[----:B------:R-:W-:Y:S04]  /*b930*/  STL.64 [R1+0xc0], R12 ;  /* 0x0000c00c01007387 */ /* 0x000fe80000100a00 */
[----:B------:R0:W-:Y:S04]  /*b940*/  STL.64 [R1+0xc8], R14 ;  /* 0x0000c80e01007387 */ /* 0x0001e80000100a00 */
[----:B0-----:R-:W2:Y:S04]  /*b950*/  LDL.LU.64 R14, [R1+0x918] ;  /* 0x00091800010e7983 */ /* 0x001ea80000300a00 */
[----:B------:R-:W4:Y:S02]  /*b960*/  LDL.LU.64 R12, [R1+0x910] ;  /* 0x00091000010c7983 */ /* 0x000f240000300a00 */
[C---:B----4-:R-:W-:Y:S11]  /*b970*/  HMMA.16816.F32.BF16 R8, R20.reuse, R12, R8 ;  /* 0x0000000c1408723c */ /* 0x050ff60000041808 */
[----:B------:R-:W-:Y:S11]  /*b980*/  @!UPT UIADD3 URZ, URZ, URZ, URZ ;  /* 0x0000003f3f3ff290 */ /* 0x000ff6000fffe03f */
[----:B------:R-:W-:Y:S01]  /*b990*/  @!UPT UIADD3 URZ, URZ, URZ, URZ ;  /* 0x0000003f3f3ff290 */ /* 0x000fe2000fffe03f */
[----:B------:R-:W-:Y:S04]  /*b9a0*/  STL.64 [R1+0xb0], R8 ;  /* 0x0000b00801007387 */ /* 0x000fe80000100a00 */
[----:B------:R0:W-:Y:S04]  /*b9b0*/  STL.64 [R1+0xb8], R10 ;  /* 0x0000b80a01007387 */ /* 0x0001e80000100a00 */
[----:B0-----:R-:W3:Y:S04]  /*b9c0*/  LDL.LU.64 R10, [R1+0x908] ;  /* 0x00090800010a7983 */ /* 0x001ee80000300a00 */
[----:B------:R-:W4:Y:S02]  /*b9d0*/  LDL.LU.64 R8, [R1+0x900] ;  /* 0x0009000001087983 */ /* 0x000f240000300a00 */
[C---:B----4-:R-:W-:Y:S11]  /*b9e0*/  HMMA.16816.F32.BF16 R24, R20.reuse, R8, R24 ;  /* 0x000000081418723c */ /* 0x050ff60000041818 */
[----:B------:R-:W-:Y:S11]  /*b9f0*/  @!UPT UIADD3 URZ, URZ, URZ, URZ ;  /* 0x0000003f3f3ff290 */ /* 0x000ff6000fffe03f */
[----:B------:R-:W-:Y:S01]  /*ba00*/  @!UPT UIADD3 URZ, URZ, URZ, URZ ;  /* 0x0000003f3f3ff290 */ /* 0x000fe2000fffe03f */
[----:B------:R-:W-:Y:S04]  /*ba10*/  STL.64 [R1+0xa0], R24 ;  /* 0x0000a01801007387 */ /* 0x000fe80000100a00 */
[----:B------:R0:W-:Y:S04]  /*ba20*/  STL.64 [R1+0xa8], R26 ;  /* 0x0000a81a01007387 */ /* 0x0001e80000100a00 */
[----:B0-----:R-:W4:Y:S04]  /*ba30*/  LDL.LU.64 R26, [R1+0x8f8] ;  /* 0x0008f800011a7983 */ /* 0x001f280000300a00 */
[----:B------:R-:W4:Y:S02]  /*ba40*/  LDL.LU.64 R24, [R1+0x8f0] ;  /* 0x0008f00001187983 */ /* 0x000f240000300a00 */
[----:B----4-:R-:W-:Y:S02]  /*ba50*/  HMMA.16816.F32.BF16 R20, R20, R4, R24 ;  /* 0x000000041414723c */ /* 0x010fe40000041818 */
[----:B------:R-:W4:Y:S04]  /*ba60*/  LDL.LU.64 R26, [R1+0x8e8] ;  /* 0x0008e800011a7983 */ /* 0x000f280000300a00 */
[----:B------:R-:W4:Y:S11]  /*ba70*/  LDL.LU.64 R24, [R1+0x8e0] ;  /* 0x0008e00001187983 */ /* 0x000f360000300a00 */
[----:B------:R-:W-:Y:S06]  /*ba80*/  @!UPT UIADD3 URZ, URZ, URZ, URZ ;  /* 0x0000003f3f3ff290 */ /* 0x000fec000fffe03f */
[----:B------:R-:W-:Y:S04]  /*ba90*/  STL.64 [R1+0x50], R20 ;  /* 0x0000501401007387 */ /* 0x000fe80000100a00 */
[----:B------:R-:W-:Y:S04]  /*baa0*/  STL.64 [R1+0x58], R22 ;  /* 0x0000581601007387 */ /* 0x000fe80000100a00 */
[----:B------:R-:W4:Y:S02]  /*bab0*/  LDSM.16.MT88.4 R20, [R29+0x10000] ;  /* 0x010000001d14783b */ /* 0x000f240000004200 */
[C---:B----4-:R-:W-:Y:S11]  /*bac0*/  HMMA.16816.F32.BF16 R24, R20.reuse, R16, R24 ;  /* 0x000000101418723c */ /* 0x050ff60000041818 */
[----:B------:R-:W-:Y:S11]  /*bad0*/  @!UPT UIADD3 URZ, URZ, URZ, URZ ;  /* 0x0000003f3f3ff290 */ /* 0x000ff6000fffe03f */
[----:B------:R-:W-:Y:S01]  /*bae0*/  @!UPT UIADD3 URZ, URZ, URZ, URZ ;  /* 0x0000003f3f3ff290 */ /* 0x000fe2000fffe03f */
        /* <DEDUP_REMOVED lines=8> */
[----:B------:R0:W-:Y:S04]  /*bb70*/  STL.64 [R1+0x38], R26 ;  /* 0x0000381a01007387 */ /* 0x0001e80000100a00 */
[----:B0-----:R-:W4:Y:S04]  /*bb80*/  LDL.LU.64 R26, [R1+0x8c8] ;  /* 0x0008c800011a7983 */ /* 0x001f280000300a00 */
[----:B------:R-:W4:Y:S04]  /*bb90*/  LDL.LU.64 R24, [R1+0x8c0] ;  /* 0x0008c00001187983 */ /* 0x000f280000300a00 */
[----:B--2---:R0:W-:Y:S04]  /*bba0*/  STL.64 [R1+0x878], R14 ;  /* 0x0008780e01007387 */ /* 0x0041e80000100a00 */
[----:B------:R-:W2:Y:S04]  /*bbb0*/  LDL.LU R12, [R1+0xf0] ;  /* 0x0000f000010c7983 */ /* 0x000ea80000300800 */
[----:B------:R-:W2:Y:S04]  /*bbc0*/  LDL.LU R13, [R1+0xf4] ;  /* 0x0000f400010d7983 */ /* 0x000ea80000300800 */
[----:B0-----:R-:W2:Y:S04]  /*bbd0*/  LDL.LU R14, [R1+0xf8] ;  /* 0x0000f800010e7983 */ /* 0x001ea80000300800 */
[----:B------:R-:W2:Y:S01]  /*bbe0*/  LDL.LU R15, [R1+0xfc] ;  /* 0x0000fc00010f7983 */ /* 0x000ea20000300800 */
        /* <DEDUP_REMOVED lines=8> */
[----:B------:R-:W4:Y:S11]  /*bc70*/  LDL.LU.64 R24, [R1+0x8a8] ;  /* 0x0008a80001187983 */ /* 0x000f360000300a00 */
[----:B------:R-:W-:Y:S10]  /*bc80*/  @!UPT UIADD3 URZ, URZ, URZ, URZ ;  /* 0x0000003f3f3ff290 */ /* 0x000ff4000fffe03f */
[----:B------:R-:W-:Y:S04]  /*bc90*/  STL.64 [R1], R20 ;  /* 0x0000001401007387 */ /* 0x000fe80000100a00 */
[----:B------:R-:W-:Y:S04]  /*bca0*/  STL.64 [R1+0x8], R22 ;  /* 0x0000081601007387 */ /* 0x000fe80000100a00 */
[----:B----4-:R-:W-:Y:S04]  /*bcb0*/  LDSM.16.MT88.4 R20, [R25+0x10800] ;  /* 0x010800001914783b */ /* 0x010fe80000004200 */
[----:B------:R-:W0:Y:S04]  /*bcc0*/  LDSM.16.MT88.4 R24, [R24+0x10800] ;  /* 0x010800001818783b */ /* 0x000e280000004200 */
[----:B0-----:R3:W-:Y:S04]  /*bcd0*/  STL.64 [R1+0x850], R26 ;  /* 0x0008501a01007387 */ /* 0x0017e80000100a00 */
[----:B------:R0:W-:Y:S01]  /*bce0*/  STL.64 [R1+0x848], R24 ;  /* 0x0008481801007387 */ /* 0x0001e20000100a00 */
[----:B---3--:R-:W-:-:S02]  /*bcf0*/  IMAD.MOV.U32 R26, RZ, RZ, R11 ;  /* 0x000000ffff1a7224 */ /* 0x008fc400078e000b */
[----:B------:R-:W-:Y:S02]  /*bd00*/  IMAD.MOV.U32 R27, RZ, RZ, R6 ;  /* 0x000000ffff1b7224 */ /* 0x000fe400078e0006 */
[----:B0-----:R-:W-:Y:S02]  /*bd10*/  IMAD.MOV.U32 R24, RZ, RZ, R3 ;  /* 0x000000ffff187224 */ /* 0x001fe400078e0003 */
[----:B------:R-:W3:Y:S01]  /*bd20*/  LDL.LU R3, [R1+0x8a0] ;  /* 0x0008a00001037983 */ /* 0x000ee20000300800 */
[----:B------:R-:W-:-:S03]  /*bd30*/  IMAD.MOV.U32 R25, RZ, RZ, R28 ;  /* 0x000000ffff197224 */ /* 0x000fc600078e001c */
[----:B------:R-:W4:Y:S04]  /*bd40*/  LDL.LU R28, [R1+0x89c] ;  /* 0x00089c00011c7983 */ /* 0x000f280000300800 */
[----:B------:R-:W2:Y:S04]  /*bd50*/  LDL.LU R11, [R1+0x898] ;  /* 0x00089800010b7983 */ /* 0x000ea80000300800 */
[----:B------:R-:W4:Y:S04]  /*bd60*/  LDL.LU R6, [R1+0x894] ;  /* 0x0008940001067983 */ /* 0x000f280000300800 */
[----:B------:R-:W-:Y:S04]  /*bd70*/  STL.64 [R1+0x860], R26 ;  /* 0x0008601a01007387 */ /* 0x000fe80000100a00 */
[----:B------:R0:W-:Y:S02]  /*bd80*/  STL.64 [R1+0x858], R24 ;  /* 0x0008581801007387 */ /* 0x0001e40000100a00 */
[----:B0-----:R-:W-:-:S02]  /*bd90*/  IMAD.MOV.U32 R24, RZ, RZ, R18 ;  /* 0x000000ffff187224 */ /* 0x001fc400078e0012 */
[----:B------:R-:W4:Y:S01]  /*bda0*/  LDL.LU R18, [R1+0x890] ;  /* 0x0008900001127983 */ /* 0x000f220000300800 */
[----:B------:R-:W-:-:S03]  /*bdb0*/  IMAD.MOV.U32 R25, RZ, RZ, R19 ;  /* 0x000000ffff197224 */ /* 0x000fc600078e0013 */
[----:B------:R-:W4:Y:S01]  /*bdc0*/  LDL.LU R19, [R1+0x88c] ;  /* 0x00088c0001137983 */ /* 0x000f220000300800 */
[----:B------:R-:W-:Y:S02]  /*bdd0*/  IMAD.MOV.U32 R26, RZ, RZ, R7 ;  /* 0x000000ffff1a7224 */ /* 0x000fe400078e0007 */
[----:B------:R-:W-:Y:S01]  /*bde0*/  IMAD.MOV.U32 R27, RZ, RZ, R10 ;  /* 0x000000ffff1b7224 */ /* 0x000fe200078e000a */
[----:B------:R-:W4:Y:S04]  /*bdf0*/  LDL.LU R7, [R1+0x888] ;  /* 0x0008880001077983 */ /* 0x000f280000300800 */
[----:B------:R-:W4:Y:S04]  /*be00*/  LDL.LU R10, [R1+0x884] ;  /* 0x00088400010a7983 */ /* 0x000f280000300800 */
[----:B------:R0:W-:Y:S04]  /*be10*/  STL.64 [R1+0x870], R26 ;  /* 0x0008701a01007387 */ /* 0x0001e80000100a00 */
[----:B------:R2:W-:Y:S01]  /*be20*/  STL.64 [R1+0x868], R24 ;  /* 0x0008681801007387 */ /* 0x0005e20000100a00 */
[----:B0-----:R-:W-:-:S02]  /*be30*/  IMAD.MOV.U32 R27, RZ, RZ, R2 ;  /* 0x000000ffff1b7224 */ /* 0x001fc400078e0002 */
[----:B---3--:R-:W-:Y:S02]  /*be40*/  IMAD.MOV.U32 R26, RZ, RZ, R3 ;  /* 0x000000ffff1a7224 */ /* 0x008fe400078e0003 */
[----:B--2---:R-:W-:Y:S02]  /*be50*/  IMAD.MOV.U32 R24, RZ, RZ, R11 ;  /* 0x000000ffff187224 */ /* 0x004fe400078e000b */
[----:B------:R-:W2:Y:S01]  /*be60*/  LDL.LU R11, [R1+0x880] ;  /* 0x00088000010b7983 */ /* 0x000ea20000300800 */
[C---:B----4-:R-:W-:Y:S11]  /*be70*/  HMMA.16816.F32.BF16 R12, R20.reuse, R18, R12 ;  /* 0x00000012140c723c */ /* 0x050ff6000004180c */
[----:B------:R-:W-:Y:S11]  /*be80*/  @!UPT UIADD3 URZ, URZ, URZ, URZ ;  /* 0x0000003f3f3ff290 */ /* 0x000ff6000fffe03f */
[----:B------:R-:W-:Y:S02]  /*be90*/  @!UPT UIADD3 URZ, URZ, URZ, URZ ;  /* 0x0000003f3f3ff290 */ /* 0x000fe4000fffe03f */
[----:B------:R-:W-:Y:S02]  /*bea0*/  IMAD.MOV.U32 R3, RZ, RZ, R14 ;  /* 0x000000ffff037224 */ /* 0x000fe400078e000e */
[----:B------:R-:W-:Y:S02]  /*beb0*/  IMAD.MOV.U32 R2, RZ, RZ, R15 ;  /* 0x000000ffff027224 */ /* 0x000fe400078e000f */
[----:B------:R-:W3:Y:S01]  /*bec0*/  LDL.LU.64 R14, [R1+0x878] ;  /* 0x00087800010e7983 */ /* 0x000ee20000300a00 */
[----:B------:R-:W-:Y:S02]  /*bed0*/  IMAD.MOV.U32 R25, RZ, RZ, R28 ;  /* 0x000000ffff197224 */ /* 0x000fe400078e001c */
[----:B------:R-:W-:Y:S02]  /*bee0*/  IMAD.MOV.U32 R4, RZ, RZ, R13 ;  /* 0x000000ffff047224 */ /* 0x000fe400078e000d */
[----:B------:R-:W-:Y:S01]  /*bef0*/  IMAD.MOV.U32 R5, RZ, RZ, R12 ;  /* 0x000000ffff057224 */ /* 0x000fe200078e000c */
[----:B------:R-:W-:Y:S04]  /*bf00*/  STL [R1+0x71c], R2 ;  /* 0x00071c0201007387 */ /* 0x000fe80000100800 */
[----:B------:R-:W-:Y:S04]  /*bf10*/  STL [R1+0x718], R3 ;  /* 0x0007180301007387 */ /* 0x000fe80000100800 */
[----:B------:R-:W-:Y:S04]  /*bf20*/  STL [R1+0x714], R4 ;  /* 0x0007140401007387 */ /* 0x000fe80000100800 */
[----:B------:R0:W-:Y:S01]  /*bf30*/  STL [R1+0x710], R5 ;  /* 0x0007100501007387 */ /* 0x0001e20000100800 */
[----:B---3--:R-:W-:Y:S11]  /*bf40*/  HMMA.16816.F32.BF16 R24, R20, R14, R24 ;  /* 0x0000000e1418723c */ /* 0x008ff60000041818 */
[----:B------:R-:W-:Y:S11]  /*bf50*/  @!UPT UIADD3 URZ, URZ, URZ, URZ ;  /* 0x0000003f3f3ff290 */ /* 0x000ff6000fffe03f */
[----:B------:R-:W-:Y:S02]  /*bf60*/  @!UPT UIADD3 URZ, URZ, URZ, URZ ;  /* 0x0000003f3f3ff290 */ /* 0x000fe4000fffe03f */
[----:B------:R-:W-:Y:S02]  /*bf70*/  IMAD.MOV.U32 R9, RZ, RZ, R26 ;  /* 0x000000ffff097224 */ /* 0x000fe400078e001a */
[----:B------:R-:W-:Y:S02]  /*bf80*/  IMAD.MOV.U32 R8, RZ, RZ, R27 ;  /* 0x000000ffff087224 */ /* 0x000fe400078e001b */
[----:B------:R-:W-:Y:S01]  /*bf90*/  IMAD.MOV.U32 R13, RZ, RZ, R24 ;  /* 0x000000ffff0d7224 */ /* 0x000fe200078e0018 */
[----:B------:R-:W2:Y:S01]  /*bfa0*/  LDL.LU.64 R26, [R1+0x870] ;  /* 0x00087000011a7983 */ /* 0x000ea20000300a00 */
[----:B------:R-:W-:-:S03]  /*bfb0*/  IMAD.MOV.U32 R12, RZ, RZ, R25 ;  /* 0x000000ffff0c7224 */ /* 0x000fc600078e0019 */
[----:B------:R-:W2:Y:S04]  /*bfc0*/  LDL.LU.64 R24, [R1+0x868] ;  /* 0x0008680001187983 */ /* 0x000ea80000300a00 */
[----:B------:R-:W-:Y:S04]  /*bfd0*/  STL [R1+0x72c], R8 ;  /* 0x00072c0801007387 */ /* 0x000fe80000100800 */
[----:B------:R-:W-:Y:S04]  /*bfe0*/  STL [R1+0x728], R9 ;  /* 0x0007280901007387 */ /* 0x000fe80000100800 */
[----:B------:R-:W-:Y:S04]  /*bff0*/  STL [R1+0x724], R12 ;  /* 0x0007240c01007387 */ /* 0x000fe80000100800 */
[----:B------:R1:W-:Y:S01]  /*c000*/  STL [R1+0x720], R13 ;  /* 0x0007200d01007387 */ /* 0x0003e20000100800 */
[----:B--2---:R-:W-:Y:S11]  /*c010*/  HMMA.16816.F32.BF16 R24, R20, R10, R24 ;  /* 0x0000000a1418723c */ /* 0x004ff60000041818 */
[----:B------:R-:W-:Y:S11]  /*c020*/  @!UPT UIADD3 URZ, URZ, URZ, URZ ;  /* 0x0000003f3f3ff290 */ /* 0x000ff6000fffe03f */
[----:B------:R-:W-:Y:S02]  /*c030*/  @!UPT UIADD3 URZ, URZ, URZ, URZ ;  /* 0x0000003f3f3ff290 */ /* 0x000fe4000fffe03f */
[----:B------:R-:W-:Y:S02]  /*c040*/  IMAD.MOV.U32 R17, RZ, RZ, R26 ;  /* 0x000000ffff117224 */ /* 0x000fe400078e001a */
[----:B------:R-:W-:Y:S02]  /*c050*/  IMAD.MOV.U32 R16, RZ, RZ, R27 ;  /* 0x000000ffff107224 */ /* 0x000fe400078e001b */
[----:B0-----:R-:W-:Y:S01]  /*c060*/  IMAD.MOV.U32 R5, RZ, RZ, R24 ;  /* 0x000000ffff057224 */ /* 0x001fe200078e0018 */
[----:B------:R-:W2:Y:S01]  /*c070*/  LDL.LU.64 R26, [R1+0x860] ;  /* 0x00086000011a7983 */ /* 0x000ea20000300a00 */
[----:B------:R-:W-:-:S03]  /*c080*/  IMAD.MOV.U32 R28, RZ, RZ, R25 ;  /* 0x000000ffff1c7224 */ /* 0x000fc600078e0019 */
[----:B------:R-:W2:Y:S04]  /*c090*/  LDL.LU.64 R24, [R1+0x858] ;  /* 0x0008580001187983 */ /* 0x000ea80000300a00 */
[----:B------:R-:W-:Y:S04]  /*c0a0*/  STL [R1+0x73c], R16 ;  /* 0x00073c1001007387 */ /* 0x000fe80000100800 */
[----:B------:R-:W-:Y:S04]  /*c0b0*/  STL [R1+0x738], R17 ;  /* 0x0007381101007387 */ /* 0x000fe80000100800 */
[----:B------:R-:W-:Y:S04]  /*c0c0*/  STL [R1+0x734], R28 ;  /* 0x0007341c01007387 */ /* 0x000fe80000100800 */
[----:B------:R0:W-:Y:S01]  /*c0d0*/  STL [R1+0x730], R5 ;  /* 0x0007300501007387 */ /* 0x0001e20000100800 */
[----:B--2---:R-:W-:Y:S03]  /*c0e0*/  HMMA.16816.F32.BF16 R20, R20, R6, R24 ;  /* 0x000000061414723c */ /* 0x004fe60000041818 */
[----:B------:R-:W2:Y:S04]  /*c0f0*/  LDL.LU.64 R26, [R1+0x850] ;  /* 0x00085000011a7983 */ /* 0x000ea80000300a00 */
[----:B------:R-:W2:Y:S11]  /*c100*/  LDL.LU.64 R24, [R1+0x848] ;  /* 0x0008480001187983 */ /* 0x000eb60000300a00 */
[----:B------:R-:W-:Y:S06]  /*c110*/  @!UPT UIADD3 URZ, URZ, URZ, URZ ;  /* 0x0000003f3f3ff290 */ /* 0x000fec000fffe03f */
[----:B-1----:R-:W-:Y:S02]  /*c120*/  IMAD.MOV.U32 R13, RZ, RZ, R20 ;  /* 0x000000ffff0d7224 */ /* 0x002fe400078e0014 */
[----:B------:R-:W-:Y:S01]  /*c130*/  IMAD.MOV.U32 R2, RZ, RZ, R21 ;  /* 0x000000ffff027224 */ /* 0x000fe200078e0015 */
[----:B------:R-:W2:Y:S01]  /*c140*/  LDL.LU R20, [R1+0x80] ;  /* 0x0000800001147983 */ /* 0x000ea20000300800 */
[----:B------:R-:W-:Y:S02]  /*c150*/  IMAD.MOV.U32 R3, RZ, RZ, R22 ;  /* 0x000000ffff037224 */ /* 0x000fe400078e0016 */
[----:B------:R-:W-:Y:S01]  /*c160*/  IMAD.MOV.U32 R4, RZ, RZ, R23 ;  /* 0x000000ffff047224 */ /* 0x000fe200078e0017 */
[----:B------:R-:W2:Y:S04]  /*c170*/  LDL.LU R21, [R1+0x84] ;  /* 0x0000840001157983 */ /* 0x000ea80000300800 */
[----:B------:R-:W2:Y:S04]  /*c180*/  LDL.LU R22, [R1+0x88] ;  /* 0x0000880001167983 */ /* 0x000ea80000300800 */
[----:B------:R-:W2:Y:S04]  /*c190*/  LDL.LU R23, [R1+0x8c] ;  /* 0x00008c0001177983 */ /* 0x000ea80000300800 */
[----:B------:R-:W-:Y:S04]  /*c1a0*/  STL [R1+0x74c], R4 ;  /* 0x00074c0401007387 */ /* 0x000fe80000100800 */
[----:B------:R-:W-:Y:S04]  /*c1b0*/  STL [R1+0x748], R3 ;  /* 0x0007480301007387 */ /* 0x000fe80000100800 */
[----:B------:R-:W-:Y:S04]  /*c1c0*/  STL [R1+0x744], R2 ;  /* 0x0007440201007387 */ /* 0x000fe80000100800 */
[----:B------:R-:W-:Y:S01]  /*c1d0*/  STL [R1+0x740], R13 ;  /* 0x0007400d01007387 */ /* 0x000fe20000100800 */
[----:B--2---:R-:W-:Y:S11]  /*c1e0*/  HMMA.16816.F32.BF16 R20, R24, R18, R20 ;  /* 0x000000121814723c */ /* 0x004ff60000041814 */
[----:B------:R-:W-:Y:S11]  /*c1f0*/  @!UPT UIADD3 URZ, URZ, URZ, URZ ;  /* 0x0000003f3f3ff290 */ /* 0x000ff6000fffe03f */
[----:B------:R-:W-:Y:S02]  /*c200*/  @!UPT UIADD3 URZ, URZ, URZ, URZ ;  /* 0x0000003f3f3ff290 */ /* 0x000fe4000fffe03f */
[----:B------:R-:W-:Y:S02]  /*c210*/  IMAD.MOV.U32 R12, RZ, RZ, R23 ;  /* 0x000000ffff0c7224 */ /* 0x000fe400078e0017 */
[----:B------:R-:W2:Y:S01]  /*c220*/  LDL R23, [R1+0x33c] ;  /* 0x00033c0001177983 */ /* 0x000ea20000100800 */
[----:B0-----:R-:W-:Y:S02]  /*c230*/  IMAD.MOV.U32 R5, RZ, RZ, R20 ;  /* 0x000000ffff057224 */ /* 0x001fe400078e0014 */
[----:B------:R-:W-:Y:S02]  /*c240*/  IMAD.MOV.U32 R8, RZ, RZ, R21 ;  /* 0x000000ffff087224 */ /* 0x000fe400078e0015 */
[----:B------:R-:W-:Y:S01]  /*c250*/  IMAD.MOV.U32 R9, RZ, RZ, R22 ;  /* 0x000000ffff097224 */ /* 0x000fe200078e0016 */
[----:B--2---:R0:W-:Y:S04]  /*c260*/  STL [R1+0x818], R23 ;  /* 0x0008181701007387 */ /* 0x0041e80000100800 */
[----:B------:R-:W2:Y:S04]  /*c270*/  LDL.LU R20, [R1+0x10] ;  /* 0x0000100001147983 */ /* 0x000ea80000300800 */
[----:B------:R-:W2:Y:S04]  /*c280*/  LDL.LU R21, [R1+0x14] ;  /* 0x0000140001157983 */ /* 0x000ea80000300800 */
[----:B------:R-:W3:Y:S01]  /*c290*/  LDL.LU R22, [R1+0x18] ;  /* 0x0000180001167983 */ /* 0x000ee20000300800 */
[----:B0-----:R-:W-:-:S03]  /*c2a0*/  IMAD.MOV.U32 R23, RZ, RZ, R0 ;  /* 0x000000ffff177224 */ /* 0x001fc600078e0000 */
[----:B------:R-:W4:Y:S04]  /*c2b0*/  LDL.LU R0, [R1+0x840] ;  /* 0x0008400001007983 */ /* 0x000f280000300800 */
[----:B---3--:R-:W-:Y:S04]  /*c2c0*/  STL.64 [R1+0x828], R22 ;  /* 0x0008281601007387 */ /* 0x008fe80000100a00 */
[----:B--2---:R0:W-:Y:S04]  /*c2d0*/  STL.64 [R1+0x820], R20 ;  /* 0x0008201401007387 */ /* 0x0041e80000100a00 */
[----:B0-----:R-:W2:Y:S04]  /*c2e0*/  LDL.LU R20, [R1+0x60] ;  /* 0x0000600001147983 */ /* 0x001ea80000300800 */
[----:B------:R-:W2:Y:S04]  /*c2f0*/  LDL.LU R21, [R1+0x64] ;  /* 0x0000640001157983 */ /* 0x000ea80000300800 */
[----:B------:R-:W3:Y:S04]  /*c300*/  LDL.LU R22, [R1+0x68] ;  /* 0x0000680001167983 */ /* 0x000ee80000300800 */
[----:B------:R-:W3:Y:S04]  /*c310*/  LDL.LU R23, [R1+0x6c] ;  /* 0x00006c0001177983 */ /* 0x000ee80000300800 */
[----:B---3--:R-:W-:Y:S04]  /*c320*/  STL.64 [R1+0x838], R22 ;  /* 0x0008381601007387 */ /* 0x008fe80000100a00 */
[----:B--2---:R0:W-:Y:S04]  /*c330*/  STL.64 [R1+0x830], R20 ;  /* 0x0008301401007387 */ /* 0x0041e80000100a00 */
[----:B0-----:R-:W2:Y:S04]  /*c340*/  LDL.LU R20, [R1+0x70] ;  /* 0x0000700001147983 */ /* 0x001ea80000300800 */
[----:B------:R-:W2:Y:S04]  /*c350*/  LDL.LU R21, [R1+0x74] ;  /* 0x0000740001157983 */ /* 0x000ea80000300800 */
[----:B------:R-:W2:Y:S01]  /*c360*/  LDL.LU R22, [R1+0x78] ;  /* 0x0000780001167983 */ /* 0x000ea20000300800 */
[----:B----4-:R-:W-:-:S03]  /*c370*/  IMAD.MOV.U32 R23, RZ, RZ, R0 ;  /* 0x000000ffff177224 */ /* 0x010fc600078e0000 */
[----:B------:R0:W-:Y:S04]  /*c380*/  STL [R1+0x75c], R12 ;  /* 0x00075c0c01007387 */ /* 0x0001e80000100800 */
[----:B------:R1:W-:Y:S04]  /*c390*/  STL [R1+0x758], R9 ;  /* 0x0007580901007387 */ /* 0x0003e80000100800 */
[----:B------:R3:W-:Y:S04]  /*c3a0*/  STL [R1+0x754], R8 ;  /* 0x0007540801007387 */ /* 0x0007e80000100800 */
[----:B------:R4:W-:Y:S01]  /*c3b0*/  STL [R1+0x750], R5 ;  /* 0x0007500501007387 */ /* 0x0009e20000100800 */
[----:B--2---:R-:W-:Y:S11]  /*c3c0*/  HMMA.16816.F32.BF16 R20, R24, R14, R20 ;  /* 0x0000000e1814723c */ /* 0x004ff60000041814 */
        /* <DEDUP_REMOVED lines=26> */
[----:B------:R-:W2:Y:S11]  /*c570*/  LDL.LU R23, [R1+0x818] ;  /* 0x0008180001177983 */ /* 0x000eb60000300800 */
[----:B------:R-:W-:Y:S10]  /*c580*/  @!UPT UIADD3 URZ, URZ, URZ, URZ ;  /* 0x0000003f3f3ff290 */ /* 0x000ff4000fffe03f */
[----:B0-----:R-:W-:Y:S02]  /*c590*/  IMAD.MOV.U32 R12, RZ, RZ, R24 ;  /* 0x000000ffff0c7224 */ /* 0x001fe400078e0018 */
[----:B-1----:R-:W-:Y:S02]  /*c5a0*/  IMAD.MOV.U32 R9, RZ, RZ, R25 ;  /* 0x000000ffff097224 */ /* 0x002fe400078e0019 */
[----:B---3--:R-:W-:Y:S02]  /*c5b0*/  IMAD.MOV.U32 R8, RZ, RZ, R26 ;  /* 0x000000ffff087224 */ /* 0x008fe400078e001a */
[----:B----4-:R-:W-:Y:S02]  /*c5c0*/  IMAD.MOV.U32 R5, RZ, RZ, R27 ;  /* 0x000000ffff057224 */ /* 0x010fe400078e001b */
[----:B------:R-:W0:Y:S04]  /*c5d0*/  LDSM.16.MT88.4 R24, [R29+0x10800] ;  /* 0x010800001d18783b */ /* 0x000e280000004200 */
[----:B------:R1:W-:Y:S04]  /*c5e0*/  STL [R1+0x78c], R5 ;  /* 0x00078c0501007387 */ /* 0x0003e80000100800 */
[----:B------:R3:W-:Y:S04]  /*c5f0*/  STL.64 [R1+0x810], R6 ;  /* 0x0008100601007387 */ /* 0x0007e80000100a00 */
[----:B------:R-:W4:Y:S04]  /*c600*/  LDL.LU R4, [R1+0xb0] ;  /* 0x0000b00001047983 */ /* 0x000f280000300800 */
[----:B-1----:R-:W4:Y:S04]  /*c610*/  LDL.LU R5, [R1+0xb4] ;  /* 0x0000b40001057983 */ /* 0x002f280000300800 */
[----:B---3--:R-:W4:Y:S04]  /*c620*/  LDL.LU R6, [R1+0xb8] ;  /* 0x0000b80001067983 */ /* 0x008f280000300800 */
[----:B------:R-:W4:Y:S04]  /*c630*/  LDL.LU R7, [R1+0xbc] ;  /* 0x0000bc0001077983 */ /* 0x000f280000300800 */
[----:B------:R-:W-:Y:S04]  /*c640*/  STL [R1+0x788], R8 ;  /* 0x0007880801007387 */ /* 0x000fe80000100800 */
[----:B------:R-:W-:Y:S04]  /*c650*/  STL [R1+0x784], R9 ;  /* 0x0007840901007387 */ /* 0x000fe80000100800 */
[----:B------:R-:W-:Y:S04]  /*c660*/  STL [R1+0x780], R12 ;  /* 0x0007800c01007387 */ /* 0x000fe80000100800 */
[----:B0-----:R-:W-:Y:S04]  /*c670*/  STL.64 [R1+0x7f8], R26 ;  /* 0x0007f81a01007387 */ /* 0x001fe80000100a00 */
[----:B------:R0:W-:Y:S04]  /*c680*/  STL.64 [R1+0x7f0], R24 ;  /* 0x0007f01801007387 */ /* 0x0001e80000100a00 */
[----:B0-----:R-:W3:Y:S04]  /*c690*/  LDL.LU R24, [R1+0xc0] ;  /* 0x0000c00001187983 */ /* 0x001ee80000300800 */
[----:B------:R-:W3:Y:S04]  /*c6a0*/  LDL.LU R25, [R1+0xc4] ;  /* 0x0000c40001197983 */ /* 0x000ee80000300800 */
[----:B------:R-:W3:Y:S04]  /*c6b0*/  LDL.LU R26, [R1+0xc8] ;  /* 0x0000c800011a7983 */ /* 0x000ee80000300800 */
[----:B------:R-:W3:Y:S04]  /*c6c0*/  LDL.LU R27, [R1+0xcc] ;  /* 0x0000cc00011b7983 */ /* 0x000ee80000300800 */
[----:B------:R-:W-:Y:S04]  /*c6d0*/  STL [R1+0x790], R29 ;  /* 0x0007901d01007387 */ /* 0x000fe80000100800 */
[----:B--2---:R-:W3:Y:S02]  /*c6e0*/  LDSM.16.MT88.4 R20, [R23+0x10800] ;  /* 0x010800001714783b */ /* 0x004ee40000004200 */
[C---:B---3--:R-:W-:Y:S11]  /*c6f0*/  HMMA.16816.F32.BF16 R24, R20.reuse, R18, R24 ;  /* 0x000000121418723c */ /* 0x048ff60000041818 */
[----:B------:R-:W-:Y:S11]  /*c700*/  @!UPT UIADD3 URZ, URZ, URZ, URZ ;  /* 0x0000003f3f3ff290 */ /* 0x000ff6000fffe03f */
[----:B------:R-:W-:Y:S02]  /*c710*/  @!UPT UIADD3 URZ, URZ, URZ, URZ ;  /* 0x0000003f3f3ff290 */ /* 0x000fe4000fffe03f */
[----:B------:R-:W-:Y:S02]  /*c720*/  IMAD.MOV.U32 R0, RZ, RZ, R24 ;  /* 0x000000ffff007224 */ /* 0x000fe400078e0018 */
[----:B------:R-:W-:Y:S01]  /*c730*/  IMAD.MOV.U32 R28, RZ, RZ, R25 ;  /* 0x000000ffff1c7224 */ /* 0x000fe200078e0019 */
[----:B------:R-:W2:Y:S01]  /*c740*/  LDL.LU R24, [R1+0x50] ;  /* 0x0000500001187983 */ /* 0x000ea20000300800 */
[----:B------:R-:W-:Y:S02]  /*c750*/  IMAD.MOV.U32 R17, RZ, RZ, R26 ;  /* 0x000000ffff117224 */ /* 0x000fe400078e001a */
[----:B------:R-:W-:Y:S01]  /*c760*/  IMAD.MOV.U32 R16, RZ, RZ, R27 ;  /* 0x000000ffff107224 */ /* 0x000fe200078e001b */
[----:B------:R-:W2:Y:S04]  /*c770*/  LDL.LU R25, [R1+0x54] ;  /* 0x0000540001197983 */ /* 0x000ea80000300800 */
[----:B------:R-:W3:Y:S04]  /*c780*/  LDL.LU R26, [R1+0x58] ;  /* 0x00005800011a7983 */ /* 0x000ee80000300800 */
[----:B------:R-:W3:Y:S01]  /*c790*/  LDL.LU R27, [R1+0x5c] ;  /* 0x00005c00011b7983 */ /* 0x000ee20000300800 */
[----:B----4-:R-:W-:Y:S03]  /*c7a0*/  HMMA.16816.F32.BF16 R4, R20, R14, R4 ;  /* 0x0000000e1404723c */ /* 0x010fe60000041804 */
[----:B---3--:R-:W-:Y:S04]  /*c7b0*/  STL.64 [R1+0x808], R26 ;  /* 0x0008081a01007387 */ /* 0x008fe80000100a00 */
[----:B--2---:R0:W-:Y:S04]  /*c7c0*/  STL.64 [R1+0x800], R24 ;  /* 0x0008001801007387 */ /* 0x0041e80000100a00 */
[----:B0-----:R-:W2:Y:S04]  /*c7d0*/  LDL.LU R24, [R1+0xa0] ;  /* 0x0000a00001187983 */ /* 0x001ea80000300800 */
[----:B------:R-:W2:Y:S04]  /*c7e0*/  LDL.LU R25, [R1+0xa4] ;  /* 0x0000a40001197983 */ /* 0x000ea80000300800 */
[----:B------:R-:W2:Y:S04]  /*c7f0*/  LDL.LU R26, [R1+0xa8] ;  /* 0x0000a800011a7983 */ /* 0x000ea80000300800 */
[----:B------:R-:W2:Y:S01]  /*c800*/  LDL.LU R27, [R1+0xac] ;  /* 0x0000ac00011b7983 */ /* 0x000ea20000300800 */
[----:B------:R-:W-:-:S02]  /*c810*/  IMAD.MOV.U32 R13, RZ, RZ, R4 ;  /* 0x000000ffff0d7224 */ /* 0x000fc400078e0004 */
[----:B------:R-:W-:Y:S01]  /*c820*/  IMAD.MOV.U32 R4, RZ, RZ, R7 ;  /* 0x000000ffff047224 */ /* 0x000fe200078e0007 */
[----:B------:R-:W-:Y:S01]  /*c830*/  STL [R1+0x7a0], R16 ;  /* 0x0007a01001007387 */ /* 0x000fe20000100800 */
[----:B------:R-:W-:Y:S02]  /*c840*/  IMAD.MOV.U32 R3, RZ, RZ, R6 ;  /* 0x000000ffff037224 */ /* 0x000fe400078e0006 */
[----:B------:R-:W-:Y:S01]  /*c850*/  IMAD.MOV.U32 R2, RZ, RZ, R5 ;  /* 0x000000ffff027224 */ /* 0x000fe200078e0005 */
[----:B------:R-:W-:Y:S04]  /*c860*/  STL [R1+0x79c], R17 ;  /* 0x00079c1101007387 */ /* 0x000fe80000100800 */
[----:B------:R-:W-:Y:S04]  /*c870*/  STL [R1+0x798], R28 ;  /* 0x0007981c01007387 */ /* 0x000fe80000100800 */
[----:B------:R-:W-:Y:S04]  /*c880*/  STL [R1+0x794], R0 ;  /* 0x0007940001007387 */ /* 0x000fe80000100800 */
[----:B------:R-:W3:Y:S04]  /*c890*/  LDL.LU.64 R6, [R1+0x810] ;  /* 0x0008100001067983 */ /* 0x000ee80000300a00 */
        /* <DEDUP_REMOVED lines=10> */
[----:B------:R-:W3:Y:S01]  /*c940*/  LDL.LU.64 R26, [R1+0x808] ;  /* 0x00080800011a7983 */ /* 0x000ee20000300a00 */
[----:B------:R-:W-:-:S03]  /*c950*/  IMAD.MOV.U32 R8, RZ, RZ, R25 ;  /* 0x000000ffff087224 */ /* 0x000fc600078e0019 */
[----:B------:R-:W3:Y:S04]  /*c960*/  LDL.LU.64 R24, [R1+0x800] ;  /* 0x0008000001187983 */ /* 0x000ee80000300a00 */
[----:B------:R-:W-:Y:S04]  /*c970*/  STL.64 [R1+0x7d8], R10 ;  /* 0x0007d80a01007387 */ /* 0x000fe80000100a00 */
[----:B------:R0:W-:Y:S04]  /*c980*/  STL.64 [R1+0x7d0], R8 ;  /* 0x0007d00801007387 */ /* 0x0001e80000100a00 */
[----:B0-----:R-:W2:Y:S04]  /*c990*/  LDL.LU R8, [R1+0x30] ;  /* 0x0000300001087983 */ /* 0x001ea80000300800 */
[----:B------:R-:W2:Y:S04]  /*c9a0*/  LDL.LU R9, [R1+0x34] ;  /* 0x0000340001097983 */ /* 0x000ea80000300800 */
[----:B------:R-:W4:Y:S04]  /*c9b0*/  LDL.LU R10, [R1+0x38] ;  /* 0x00003800010a7983 */ /* 0x000f280000300800 */
[----:B------:R-:W4:Y:S01]  /*c9c0*/  LDL.LU R11, [R1+0x3c] ;  /* 0x00003c00010b7983 */ /* 0x000f220000300800 */
[----:B---3--:R-:W-:Y:S11]  /*c9d0*/  HMMA.16816.F32.BF16 R20, R20, R6, R24 ;  /* 0x000000061414723c */ /* 0x008ff60000041818 */
[----:B------:R-:W-:Y:S11]  /*c9e0*/  @!UPT UIADD3 URZ, URZ, URZ, URZ ;  /* 0x0000003f3f3ff290 */ /* 0x000ff6000fffe03f */
[----:B------:R-:W-:Y:S02]  /*c9f0*/  @!UPT UIADD3 URZ, URZ, URZ, URZ ;  /* 0x0000003f3f3ff290 */ /* 0x000fe4000fffe03f */
[----:B------:R-:W-:Y:S01]  /*ca00*/  IMAD.MOV.U32 R29, RZ, RZ, R23 ;  /* 0x000000ffff1d7224 */ /* 0x000fe200078e0017 */
[----:B----4-:R-:W-:Y:S04]  /*ca10*/  STL.64 [R1+0x7e8], R10 ;  /* 0x0007e80a01007387 */ /* 0x010fe80000100a00 */
[----:B--2---:R0:W-:Y:S04]  /*ca20*/  STL.64 [R1+0x7e0], R8 ;  /* 0x0007e00801007387 */ /* 0x0041e80000100a00 */
[----:B0-----:R-:W2:Y:S04]  /*ca30*/  LDL.LU R8, [R1+0x40] ;  /* 0x0000400001087983 */ /* 0x001ea80000300800 */
[----:B------:R-:W2:Y:S04]  /*ca40*/  LDL.LU R9, [R1+0x44] ;  /* 0x0000440001097983 */ /* 0x000ea80000300800 */
[----:B------:R-:W2:Y:S04]  /*ca50*/  LDL.LU R10, [R1+0x48] ;  /* 0x00004800010a7983 */ /* 0x000ea80000300800 */
[----:B------:R-:W2:Y:S04]  /*ca60*/  LDL.LU R11, [R1+0x4c] ;  /* 0x00004c00010b7983 */ /* 0x000ea80000300800 */
[----:B------:R-:W-:Y:S04]  /*ca70*/  STL [R1+0x7b4], R5 ;  /* 0x0007b40501007387 */ /* 0x000fe80000100800 */
[----:B------:R-:W2:Y:S04]  /*ca80*/  LDL.LU.64 R26, [R1+0x7f8] ;  /* 0x0007f800011a7983 */ /* 0x000ea80000300a00 */
[----:B------:R-:W2:Y:S04]  /*ca90*/  LDL.LU.64 R24, [R1+0x7f0] ;  /* 0x0007f00001187983 */ /* 0x000ea80000300a00 */
[----:B------:R-:W3:Y:S01]  /*caa0*/  LDL R23, [R1+0x100] ;  /* 0x0001000001177983 */ /* 0x000ee20000100800 */
[----:B------:R-:W-:-:S02]  /*cab0*/  IMAD.MOV.U32 R17, RZ, RZ, R20 ;  /* 0x000000ffff117224 */ /* 0x000fc400078e0014 */
[----:B------:R-:W-:Y:S02]  /*cac0*/  IMAD.MOV.U32 R28, RZ, RZ, R21 ;  /* 0x000000ffff1c7224 */ /* 0x000fe400078e0015 */
[----:B------:R-:W-:Y:S01]  /*cad0*/  IMAD.MOV.U32 R0, RZ, RZ, R22 ;  /* 0x000000ffff007224 */ /* 0x000fe200078e0016 */
[----:B---3--:R0:W-:Y:S04]  /*cae0*/  STL [R1+0x7b8], R23 ;  /* 0x0007b81701007387 */ /* 0x0081e80000100800 */
[----:B------:R-:W3:Y:S04]  /*caf0*/  LDL.LU R20, [R1] ;  /* 0x0000000001147983 */ /* 0x000ee80000300800 */
[----:B------:R-:W3:Y:S04]  /*cb00*/  LDL.LU R21, [R1+0x4] ;  /* 0x0000040001157983 */ /* 0x000ee80000300800 */
[----:B------:R-:W4:Y:S04]  /*cb10*/  LDL.LU R22, [R1+0x8] ;  /* 0x0000080001167983 */ /* 0x000f280000300800 */
[----:B0-----:R-:W4:Y:S01]  /*cb20*/  LDL.LU R23, [R1+0xc] ;  /* 0x00000c0001177983 */ /* 0x001f220000300800 */
[C---:B--2---:R-:W-:Y:S11]  /*cb30*/  HMMA.16816.F32.BF16 R8, R24.reuse, R18, R8 ;  /* 0x000000121808723c */ /* 0x044ff60000041808 */
[----:B------:R-:W-:Y:S11]  /*cb40*/  @!UPT UIADD3 URZ, URZ, URZ, URZ ;  /* 0x0000003f3f3ff290 */ /* 0x000ff6000fffe03f */
[----:B------:R-:W-:Y:S02]  /*cb50*/  @!UPT UIADD3 URZ, URZ, URZ, URZ ;  /* 0x0000003f3f3ff290 */ /* 0x000fe4000fffe03f */
[----:B------:R-:W-:Y:S02]  /*cb60*/  IMAD.MOV.U32 R19, RZ, RZ, R10 ;  /* 0x000000ffff137224 */ /* 0x000fe400078e000a */
[----:B------:R-:W-:Y:S02]  /*cb70*/  IMAD.MOV.U32 R18, RZ, RZ, R11 ;  /* 0x000000ffff127224 */ /* 0x000fe400078e000b */
[----:B------:R-:W-:Y:S02]  /*cb80*/  IMAD.MOV.U32 R13, RZ, RZ, R8 ;  /* 0x000000ffff0d7224 */ /* 0x000fe400078e0008 */
[----:B------:R-:W-:Y:S01]  /*cb90*/  IMAD.MOV.U32 R16, RZ, RZ, R9 ;  /* 0x000000ffff107224 */ /* 0x000fe200078e0009 */
[----:B----4-:R-:W-:Y:S04]  /*cba0*/  STL.64 [R1+0x7c8], R22 ;  /* 0x0007c81601007387 */ /* 0x010fe80000100a00 */
[----:B---3--:R0:W-:Y:S04]  /*cbb0*/  STL.64 [R1+0x7c0], R20 ;  /* 0x0007c01401007387 */ /* 0x0081e80000100a00 */
[----:B0-----:R-:W2:Y:S04]  /*cbc0*/  LDL.LU R20, [R1+0x20] ;  /* 0x0000200001147983 */ /* 0x001ea80000300800 */
[----:B------:R-:W2:Y:S04]  /*cbd0*/  LDL.LU R21, [R1+0x24] ;  /* 0x0000240001157983 */ /* 0x000ea80000300800 */
[----:B------:R-:W2:Y:S04]  /*cbe0*/  LDL.LU R22, [R1+0x28] ;  /* 0x0000280001167983 */ /* 0x000ea80000300800 */
[----:B------:R-:W2:Y:S04]  /*cbf0*/  LDL.LU R23, [R1+0x2c] ;  /* 0x00002c0001177983 */ /* 0x000ea80000300800 */
[----:B------:R-:W3:Y:S04]  /*cc00*/  LDL.LU.64 R10, [R1+0x7e8] ;  /* 0x0007e800010a7983 */ /* 0x000ee80000300a00 */
[----:B------:R-:W3:Y:S02]  /*cc10*/  LDL.LU.64 R8, [R1+0x7e0] ;  /* 0x0007e00001087983 */ /* 0x000ee40000300a00 */
[C---:B---3--:R-:W-:Y:S11]  /*cc20*/  HMMA.16816.F32.BF16 R8, R24.reuse, R14, R8 ;  /* 0x0000000e1808723c */ /* 0x048ff60000041808 */
[----:B------:R-:W-:Y:S11]  /*cc30*/  @!UPT UIADD3 URZ, URZ, URZ, URZ ;  /* 0x0000003f3f3ff290 */ /* 0x000ff6000fffe03f */
[----:B------:R-:W-:Y:S02]  /*cc40*/  @!UPT UIADD3 URZ, URZ, URZ, URZ ;  /* 0x0000003f3f3ff290 */ /* 0x000fe4000fffe03f */
[----:B------:R-:W-:Y:S02]  /*cc50*/  IMAD.MOV.U32 R15, RZ, RZ, R10 ;  /* 0x000000ffff0f7224 */ /* 0x000fe400078e000a */
[----:B------:R-:W-:Y:S02]  /*cc60*/  IMAD.MOV.U32 R14, RZ, RZ, R11 ;  /* 0x000000ffff0e7224 */ /* 0x000fe400078e000b */
[----:B------:R-:W2:Y:S01]  /*cc70*/  LDL.LU.64 R10, [R1+0x7d8] ;  /* 0x0007d800010a7983 */ /* 0x000ea20000300a00 */
[----:B------:R-:W-:Y:S02]  /*cc80*/  IMAD.MOV.U32 R3, RZ, RZ, R8 ;  /* 0x000000ffff037224 */ /* 0x000fe400078e0008 */
[----:B------:R-:W-:Y:S02]  /*cc90*/  IMAD.MOV.U32 R2, RZ, RZ, R9 ;  /* 0x000000ffff027224 */ /* 0x000fe400078e0009 */
[----:B------:R-:W3:Y:S01]  /*cca0*/  LDL.LU.64 R8, [R1+0x7d0] ;  /* 0x0007d00001087983 */ /* 0x000ee20000300a00 */
        /* <DEDUP_REMOVED lines=8> */
[----:B------:R-:W2:Y:S02]  /*cd30*/  LDL.LU.64 R20, [R1+0x7c0] ;  /* 0x0007c00001147983 */ /* 0x000ea40000300a00 */
[----:B--2---:R-:W-:Y:S02]  /*cd40*/  HMMA.16816.F32.BF16 R24, R24, R6, R20 ;  /* 0x000000061818723c */ /* 0x004fe40000041814 */
[----:B------:R-:W2:Y:S11]  /*cd50*/  LDL.LU R23, [R1+0x7b8] ;  /* 0x0007b80001177983 */ /* 0x000eb60000300800 */
[----:B------:R-:W-:Y:S10]  /*cd60*/  @!UPT UIADD3 URZ, URZ, URZ, URZ ;  /* 0x0000003f3f3ff290 */ /* 0x000ff4000fffe03f */
[----:B------:R-:W-:Y:S04]  /*cd70*/  STL.64 [R1+0x628], R26 ;  /* 0x0006281a01007387 */ /* 0x000fe80000100a00 */
[----:B------:R0:W-:Y:S02]  /*cd80*/  STL.64 [R1+0x620], R24 ;  /* 0x0006201801007387 */ /* 0x0001e40000100a00 */
[----:B0-----:R-:W-:Y:S02]  /*cd90*/  IMAD.MOV.U32 R24, RZ, RZ, R5 ;  /* 0x000000ffff187224 */ /* 0x001fe400078e0005 */
[----:B------:R-:W4:Y:S01]  /*cda0*/  LDL.LU R5, [R1+0x7b4] ;  /* 0x0007b40001057983 */ /* 0x000f220000300800 */
[----:B------:R-:W-:Y:S02]  /*cdb0*/  IMAD.MOV.U32 R26, RZ, RZ, R11 ;  /* 0x000000ffff1a7224 */ /* 0x000fe400078e000b */
[----:B------:R-:W-:-:S02]  /*cdc0*/  IMAD.MOV.U32 R27, RZ, RZ, R10 ;  /* 0x000000ffff1b7224 */ /* 0x000fc400078e000a */
[----:B------:R-:W-:Y:S02]  /*cdd0*/  IMAD.MOV.U32 R25, RZ, RZ, R4 ;  /* 0x000000ffff197224 */ /* 0x000fe400078e0004 */
[----:B------:R-:W4:Y:S04]  /*cde0*/  LDL.LU R4, [R1+0x7b0] ;  /* 0x0007b00001047983 */ /* 0x000f280000300800 */
[----:B------:R0:W-:Y:S04]  /*cdf0*/  STL.64 [R1+0x638], R26 ;  /* 0x0006381a01007387 */ /* 0x0001e80000100a00 */
[----:B------:R1:W-:Y:S01]  /*ce00*/  STL.64 [R1+0x630], R24 ;  /* 0x0006301801007387 */ /* 0x0003e20000100a00 */
[----:B0-----:R-:W-:-:S02]  /*ce10*/  IMAD.MOV.U32 R26, RZ, RZ, R15 ;  /* 0x000000ffff1a7224 */ /* 0x001fc400078e000f */
[----:B------:R-:W-:Y:S02]  /*ce20*/  IMAD.MOV.U32 R27, RZ, RZ, R14 ;  /* 0x000000ffff1b7224 */ /* 0x000fe400078e000e */
[----:B-1----:R-:W-:Y:S02]  /*ce30*/  IMAD.MOV.U32 R24, RZ, RZ, R3 ;  /* 0x000000ffff187224 */ /* 0x002fe400078e0003 */
[----:B------:R-:W-:Y:S01]  /*ce40*/  IMAD.MOV.U32 R25, RZ, RZ, R2 ;  /* 0x000000ffff197224 */ /* 0x000fe200078e0002 */
[----:B------:R-:W4:Y:S04]  /*ce50*/  LDL.LU R3, [R1+0x7ac] ;  /* 0x0007ac0001037983 */ /* 0x000f280000300800 */
[----:B------:R-:W4:Y:S04]  /*ce60*/  LDL.LU R2, [R1+0x7a8] ;  /* 0x0007a80001027983 */ /* 0x000f280000300800 */
[----:B------:R0:W-:Y:S04]  /*ce70*/  STL.64 [R1+0x648], R26 ;  /* 0x0006481a01007387 */ /* 0x0001e80000100a00 */
[----:B------:R1:W-:Y:S01]  /*ce80*/  STL.64 [R1+0x640], R24 ;  /* 0x0006401801007387 */ /* 0x0003e20000100a00 */
[----:B0-----:R-:W-:Y:S01]  /*ce90*/  MOV R26, R19 ;  /* 0x00000013001a7202 */ /* 0x001fe20000000f00 */
[----:B------:R-:W-:-:S02]  /*cea0*/  IMAD.MOV.U32 R27, RZ, RZ, R18 ;  /* 0x000000ffff1b7224 */ /* 0x000fc400078e0012 */
[----:B-1----:R-:W-:Y:S02]  /*ceb0*/  IMAD.MOV.U32 R24, RZ, RZ, R13 ;  /* 0x000000ffff187224 */ /* 0x002fe400078e000d */
[----:B------:R-:W-:Y:S01]  /*cec0*/  IMAD.MOV.U32 R25, RZ, RZ, R16 ;  /* 0x000000ffff197224 */ /* 0x000fe200078e0010 */
[----:B------:R-:W4:Y:S04]  /*ced0*/  LDL.LU R13, [R1+0x7a4] ;  /* 0x0007a400010d7983 */ /* 0x000f280000300800 */
[----:B------:R-:W4:Y:S04]  /*cee0*/  LDL.LU R16, [R1+0x7a0] ;  /* 0x0007a00001107983 */ /* 0x000f280000300800 */
[----:B------:R0:W-:Y:S04]  /*cef0*/  STL.64 [R1+0x658], R26 ;  /* 0x0006581a01007387 */ /* 0x0001e80000100a00 */
[----:B------:R1:W-:Y:S01]  /*cf00*/  STL.64 [R1+0x650], R24 ;  /* 0x0006501801007387 */ /* 0x0003e20000100a00 */
[----:B0-----:R-:W-:-:S02]  /*cf10*/  IMAD.MOV.U32 R26, RZ, RZ, R0 ;  /* 0x000000ffff1a7224 */ /* 0x001fc400078e0000 */
[----:B------:R-:W-:Y:S02]  /*cf20*/  IMAD.MOV.U32 R27, RZ, RZ, R29 ;  /* 0x000000ffff1b7224 */ /* 0x000fe400078e001d */
[----:B-1----:R-:W-:Y:S02]  /*cf30*/  IMAD.MOV.U32 R24, RZ, RZ, R17 ;  /* 0x000000ffff187224 */ /* 0x002fe400078e0011 */
[----:B------:R-:W4:Y:S01]  /*cf40*/  LDL.LU R17, [R1+0x79c] ;  /* 0x00079c0001117983 */ /* 0x000f220000300800 */
[----:B------:R-:W-:-:S03]  /*cf50*/  IMAD.MOV.U32 R25, RZ, RZ, R28 ;  /* 0x000000ffff197224 */ /* 0x000fc600078e001c */
[----:B------:R-:W4:Y:S04]  /*cf60*/  LDL.LU R28, [R1+0x798] ;  /* 0x00079800011c7983 */ /* 0x000f280000300800 */
[----:B------:R-:W4:Y:S04]  /*cf70*/  LDL.LU R0, [R1+0x794] ;  /* 0x0007940001007983 */ /* 0x000f280000300800 */
[----:B------:R-:W4:Y:S04]  /*cf80*/  LDL.LU R29, [R1+0x790] ;  /* 0x00079000011d7983 */ /* 0x000f280000300800 */
[----:B------:R3:W-:Y:S04]  /*cf90*/  STL.64 [R1+0x668], R26 ;  /* 0x0006681a01007387 */ /* 0x0007e80000100a00 */
[----:B------:R0:W-:Y:S01]  /*cfa0*/  STL.64 [R1+0x660], R24 ;  /* 0x0006601801007387 */ /* 0x0001e20000100a00 */
[----:B---3--:R-:W-:-:S02]  /*cfb0*/  IMAD.MOV.U32 R26, RZ, RZ, R9 ;  /* 0x000000ffff1a7224 */ /* 0x008fc400078e0009 */
[----:B------:R-:W-:Y:S02]  /*cfc0*/  IMAD.MOV.U32 R27, RZ, RZ, R12 ;  /* 0x000000ffff1b7224 */ /* 0x000fe400078e000c */
[----:B0-----:R-:W-:Y:S01]  /*cfd0*/  IMAD.MOV.U32 R25, RZ, RZ, R8 ;  /* 0x000000ffff197224 */ /* 0x001fe200078e0008 */
[----:B--2---:R-:W-:Y:S01]  /*cfe0*/  LDSM.16.MT88.4 R20, [R23+0x11000] ;  /* 0x011000001714783b */ /* 0x004fe20000004200 */
[----:B----4-:R-:W-:-:S03]  /*cff0*/  IMAD.MOV.U32 R24, RZ, RZ, R5 ;  /* 0x000000ffff187224 */ /* 0x010fc600078e0005 */
[----:B------:R-:W2:Y:S04]  /*d000*/  LDL.LU R5, [R1+0x78c] ;  /* 0x00078c0001057983 */ /* 0x000ea80000300800 */
[----:B------:R-:W3:Y:S04]  /*d010*/  LDL.LU R8, [R1+0x788] ;  /* 0x0007880001087983 */ /* 0x000ee80000300800 */
[----:B------:R-:W4:Y:S04]  /*d020*/  LDL.LU R9, [R1+0x784] ;  /* 0x0007840001097983 */ /* 0x000f280000300800 */
[----:B------:R-:W4:Y:S04]  /*d030*/  LDL.LU R12, [R1+0x780] ;  /* 0x00078000010c7983 */ /* 0x000f280000300800 */
[----:B------:R0:W-:Y:S04]  /*d040*/  STL.64 [R1+0x678], R26 ;  /* 0x0006781a01007387 */ /* 0x0001e80000100a00 */
[----:B------:R1:W-:Y:S01]  /*d050*/  STL.64 [R1+0x670], R24 ;  /* 0x0006701801007387 */ /* 0x0003e20000100a00 */
[----:B0-----:R-:W-:-:S02]  /*d060*/  IMAD.MOV.U32 R26, RZ, RZ, R3 ;  /* 0x000000ffff1a7224 */ /* 0x001fc400078e0003 */
[----:B------:R-:W-:Y:S02]  /*d070*/  IMAD.MOV.U32 R27, RZ, RZ, R4 ;  /* 0x000000ffff1b7224 */ /* 0x000fe400078e0004 */
[----:B-1----:R-:W-:Y:S02]  /*d080*/  IMAD.MOV.U32 R25, RZ, RZ, R2 ;  /* 0x000000ffff197224 */ /* 0x002fe400078e0002 */
[----:B------:R-:W-:Y:S02]  /*d090*/  IMAD.MOV.U32 R24, RZ, RZ, R13 ;  /* 0x000000ffff187224 */ /* 0x000fe400078e000d */
[----:B------:R-:W4:Y:S04]  /*d0a0*/  LDL.LU R13, [R1+0x77c] ;  /* 0x00077c00010d7983 */ /* 0x000f280000300800 */
[----:B------:R-:W4:Y:S04]  /*d0b0*/  LDL.LU R2, [R1+0x778] ;  /* 0x0007780001027983 */ /* 0x000f280000300800 */
        /* <DEDUP_REMOVED lines=14> */
[----:B--2---:R-:W-:-:S02]  /*d1a0*/  IMAD.MOV.U32 R27, RZ, RZ, R5 ;  /* 0x000000ffff1b7224 */ /* 0x004fc400078e0005 */
[----:B---3--:R-:W-:Y:S02]  /*d1b0*/  IMAD.MOV.U32 R26, RZ, RZ, R8 ;  /* 0x000000ffff1a7224 */ /* 0x008fe400078e0008 */
[----:B----4-:R-:W-:Y:S02]  /*d1c0*/  IMAD.MOV.U32 R25, RZ, RZ, R9 ;  /* 0x000000ffff197224 */ /* 0x010fe400078e0009 */
[----:B------:R-:W-:Y:S02]  /*d1d0*/  IMAD.MOV.U32 R24, RZ, RZ, R12 ;  /* 0x000000ffff187224 */ /* 0x000fe400078e000c */
[----:B------:R-:W2:Y:S04]  /*d1e0*/  LDL.LU R12, [R1+0x75c] ;  /* 0x00075c00010c7983 */ /* 0x000ea80000300800 */
[----:B------:R-:W3:Y:S04]  /*d1f0*/  LDL.LU R9, [R1+0x758] ;  /* 0x0007580001097983 */ /* 0x000ee80000300800 */
[----:B------:R-:W4:Y:S04]  /*d200*/  LDL.LU R8, [R1+0x754] ;  /* 0x0007540001087983 */ /* 0x000f280000300800 */
[----:B------:R-:W2:Y:S04]  /*d210*/  LDL.LU R5, [R1+0x750] ;  /* 0x0007500001057983 */ /* 0x000ea80000300800 */
        /* <DEDUP_REMOVED lines=19> */
[----:B------:R-:W4:Y:S04]  /*d350*/  LDL R0, [R1+0x108] ;  /* 0x0001080001007983 */ /* 0x000f280000100800 */
[----:B------:R-:W-:Y:S04]  /*d360*/  STL.64 [R1+0x6c8], R26 ;  /* 0x0006c81a01007387 */ /* 0x000fe80000100a00 */
[----:B------:R2:W-:Y:S02]  /*d370*/  STL.64 [R1+0x6c0], R24 ;  /* 0x0006c01801007387 */ /* 0x0005e40000100a00 */
[----:B--2---:R-:W-:-:S02]  /*d380*/  IMAD.MOV.U32 R24, RZ, RZ, R5 ;  /* 0x000000ffff187224 */ /* 0x004fc400078e0005 */
[----:B------:R-:W2:Y:S01]  /*d390*/  LDL.LU R5, [R1+0x730] ;  /* 0x0007300001057983 */ /* 0x000ea20000300800 */
[----:B---3--:R-:W-:Y:S02]  /*d3a0*/  IMAD.MOV.U32 R26, RZ, RZ, R9 ;  /* 0x000000ffff1a7224 */ /* 0x008fe400078e0009 */
[----:B------:R-:W-:Y:S02]  /*d3b0*/  IMAD.MOV.U32 R27, RZ, RZ, R12 ;  /* 0x000000ffff1b7224 */ /* 0x000fe400078e000c */
[----:B----4-:R-:W-:Y:S02]  /*d3c0*/  IMAD.MOV.U32 R25, RZ, RZ, R8 ;  /* 0x000000ffff197224 */ /* 0x010fe400078e0008 */
[----:B------:R-:W3:Y:S04]  /*d3d0*/  LDL.LU R8, [R1+0x72c] ;  /* 0x00072c0001087983 */ /* 0x000ee80000300800 */
[----:B------:R-:W4:Y:S04]  /*d3e0*/  LDL.LU R9, [R1+0x728] ;  /* 0x0007280001097983 */ /* 0x000f280000300800 */
[----:B------:R-:W3:Y:S04]  /*d3f0*/  LDL.LU R12, [R1+0x724] ;  /* 0x00072400010c7983 */ /* 0x000ee80000300800 */
[----:B------:R0:W-:Y:S04]  /*d400*/  STL.64 [R1+0x6d8], R26 ;  /* 0x0006d81a01007387 */ /* 0x0001e80000100a00 */
[----:B------:R1:W-:Y:S01]  /*d410*/  STL.64 [R1+0x6d0], R24 ;  /* 0x0006d01801007387 */ /* 0x0003e20000100a00 */
[----:B0-----:R-:W-:-:S02]  /*d420*/  IMAD.MOV.U32 R27, RZ, RZ, R4 ;  /* 0x000000ffff1b7224 */ /* 0x001fc400078e0004 */
[----:B------:R-:W-:Y:S02]  /*d430*/  IMAD.MOV.U32 R26, RZ, RZ, R3 ;  /* 0x000000ffff1a7224 */ /* 0x000fe400078e0003 */
[----:B-1----:R-:W-:Y:S02]  /*d440*/  IMAD.MOV.U32 R25, RZ, RZ, R2 ;  /* 0x000000ffff197224 */ /* 0x002fe400078e0002 */
[----:B------:R-:W-:Y:S02]  /*d450*/  IMAD.MOV.U32 R24, RZ, RZ, R13 ;  /* 0x000000ffff187224 */ /* 0x000fe400078e000d */
[----:B------:R-:W3:Y:S04]  /*d460*/  LDL.LU R13, [R1+0x720] ;  /* 0x00072000010d7983 */ /* 0x000ee80000300800 */
[----:B------:R-:W3:Y:S04]  /*d470*/  LDL.LU R2, [R1+0x71c] ;  /* 0x00071c0001027983 */ /* 0x000ee80000300800 */
[----:B------:R-:W3:Y:S04]  /*d480*/  LDL.LU R3, [R1+0x718] ;  /* 0x0007180001037983 */ /* 0x000ee80000300800 */
[----:B------:R-:W3:Y:S04]  /*d490*/  LDL.LU R4, [R1+0x714] ;  /* 0x0007140001047983 */ /* 0x000ee80000300800 */
[----:B------:R-:W-:Y:S04]  /*d4a0*/  STL.64 [R1+0x6e8], R26 ;  /* 0x0006e81a01007387 */ /* 0x000fe80000100a00 */
[----:B------:R2:W-:Y:S02]  /*d4b0*/  STL.64 [R1+0x6e0], R24 ;  /* 0x0006e01801007387 */ /* 0x0005e40000100a00 */
[----:B--2---:R-:W-:-:S02]  /*d4c0*/  IMAD.MOV.U32 R24, RZ, RZ, R5 ;  /* 0x000000ffff187224 */ /* 0x004fc400078e0005 */
[----:B------:R-:W2:Y:S01]  /*d4d0*/  LDL.LU R5, [R1+0x710] ;  /* 0x0007100001057983 */ /* 0x000ea20000300800 */
[----:B------:R-:W-:Y:S02]  /*d4e0*/  IMAD.MOV.U32 R26, RZ, RZ, R17 ;  /* 0x000000ffff1a7224 */ /* 0x000fe400078e0011 */
[----:B------:R-:W-:Y:S02]  /*d4f0*/  IMAD.MOV.U32 R27, RZ, RZ, R16 ;  /* 0x000000ffff1b7224 */ /* 0x000fe400078e0010 */
[----:B------:R-:W0:Y:S01]  /*d500*/  LDSM.16.M88.4 R16, [R0] ;  /* 0x000000000010783b */ /* 0x000e220000000200 */
[----:B------:R-:W-:-:S03]  /*d510*/  IMAD.MOV.U32 R25, RZ, RZ, R28 ;  /* 0x000000ffff197224 */ /* 0x000fc600078e001c */
[----:B------:R4:W-:Y:S04]  /*d520*/  STL.64 [R1+0x6f8], R26 ;  /* 0x0006f81a01007387 */ /* 0x0009e80000100a00 */
[----:B------:R1:W-:Y:S01]  /*d530*/  STL.64 [R1+0x6f0], R24 ;  /* 0x0006f01801007387 */ /* 0x0003e20000100a00 */
[----:B----4-:R-:W-:Y:S02]  /*d540*/  IMAD.MOV.U32 R26, RZ, RZ, R9 ;  /* 0x000000ffff1a7224 */ /* 0x010fe400078e0009 */
[----:B---3--:R-:W-:Y:S02]  /*d550*/  IMAD.MOV.U32 R27, RZ, RZ, R8 ;  /* 0x000000ffff1b7224 */ /* 0x008fe400078e0008 */
[----:B-1----:R-:W-:Y:S01]  /*d560*/  IMAD.MOV.U32 R25, RZ, RZ, R12 ;  /* 0x000000ffff197224 */ /* 0x002fe200078e000c */
[----:B------:R-:W-:Y:S04]  /*d570*/  LDSM.16.M88.4 R8, [R0+0x8000] ;  /* 0x008000000008783b */ /* 0x000fe80000000200 */
[----:B------:R1:W-:Y:S01]  /*d580*/  STL.64 [R1+0x708], R26 ;  /* 0x0007081a01007387 */ /* 0x0003e20000100a00 */
[----:B------:R-:W-:-:S03]  /*d590*/  IMAD.MOV.U32 R24, RZ, RZ, R13 ;  /* 0x000000ffff187224 */ /* 0x000fc600078e000d */
[----:B------:R-:W3:Y:S01]  /*d5a0*/  LDSM.16.M88.4 R12, [R0+0x4000] ;  /* 0x00400000000c783b */ /* 0x000ee20000000200 */
[----:B-1----:R-:W-:-:S03]  /*d5b0*/  IMAD.MOV.U32 R27, RZ, RZ, R2 ;  /* 0x000000ffff1b7224 */ /* 0x002fc600078e0002 */
[----:B------:R1:W-:Y:S01]  /*d5c0*/  STL.64 [R1+0x700], R24 ;  /* 0x0007001801007387 */ /* 0x0003e20000100a00 */
[----:B------:R-:W-:Y:S02]  /*d5d0*/  IMAD.MOV.U32 R26, RZ, RZ, R3 ;  /* 0x000000ffff1a7224 */ /* 0x000fe400078e0003 */
[----:B-1----:R-:W-:Y:S01]  /*d5e0*/  IMAD.MOV.U32 R25, RZ, RZ, R4 ;  /* 0x000000ffff197224 */ /* 0x002fe200078e0004 */
[----:B0-----:R-:W-:Y:S04]  /*d5f0*/  STL [R1+0x61c], R18 ;  /* 0x00061c1201007387 */ /* 0x001fe80000100800 */
[----:B------:R0:W-:Y:S04]  /*d600*/  STL [R1+0x618], R19 ;  /* 0x0006181301007387 */ /* 0x0001e80000100800 */
[----:B0-----:R-:W4:Y:S01]  /*d610*/  LDL R19, [R1+0x340] ;  /* 0x0003400001137983 */ /* 0x001f220000100800 */
[----:B--2---:R-:W-:-:S03]  /*d620*/  IMAD.MOV.U32 R24, RZ, RZ, R5 ;  /* 0x000000ffff187224 */ /* 0x004fc600078e0005 */
[----:B------:R0:W1:Y:S04]  /*d630*/  LDSM.16.M88.4 R4, [R0+0xc000] ;  /* 0x00c000000004783b */ /* 0x0000680000000200 */
[----:B------:R-:W-:Y:S11]  /*d640*/  HMMA.16816.F32.BF16 R24, R20, R16, R24 ;  /* 0x000000101418723c */ /* 0x000ff60000041818 */
[----:B------:R-:W-:Y:S11]  /*d650*/  @!UPT UIADD3 URZ, URZ, URZ, URZ ;  /* 0x0000003f3f3ff290 */ /* 0x000ff6000fffe03f */
[----:B------:R-:W-:Y:S02]  /*d660*/  @!UPT UIADD3 URZ, URZ, URZ, URZ ;  /* 0x0000003f3f3ff290 */ /* 0x000fe4000fffe03f */
[----:B------:R-:W-:Y:S02]  /*d670*/  IMAD.MOV.U32 R2, RZ, RZ, R26 ;  /* 0x000000ffff027224 */ /* 0x000fe400078e001a */
[----:B0-----:R-:W-:Y:S02]  /*d680*/  IMAD.MOV.U32 R0, RZ, RZ, R27 ;  /* 0x000000ffff007224 */ /* 0x001fe400078e001b */
[----:B------:R-:W-:Y:S01]  /*d690*/  IMAD.MOV.U32 R28, RZ, RZ, R24 ;  /* 0x000000ffff1c7224 */ /* 0x000fe200078e0018 */
[----:B------:R-:W3:Y:S01]  /*d6a0*/  LDL.LU.64 R26, [R1+0x708] ;  /* 0x00070800011a7983 */ /* 0x000ee20000300a00 */
[----:B------:R-:W-:-:S03]  /*d6b0*/  IMAD.MOV.U32 R3, RZ, RZ, R25 ;  /* 0x000000ffff037224 */ /* 0x000fc600078e0019 */
[----:B------:R-:W3:Y:S02]  /*d6c0*/  LDL.LU.64 R24, [R1+0x700] ;  /* 0x0007000001187983 */ /* 0x000ee40000300a00 */
[C---:B---3--:R-:W-:Y:S11]  /*d6d0*/  HMMA.16816.F32.BF16 R24, R20.reuse, R12, R24 ;  /* 0x0000000c1418723c */ /* 0x048ff60000041818 */
        /* <DEDUP_REMOVED lines=8> */
[----:B------:R-:W-:Y:S01]  /*d760*/  @!UPT UIADD3 URZ, URZ, URZ, URZ ;  /* 0x0000003f3f3ff290 */ /* 0x000fe2000fffe03f */
[----:B------:R-:W-:Y:S01]  /*d770*/  STL.64 [R1+0xd0], R24 ;  /* 0x0000d01801007387 */ /* 0x000fe20000100a00 */
[----:B------:R-:W-:-:S03]  /*d780*/  IMAD.MOV.U32 R18, RZ, RZ, R27 ;  /* 0x000000ffff127224 */ /* 0x000fc600078e001b */
[----:B------:R0:W-:Y:S04]  /*d790*/  STL [R1+0xd8], R26 ;  /* 0x0000d81a01007387 */ /* 0x0001e80000100800 */
[----:B0-----:R-:W1:Y:S04]  /*d7a0*/  LDL.LU.64 R26, [R1+0x6e8] ;  /* 0x0006e800011a7983 */ /* 0x001e680000300a00 */
[----:B------:R-:W1:Y:S02]  /*d7b0*/  LDL.LU.64 R24, [R1+0x6e0] ;  /* 0x0006e00001187983 */ /* 0x000e640000300a00 */
[----:B-1----:R-:W-:Y:S02]  /*d7c0*/  HMMA.16816.F32.BF16 R20, R20, R4, R24 ;  /* 0x000000041414723c */ /* 0x002fe40000041818 */
[----:B------:R-:W2:Y:S04]  /*d7d0*/  LDL.LU.64 R26, [R1+0x6d8] ;  /* 0x0006d800011a7983 */ /* 0x000ea80000300a00 */
[----:B------:R-:W2:Y:S11]  /*d7e0*/  LDL.LU.64 R24, [R1+0x6d0] ;  /* 0x0006d00001187983 */ /* 0x000eb60000300a00 */
[----:B------:R-:W-:Y:S06]  /*d7f0*/  @!UPT UIADD3 URZ, URZ, URZ, URZ ;  /* 0x0000003f3f3ff290 */ /* 0x000fec000fffe03f */
[----:B------:R-:W-:Y:S04]  /*d800*/  STL.64 [R1+0x90], R20 ;  /* 0x0000901401007387 */ /* 0x000fe80000100a00 */
[----:B------:R-:W-:Y:S04]  /*d810*/  STL.64 [R1+0x98], R22 ;  /* 0x0000981601007387 */ /* 0x000fe80000100a00 */
[----:B----4-:R-:W2:Y:S02]  /*d820*/  LDSM.16.MT88.4 R20, [R19+0x11000] ;  /* 0x011000001314783b */ /* 0x010ea40000004200 */
[C---:B--2---:R-:W-:Y:S11]  /*d830*/  HMMA.16816.F32.BF16 R24, R20.reuse, R16, R24 ;  /* 0x000000101418723c */ /* 0x044ff60000041818 */
[----:B------:R-:W-:Y:S11]  /*d840*/  @!UPT UIADD3 URZ, URZ, URZ, URZ ;  /* 0x0000003f3f3ff290 */ /* 0x000ff6000fffe03f */
[----:B------:R-:W-:Y:S01]  /*d850*/  @!UPT UIADD3 URZ, URZ, URZ, URZ ;  /* 0x0000003f3f3ff290 */ /* 0x000fe2000fffe03f */
[----:B------:R-:W-:Y:S04]  /*d860*/  STL.64 [R1+0x80], R24 ;  /* 0x0000801801007387 */ /* 0x000fe80000100a00 */
[----:B------:R0:W-:Y:S04]  /*d870*/  STL.64 [R1+0x88], R26 ;  /* 0x0000881a01007387 */ /* 0x0001e80000100a00 */
[----:B0-----:R-:W2:Y:S04]  /*d880*/  LDL.LU.64 R26, [R1+0x6c8] ;  /* 0x0006c800011a7983 */ /* 0x001ea80000300a00 */
[----:B------:R-:W2:Y:S02]  /*d890*/  LDL.LU.64 R24, [R1+0x6c0] ;  /* 0x0006c00001187983 */ /* 0x000ea40000300a00 */
        /* <DEDUP_REMOVED lines=14> */
[----:B--2---:R-:W-:Y:S02]  /*d980*/  HMMA.16816.F32.BF16 R20, R20, R4, R24 ;  /* 0x000000041414723c */ /* 0x004fe40000041818 */
[----:B------:R-:W2:Y:S04]  /*d990*/  LDL.LU.64 R26, [R1+0x698] ;  /* 0x00069800011a7983 */ /* 0x000ea80000300a00 */
[----:B------:R-:W2:Y:S11]  /*d9a0*/  LDL.LU.64 R24, [R1+0x690] ;  /* 0x0006900001187983 */ /* 0x000eb60000300a00 */
[----:B------:R-:W-:Y:S06]  /*d9b0*/  @!UPT UIADD3 URZ, URZ, URZ, URZ ;  /* 0x0000003f3f3ff290 */ /* 0x000fec000fffe03f */
[----:B------:R-:W-:Y:S04]  /*d9c0*/  STL.64 [R1+0x10], R20 ;  /* 0x0000101401007387 */ /* 0x000fe80000100a00 */
[----:B------:R0:W-:Y:S04]  /*d9d0*/  STL.64 [R1+0x18], R22 ;  /* 0x0000181601007387 */ /* 0x0001e80000100a00 */
[----:B0-----:R-:W3:Y:S04]  /*d9e0*/  LDL R23, [R1+0x33c] ;  /* 0x00033c0001177983 */ /* 0x001ee80000100800 */
[----:B---3--:R-:W2:Y:S02]  /*d9f0*/  LDSM.16.MT88.4 R20, [R23+0x11000] ;  /* 0x011000001714783b */ /* 0x008ea40000004200 */
        /* <DEDUP_REMOVED lines=26> */
[----:B------:R-:W-:Y:S04]  /*dba0*/  STL.64 [R1+0x58], R22 ;  /* 0x0000581601007387 */ /* 0x000fe80000100a00 */
[----:B------:R-:W2:Y:S02]  /*dbb0*/  LDSM.16.MT88.4 R20, [R29+0x11000] ;  /* 0x011000001d14783b */ /* 0x000ea40000004200 */
[C---:B--2---:R-:W-:Y:S11]  /*dbc0*/  HMMA.16816.F32.BF16 R24, R20.reuse, R16, R24 ;  /* 0x000000101418723c */ /* 0x044ff60000041818 */
[----:B------:R-:W-:Y:S11]  /*dbd0*/  @!UPT UIADD3 URZ, URZ, URZ, URZ ;  /* 0x0000003f3f3ff290 */ /* 0x000ff6000fffe03f */
[----:B------:R-:W-:Y:S01]  /*dbe0*/  @!UPT UIADD3 URZ, URZ, URZ, URZ ;  /* 0x0000003f3f3ff290 */ /* 0x000fe2000fffe03f */
[----:B------:R-:W-:Y:S04]  /*dbf0*/  STL.64 [R1+0x40], R24 ;  /* 0x0000401801007387 */ /* 0x000fe80000100a00 */
[----:B------:R0:W-:Y:S04]  /*dc00*/  STL.64 [R1+0x48], R26 ;  /* 0x0000481a01007387 */ /* 0x0001e80000100a00 */
[----:B0-----:R-:W2:Y:S04]  /*dc10*/  LDL.LU.64 R26, [R1+0x648] ;  /* 0x00064800011a7983 */ /* 0x001ea80000300a00 */
[----:B------:R-:W2:Y:S04]  /*dc20*/  LDL.LU.64 R24, [R1+0x640] ;  /* 0x0006400001187983 */ /* 0x000ea80000300a00 */
[----:B------:R-:W3:Y:S01]  /*dc30*/  LDL R17, [R1+0x100] ;  /* 0x0001000001117983 */ /* 0x000ee20000100800 */
[----:B--2---:R-:W-:Y:S11]  /*dc40*/  HMMA.16816.F32.BF16 R24, R20, R12, R24 ;  /* 0x0000000c1418723c */ /* 0x004ff60000041818 */
[----:B------:R-:W-:Y:S11]  /*dc50*/  @!UPT UIADD3 URZ, URZ, URZ, URZ ;  /* 0x0000003f3f3ff290 */ /* 0x000ff6000fffe03f */
[----:B------:R-:W-:Y:S01]  /*dc60*/  @!UPT UIADD3 URZ, URZ, URZ, URZ ;  /* 0x0000003f3f3ff290 */ /* 0x000fe2000fffe03f */
[----:B------:R-:W-:Y:S04]  /*dc70*/  STL.64 [R1+0x30], R24 ;  /* 0x0000301801007387 */ /* 0x000fe80000100a00 */
[----:B------:R0:W-:Y:S04]  /*dc80*/  STL.64 [R1+0x38], R26 ;  /* 0x0000381a01007387 */ /* 0x0001e80000100a00 */
[----:B0-----:R-:W2:Y:S04]  /*dc90*/  LDL.LU.64 R26, [R1+0x638] ;  /* 0x00063800011a7983 */ /* 0x001ea80000300a00 */
[----:B------:R-:W2:Y:S04]  /*dca0*/  LDL.LU.64 R24, [R1+0x630] ;  /* 0x0006300001187983 */ /* 0x000ea80000300a00 */
[----:B------:R0:W-:Y:S02]  /*dcb0*/  STL.64 [R1+0x610], R14 ;  /* 0x0006100e01007387 */ /* 0x0001e40000100a00 */
[----:B0-----:R-:W-:-:S02]  /*dcc0*/  IMAD.MOV.U32 R14, RZ, RZ, R2 ;  /* 0x000000ffff0e7224 */ /* 0x001fc400078e0002 */
[----:B------:R-:W-:Y:S01]  /*dcd0*/  IMAD.MOV.U32 R15, RZ, RZ, R0 ;  /* 0x000000ffff0f7224 */ /* 0x000fe200078e0000 */
[C---:B--2---:R-:W-:Y:S11]  /*dce0*/  HMMA.16816.F32.BF16 R24, R20.reuse, R8, R24 ;  /* 0x000000081418723c */ /* 0x044ff60000041818 */
[----:B------:R-:W-:Y:S11]  /*dcf0*/  @!UPT UIADD3 URZ, URZ, URZ, URZ ;  /* 0x0000003f3f3ff290 */ /* 0x000ff6000fffe03f */
[----:B------:R-:W-:Y:S01]  /*dd00*/  @!UPT UIADD3 URZ, URZ, URZ, URZ ;  /* 0x0000003f3f3ff290 */ /* 0x000fe2000fffe03f */
[----:B------:R0:W-:Y:S01]  /*dd10*/  STL.64 [R1+0x20], R24 ;  /* 0x0000201801007387 */ /* 0x0001e20000100a00 */
[----:B------:R-:W-:Y:S02]  /*dd20*/  IMAD.MOV.U32 R0, RZ, RZ, R26 ;  /* 0x000000ffff007224 */ /* 0x000fe400078e001a */
[----:B------:R-:W-:Y:S02]  /*dd30*/  IMAD.MOV.U32 R2, RZ, RZ, R27 ;  /* 0x000000ffff027224 */ /* 0x000fe400078e001b */
[----:B------:R-:W2:Y:S04]  /*dd40*/  LDL.LU.64 R26, [R1+0x628] ;  /* 0x00062800011a7983 */ /* 0x000ea80000300a00 */
[----:B0-----:R-:W2:Y:S04]  /*dd50*/  LDL.LU.64 R24, [R1+0x620] ;  /* 0x0006200001187983 */ /* 0x001ea80000300a00 */
[----:B------:R-:W-:Y:S01]  /*dd60*/  STL.64 [R1+0x608], R10 ;  /* 0x0006080a01007387 */ /* 0x000fe20000100a00 */
[----:B--2---:R-:W-:Y:S03]  /*dd70*/  HMMA.16816.F32.BF16 R20, R20, R4, R24 ;  /* 0x000000041414723c */ /* 0x004fe60000041818 */
[----:B------:R-:W0:Y:S11]  /*dd80*/  LDSM.16.MT88.4 R24, [R19+0x11800] ;  /* 0x011800001318783b */ /* 0x000e360000004200 */
[----:B------:R-:W-:Y:S10]  /*dd90*/  @!UPT UIADD3 URZ, URZ, URZ, URZ ;  /* 0x0000003f3f3ff290 */ /* 0x000ff4000fffe03f */
[----:B------:R-:W-:-:S05]  /*dda0*/  IMAD.MOV.U32 R9, RZ, RZ, R23 ;  /* 0x000000ffff097224 */ /* 0x000fca00078e0017 */
[----:B------:R1:W-:Y:S04]  /*ddb0*/  STL [R1+0x600], R9 ;  /* 0x0006000901007387 */ /* 0x0003e80000100800 */
[----:B------:R-:W2:Y:S04]  /*ddc0*/  LDL.LU R8, [R1+0xe0] ;  /* 0x0000e00001087983 */ /* 0x000ea80000300800 */
[----:B-1----:R-:W2:Y:S04]  /*ddd0*/  LDL.LU R9, [R1+0xe4] ;  /* 0x0000e40001097983 */ /* 0x002ea80000300800 */
[----:B------:R-:W2:Y:S04]  /*dde0*/  LDL.LU R10, [R1+0xe8] ;  /* 0x0000e800010a7983 */ /* 0x000ea80000300800 */
[----:B------:R-:W2:Y:S04]  /*ddf0*/  LDL.LU R11, [R1+0xec] ;  /* 0x0000ec00010b7983 */ /* 0x000ea80000300800 */
[----:B------:R1:W-:Y:S04]  /*de00*/  STL.64 [R1+0x5f8], R6 ;  /* 0x0005f80601007387 */ /* 0x0003e80000100a00 */
[----:B------:R-:W4:Y:S04]  /*de10*/  LDL.LU R4, [R1+0xd0] ;  /* 0x0000d00001047983 */ /* 0x000f280000300800 */
[----:B------:R-:W4:Y:S04]  /*de20*/  LDL.LU R5, [R1+0xd4] ;  /* 0x0000d40001057983 */ /* 0x000f280000300800 */
[----:B-1----:R-:W4:Y:S01]  /*de30*/  LDL.LU R6, [R1+0xd8] ;  /* 0x0000d80001067983 */ /* 0x002f220000300800 */
[----:B------:R-:W-:-:S03]  /*de40*/  IMAD.MOV.U32 R7, RZ, RZ, R18 ;  /* 0x000000ffff077224 */ /* 0x000fc600078e0012 */
[----:B------:R-:W2:Y:S04]  /*de50*/  LDL.LU R18, [R1+0x61c] ;  /* 0x00061c0001127983 */ /* 0x000ea80000300800 */
[----:B------:R-:W2:Y:S01]  /*de60*/  LDL.LU R19, [R1+0x618] ;  /* 0x0006180001137983 */ /* 0x000ea20000300800 */
[----:B------:R-:W-:Y:S02]  /*de70*/  IMAD.MOV.U32 R12, RZ, RZ, R28 ;  /* 0x000000ffff0c7224 */ /* 0x000fe400078e001c */
[----:B------:R-:W-:Y:S02]  /*de80*/  IMAD.MOV.U32 R13, RZ, RZ, R3 ;  /* 0x000000ffff0d7224 */ /* 0x000fe400078e0003 */
[----:B------:R-:W-:Y:S02]  /*de90*/  IMAD.MOV.U32 R3, RZ, RZ, R20 ;  /* 0x000000ffff037224 */ /* 0x000fe400078e0014 */
[----:B------:R-:W-:-:S02]  /*dea0*/  IMAD.MOV.U32 R28, RZ, RZ, R21 ;  /* 0x000000ffff1c7224 */ /* 0x000fc400078e0015 */
[----:B------:R-:W-:Y:S02]  /*deb0*/  IMAD.MOV.U32 R29, RZ, RZ, R22 ;  /* 0x000000ffff1d7224 */ /* 0x000fe400078e0016 */
[----:B---3--:R-:W2:Y:S04]  /*dec0*/  LDSM.16.MT88.4 R20, [R17+0x11800] ;  /* 0x011800001114783b */ /* 0x008ea80000004200 */
[----:B0-----:R-:W-:Y:S04]  /*ded0*/  STL.64 [R1+0x5f0], R26 ;  /* 0x0005f01a01007387 */ /* 0x001fe80000100a00 */
[----:B------:R0:W-:Y:S04]  /*dee0*/  STL.64 [R1+0x5e8], R24 ;  /* 0x0005e81801007387 */ /* 0x0001e80000100a00 */
[----:B0-----:R-:W3:Y:S04]  /*def0*/  LDL.LU R24, [R1+0x90] ;  /* 0x0000900001187983 */ /* 0x001ee80000300800 */
[----:B------:R-:W3:Y:S04]  /*df00*/  LDL.LU R25, [R1+0x94] ;  /* 0x0000940001197983 */ /* 0x000ee80000300800 */
[----:B------:R-:W3:Y:S04]  /*df10*/  LDL.LU R26, [R1+0x98] ;  /* 0x00009800011a7983 */ /* 0x000ee80000300800 */
[----:B------:R-:W3:Y:S01]  /*df20*/  LDL.LU R27, [R1+0x9c] ;  /* 0x00009c00011b7983 */ /* 0x000ee20000300800 */
[C---:B--2---:R-:W-:Y:S11]  /*df30*/  HMMA.16816.F32.BF16 R12, R20.reuse, R18, R12 ;  /* 0x00000012140c723c */ /* 0x044ff6000004180c */
[----:B------:R-:W-:Y:S11]  /*df40*/  @!UPT UIADD3 URZ, URZ, URZ, URZ ;  /* 0x0000003f3f3ff290 */ /* 0x000ff6000fffe03f */
[----:B------:R-:W-:Y:S01]  /*df50*/  @!UPT UIADD3 URZ, URZ, URZ, URZ ;  /* 0x0000003f3f3ff290 */ /* 0x000fe2000fffe03f */
[----:B------:R-:W-:Y:S04]  /*df60*/  STL.64 [R1+0xf0], R12 ;  /* 0x0000f00c01007387 */ /* 0x000fe80000100a00 */
[----:B------:R0:W-:Y:S04]  /*df70*/  STL.64 [R1+0xf8], R14 ;  /* 0x0000f80e01007387 */ /* 0x0001e80000100a00 */
[----:B0-----:R-:W2:Y:S02]  /*df80*/  LDL.LU.64 R14, [R1+0x610] ;  /* 0x00061000010e7983 */ /* 0x001ea40000300a00 */
[C---:B--2---:R-:W-:Y:S11]  /*df90*/  HMMA.16816.F32.BF16 R8, R20.reuse, R14, R8 ;  /* 0x0000000e1408723c */ /* 0x044ff60000041808 */
[----:B------:R-:W-:Y:S11]  /*dfa0*/  @!UPT UIADD3 URZ, URZ, URZ, URZ ;  /* 0x0000003f3f3ff290 */ /* 0x000ff6000fffe03f */
[----:B------:R-:W-:Y:S01]  /*dfb0*/  @!UPT UIADD3 URZ, URZ, URZ, URZ ;  /* 0x0000003f3f3ff290 */ /* 0x000fe2000fffe03f */
[----:B------:R-:W-:Y:S04]  /*dfc0*/  STL.64 [R1+0xe0], R8 ;  /* 0x0000e00801007387 */ /* 0x000fe80000100a00 */
[----:B------:R0:W-:Y:S04]  /*dfd0*/  STL.64 [R1+0xe8], R10 ;  /* 0x0000e80a01007387 */ /* 0x0001e80000100a00 */
[----:B0-----:R-:W4:Y:S04]  /*dfe0*/  LDL.LU.64 R10, [R1+0x608] ;  /* 0x00060800010a7983 */ /* 0x001f280000300a00 */
[----:B------:R-:W2:Y:S04]  /*dff0*/  LDL.LU R9, [R1+0x600] ;  /* 0x0006000001097983 */ /* 0x000ea80000300800 */
[----:B------:R0:W-:Y:S04]  /*e000*/  STL.64 [R1+0x5e0], R14 ;  /* 0x0005e00e01007387 */ /* 0x0001e80000100a00 */
        /* <DEDUP_REMOVED lines=9> */
[----:B0-----:R-:W3:Y:S04]  /*e0a0*/  LDL.LU.64 R6, [R1+0x5f8] ;  /* 0x0005f80001067983 */ /* 0x001ee80000300a00 */
[----:B------:R-:W-:Y:S04]  /*e0b0*/  STL.64 [R1+0x5d8], R10 ;  /* 0x0005d80a01007387 */ /* 0x000fe80000100a00 */
[----:B--2---:R0:W-:Y:S04]  /*e0c0*/  STL [R1+0x5d0], R9 ;  /* 0x0005d00901007387 */ /* 0x0041e80000100800 */
[----:B------:R-:W2:Y:S04]  /*e0d0*/  LDL.LU R8, [R1+0x70] ;  /* 0x0000700001087983 */ /* 0x000ea80000300800 */
[----:B0-----:R-:W2:Y:S04]  /*e0e0*/  LDL.LU R9, [R1+0x74] ;  /* 0x0000740001097983 */ /* 0x001ea80000300800 */
[----:B------:R-:W2:Y:S04]  /*e0f0*/  LDL.LU R10, [R1+0x78] ;  /* 0x00007800010a7983 */ /* 0x000ea80000300800 */
[----:B------:R-:W2:Y:S01]  /*e100*/  LDL.LU R11, [R1+0x7c] ;  /* 0x00007c00010b7983 */ /* 0x000ea20000300800 */
[----:B---3--:R-:W-:Y:S03]  /*e110*/  HMMA.16816.F32.BF16 R20, R20, R6, R24 ;  /* 0x000000061414723c */ /* 0x008fe60000041818 */
[----:B------:R-:W3:Y:S04]  /*e120*/  LDL.LU.64 R26, [R1+0x5f0] ;  /* 0x0005f000011a7983 */ /* 0x000ee80000300a00 */
[----:B------:R-:W3:Y:S11]  /*e130*/  LDL.LU.64 R24, [R1+0x5e8] ;  /* 0x0005e80001187983 */ /* 0x000ef60000300a00 */
[----:B------:R-:W-:Y:S05]  /*e140*/  @!UPT UIADD3 URZ, URZ, URZ, URZ ;  /* 0x0000003f3f3ff290 */ /* 0x000fea000fffe03f */
[----:B------:R-:W-:Y:S04]  /*e150*/  STL.64 [R1+0x90], R20 ;  /* 0x0000901401007387 */ /* 0x000fe80000100a00 */
[----:B------:R0:W-:Y:S04]  /*e160*/  STL.64 [R1+0x98], R22 ;  /* 0x0000981601007387 */ /* 0x0001e80000100a00 */
[----:B0-----:R-:W4:Y:S04]  /*e170*/  LDL R23, [R1+0x33c] ;  /* 0x00033c0001177983 */ /* 0x001f280000100800 */
[----:B----4-:R0:W-:Y:S04]  /*e180*/  STL [R1+0x5b8], R23 ;  /* 0x0005b81701007387 */ /* 0x0101e80000100800 */
[----:B------:R-:W4:Y:S04]  /*e190*/  LDL.LU R20, [R1+0x10] ;  /* 0x0000100001147983 */ /* 0x000f280000300800 */
[----:B------:R-:W4:Y:S04]  /*e1a0*/  LDL.LU R21, [R1+0x14] ;  /* 0x0000140001157983 */ /* 0x000f280000300800 */
[----:B------:R-:W2:Y:S04]  /*e1b0*/  LDL.LU R22, [R1+0x18] ;  /* 0x0000180001167983 */ /* 0x000ea80000300800 */
[----:B0-----:R-:W2:Y:S01]  /*e1c0*/  LDL.LU R23, [R1+0x1c] ;  /* 0x00001c0001177983 */ /* 0x001ea20000300800 */
[C---:B---3--:R-:W-:Y:S03]  /*e1d0*/  HMMA.16816.F32.BF16 R12, R24.reuse, R18, R12 ;  /* 0x00000012180c723c */ /* 0x048fe6000004180c */
[----:B--2---:R-:W-:Y:S04]  /*e1e0*/  STL.64 [R1+0x5c8], R22 ;  /* 0x0005c81601007387 */ /* 0x004fe80000100a00 */
[----:B----4-:R0:W-:Y:S04]  /*e1f0*/  STL.64 [R1+0x5c0], R20 ;  /* 0x0005c01401007387 */ /* 0x0101e80000100a00 */
[----:B0-----:R-:W2:Y:S04]  /*e200*/  LDL.LU R20, [R1+0x60] ;  /* 0x0000600001147983 */ /* 0x001ea80000300800 */
[----:B------:R-:W2:Y:S04]  /*e210*/  LDL.LU R21, [R1+0x64] ;  /* 0x0000640001157983 */ /* 0x000ea80000300800 */
[----:B------:R-:W2:Y:S04]  /*e220*/  LDL.LU R22, [R1+0x68] ;  /* 0x0000680001167983 */ /* 0x000ea80000300800 */
[----:B------:R-:W2:Y:S04]  /*e230*/  LDL.LU R23, [R1+0x6c] ;  /* 0x00006c0001177983 */ /* 0x000ea80000300800 */
[----:B------:R-:W3:Y:S04]  /*e240*/  LDL.LU R4, [R1+0x194] ;  /* 0x0001940001047983 */ /* 0x000ee80000300800 */
[----:B------:R-:W3:Y:S04]  /*e250*/  LDL.LU R5, [R1+0x294] ;  /* 0x0002940001057983 */ /* 0x000ee80000300800 */
[----:B------:R-:W-:Y:S04]  /*e260*/  STL.64 [R1+0x80], R12 ;  /* 0x0000800c01007387 */ /* 0x000fe80000100a00 */
[----:B------:R0:W-:Y:S04]  /*e270*/  STL.64 [R1+0x88], R14 ;  /* 0x0000880e01007387 */ /* 0x0001e80000100a00 */
[----:B0-----:R-:W4:Y:S02]  /*e280*/  LDL.LU.64 R14, [R1+0x5e0] ;  /* 0x0005e000010e7983 */ /* 0x001f240000300a00 */
[----:B----4-:R-:W-:Y:S11]  /*e290*/  HMMA.16816.F32.BF16 R8, R24, R14, R8 ;  /* 0x0000000e1808723c */ /* 0x010ff60000041808 */
[----:B------:R-:W-:Y:S11]  /*e2a0*/  @!UPT UIADD3 URZ, URZ, URZ, URZ ;  /* 0x0000003f3f3ff290 */ /* 0x000ff6000fffe03f */
[----:B------:R-:W-:Y:S01]  /*e2b0*/  @!UPT UIADD3 URZ, URZ, URZ, URZ ;  /* 0x0000003f3f3ff290 */ /* 0x000fe2000fffe03f */
[----:B------:R-:W-:Y:S04]  /*e2c0*/  STL.64 [R1+0x70], R8 ;  /* 0x0000700801007387 */ /* 0x000fe80000100a00 */
[----:B------:R0:W-:Y:S04]  /*e2d0*/  STL.64 [R1+0x78], R10 ;  /* 0x0000780a01007387 */ /* 0x0001e80000100a00 */
[----:B0-----:R-:W2:Y:S01]  /*e2e0*/  LDL.LU.64 R10, [R1+0x5d8] ;  /* 0x0005d800010a7983 */ /* 0x001ea20000300a00 */
[----:B------:R-:W-:-:S03]  /*e2f0*/  IMAD.MOV.U32 R16, RZ, RZ, R13 ;  /* 0x000000ffff107224 */ /* 0x000fc600078e000d */
[----:B------:R-:W4:Y:S04]  /*e300*/  LDL.LU R9, [R1+0x5d0] ;  /* 0x0005d00001097983 */ /* 0x000f280000300800 */
[----:B------:R0:W-:Y:S04]  /*e310*/  STL.64 [R1+0x5b0], R14 ;  /* 0x0005b00e01007387 */ /* 0x0001e80000100a00 */
[----:B------:R-:W3:Y:S04]  /*e320*/  LDL.LU R12, [R1+0xc0] ;  /* 0x0000c000010c7983 */ /* 0x000ee80000300800 */
[----:B------:R-:W3:Y:S04]  /*e330*/  LDL.LU R13, [R1+0xc4] ;  /* 0x0000c400010d7983 */ /* 0x000ee80000300800 */
[----:B0-----:R-:W3:Y:S04]  /*e340*/  LDL.LU R14, [R1+0xc8] ;  /* 0x0000c800010e7983 */ /* 0x001ee80000300800 */
[----:B------:R-:W3:Y:S01]  /*e350*/  LDL.LU R15, [R1+0xcc] ;  /* 0x0000cc00010f7983 */ /* 0x000ee20000300800 */
[----:B--2---:R-:W-:Y:S11]  /*e360*/  HMMA.16816.F32.BF16 R20, R24, R10, R20 ;  /* 0x0000000a1814723c */ /* 0x004ff60000041814 */
[----:B------:R-:W-:Y:S11]  /*e370*/  @!UPT UIADD3 URZ, URZ, URZ, URZ ;  /* 0x0000003f3f3ff290 */ /* 0x000ff6000fffe03f */
[----:B------:R-:W-:Y:S01]  /*e380*/  @!UPT UIADD3 URZ, URZ, URZ, URZ ;  /* 0x0000003f3f3ff290 */ /* 0x000fe2000fffe03f */
[----:B------:R-:W-:Y:S01]  /*e390*/  STL.64 [R1+0x60], R20 ;  /* 0x0000601401007387 */ /* 0x000fe20000100a00 */
[----:B------:R-:W-:-:S03]  /*e3a0*/  IMAD.MOV.U32 R17, RZ, RZ, R21 ;  /* 0x000000ffff117224 */ /* 0x000fc600078e0015 */
[----:B------:R0:W-:Y:S04]  /*e3b0*/  STL.64 [R1+0x68], R22 ;  /* 0x0000681601007387 */ /* 0x0001e80000100a00 */
[----:B0-----:R-:W2:Y:S04]  /*e3c0*/  LDL.LU.64 R22, [R1+0x5c8] ;  /* 0x0005c80001167983 */ /* 0x001ea80000300a00 */
[----:B------:R-:W2:Y:S04]  /*e3d0*/  LDL.LU.64 R20, [R1+0x5c0] ;  /* 0x0005c00001147983 */ /* 0x000ea80000300a00 */
[----:B------:R-:W-:Y:S04]  /*e3e0*/  STL.64 [R1+0x5a8], R10 ;  /* 0x0005a80a01007387 */ /* 0x000fe80000100a00 */
[----:B----4-:R0:W-:Y:S04]  /*e3f0*/  STL [R1+0x5a0], R9 ;  /* 0x0005a00901007387 */ /* 0x0101e80000100800 */
[----:B------:R-:W4:Y:S04]  /*e400*/  LDL.LU R8, [R1+0xb0] ;  /* 0x0000b00001087983 */ /* 0x000f280000300800 */
[----:B0-----:R-:W4:Y:S04]  /*e410*/  LDL.LU R9, [R1+0xb4] ;  /* 0x0000b40001097983 */ /* 0x001f280000300800 */
[----:B------:R-:W4:Y:S04]  /*e420*/  LDL.LU R10, [R1+0xb8] ;  /* 0x0000b800010a7983 */ /* 0x000f280000300800 */
[----:B------:R-:W4:Y:S01]  /*e430*/  LDL.LU R11, [R1+0xbc] ;  /* 0x0000bc00010b7983 */ /* 0x000f220000300800 */
[----:B--2---:R-:W-:Y:S03]  /*e440*/  HMMA.16816.F32.BF16 R24, R24, R6, R20 ;  /* 0x000000061818723c */ /* 0x004fe60000041814 */
[----:B------:R-:W2:Y:S11]  /*e450*/  LDL.LU R23, [R1+0x5b8] ;  /* 0x0005b80001177983 */ /* 0x000eb60000300800 */
[----:B------:R-:W-:Y:S09]  /*e460*/  @!UPT UIADD3 URZ, URZ, URZ, URZ ;  /* 0x0000003f3f3ff290 */ /* 0x000ff2000fffe03f */
[----:B------:R-:W-:Y:S04]  /*e470*/  STL.64 [R1+0x10], R24 ;  /* 0x0000101801007387 */ /* 0x000fe80000100a00 */
[----:B------:R0:W-:Y:S04]  /*e480*/  STL.64 [R1+0x18], R26 ;  /* 0x0000181a01007387 */ /* 0x0001e80000100a00 */
[----:B0-----:R-:W4:Y:S04]  /*e490*/  LDL R27, [R1+0x338] ;  /* 0x00033800011b7983 */ /* 0x001f280000100800 */
[----:B------:R-:W-:Y:S04]  /*e4a0*/  STL.64 [R1+0x598], R6 ;  /* 0x0005980601007387 */ /* 0x000fe80000100a00 */
[----:B---3--:R0:W-:Y:S04]  /*e4b0*/  STL.64 [R1+0x590], R4 ;  /* 0x0005900401007387 */ /* 0x0081e80000100a00 */
[----:B0-----:R-:W3:Y:S04]  /*e4c0*/  LDL.LU R4, [R1+0xa0] ;  /* 0x0000a00001047983 */ /* 0x001ee80000300800 */
[----:B------:R-:W3:Y:S04]  /*e4d0*/  LDL.LU R5, [R1+0xa4] ;  /* 0x0000a40001057983 */ /* 0x000ee80000300800 */
[----:B------:R-:W3:Y:S04]  /*e4e0*/  LDL.LU R6, [R1+0xa8] ;  /* 0x0000a80001067983 */ /* 0x000ee80000300800 */
[----:B------:R-:W3:Y:S04]  /*e4f0*/  LDL.LU R7, [R1+0xac] ;  /* 0x0000ac0001077983 */ /* 0x000ee80000300800 */
[----:B--2---:R-:W0:Y:S04]  /*e500*/  LDSM.16.MT88.4 R20, [R23+0x11800] ;  /* 0x011800001714783b */ /* 0x004e280000004200 */
[----:B----4-:R-:W1:Y:S01]  /*e510*/  LDSM.16.MT88.4 R24, [R27+0x11800] ;  /* 0x011800001b18783b */ /* 0x010e620000004200 */
[C---:B0-----:R-:W-:Y:S03]  /*e520*/  HMMA.16816.F32.BF16 R12, R20.reuse, R18, R12 ;  /* 0x00000012140c723c */ /* 0x041fe6000004180c */
[----:B-1----:R-:W-:Y:S04]  /*e530*/  STL.64 [R1+0x588], R26 ;  /* 0x0005881a01007387 */ /* 0x002fe80000100a00 */
[----:B------:R0:W-:Y:S04]  /*e540*/  STL.64 [R1+0x580], R24 ;  /* 0x0005801801007387 */ /* 0x0001e80000100a00 */
[----:B0-----:R-:W2:Y:S04]  /*e550*/  LDL.LU R24, [R1+0x50] ;  /* 0x0000500001187983 */ /* 0x001ea80000300800 */
[----:B------:R-:W2:Y:S04]  /*e560*/  LDL.LU R25, [R1+0x54] ;  /* 0x0000540001197983 */ /* 0x000ea80000300800 */
[----:B------:R-:W2:Y:S04]  /*e570*/  LDL.LU R26, [R1+0x58] ;  /* 0x00005800011a7983 */ /* 0x000ea80000300800 */
[----:B------:R-:W2:Y:S04]  /*e580*/  LDL.LU R27, [R1+0x5c] ;  /* 0x00005c00011b7983 */ /* 0x000ea80000300800 */
[----:B------:R-:W-:Y:S04]  /*e590*/  STL.64 [R1+0xc0], R12 ;  /* 0x0000c00c01007387 */ /* 0x000fe80000100a00 */
[----:B------:R0:W-:Y:S04]  /*e5a0*/  STL.64 [R1+0xc8], R14 ;  /* 0x0000c80e01007387 */ /* 0x0001e80000100a00 */
[----:B0-----:R-:W4:Y:S02]  /*e5b0*/  LDL.LU.64 R14, [R1+0x5b0] ;  /* 0x0005b000010e7983 */ /* 0x001f240000300a00 */
[C---:B----4-:R-:W-:Y:S11]  /*e5c0*/  HMMA.16816.F32.BF16 R8, R20.reuse, R14, R8 ;  /* 0x0000000e1408723c */ /* 0x050ff60000041808 */
[----:B------:R-:W-:Y:S11]  /*e5d0*/  @!UPT UIADD3 URZ, URZ, URZ, URZ ;  /* 0x0000003f3f3ff290 */ /* 0x000ff6000fffe03f */
[----:B------:R-:W-:Y:S01]  /*e5e0*/  @!UPT UIADD3 URZ, URZ, URZ, URZ ;  /* 0x0000003f3f3ff290 */ /* 0x000fe2000fffe03f */
[----:B------:R-:W-:Y:S04]  /*e5f0*/  STL.64 [R1+0xb0], R8 ;  /* 0x0000b00801007387 */ /* 0x000fe80000100a00 */
[----:B------:R0:W-:Y:S04]  /*e600*/  STL.64 [R1+0xb8], R10 ;  /* 0x0000b80a01007387 */ /* 0x0001e80000100a00 */
[----:B0-----:R-:W3:Y:S04]  /*e610*/  LDL.LU.64 R10, [R1+0x5a8] ;  /* 0x0005a800010a7983 */ /* 0x001ee80000300a00 */
[----:B------:R-:W4:Y:S01]  /*e620*/  LDL.LU R9, [R1+0x5a0] ;  /* 0x0005a00001097983 */ /* 0x000f220000300800 */
[----:B---3--:R-:W-:Y:S11]  /*e630*/  HMMA.16816.F32.BF16 R4, R20, R10, R4 ;  /* 0x0000000a1404723c */ /* 0x008ff60000041804 */
[----:B------:R-:W-:Y:S11]  /*e640*/  @!UPT UIADD3 URZ, URZ, URZ, URZ ;  /* 0x0000003f3f3ff290 */ /* 0x000ff6000fffe03f */
[----:B------:R-:W-:Y:S01]  /*e650*/  @!UPT UIADD3 URZ, URZ, URZ, URZ ;  /* 0x0000003f3f3ff290 */ /* 0x000fe2000fffe03f */
[----:B------:R-:W-:Y:S04]  /*e660*/  STL.64 [R1+0xa0], R4 ;  /* 0x0000a00401007387 */ /* 0x000fe80000100a00 */
[----:B------:R0:W-:Y:S04]  /*e670*/  STL.64 [R1+0xa8], R6 ;  /* 0x0000a80601007387 */ /* 0x0001e80000100a00 */
[----:B0-----:R-:W2:Y:S01]  /*e680*/  LDL.LU.64 R6, [R1+0x598] ;  /* 0x0005980001067983 */ /* 0x001ea20000300a00 */
[----:B------:R-:W-:Y:S02]  /*e690*/  IMAD.MOV.U32 R12, RZ, RZ, R13 ;  /* 0x000000ffff0c7224 */ /* 0x000fe400078e000d */
[----:B------:R-:W-:-:S02]  /*e6a0*/  IMAD.MOV.U32 R13, RZ, RZ, R5 ;  /* 0x000000ffff0d7224 */ /* 0x000fc400078e0005 */
[----:B------:R-:W3:Y:S04]  /*e6b0*/  LDL.LU.64 R4, [R1+0x590] ;  /* 0x0005900001047983 */ /* 0x000ee80000300a00 */
[----:B------:R-:W-:Y:S04]  /*e6c0*/  STL.64 [R1+0x570], R10 ;  /* 0x0005700a01007387 */ /* 0x000fe80000100a00 */
[----:B----4-:R0:W-:Y:S04]  /*e6d0*/  STL [R1+0x56c], R9 ;  /* 0x00056c0901007387 */ /* 0x0101e80000100800 */
[----:B------:R-:W4:Y:S04]  /*e6e0*/  LDL.LU R8, [R1+0x40] ;  /* 0x0000400001087983 */ /* 0x000f280000300800 */
[----:B0-----:R-:W4:Y:S04]  /*e6f0*/  LDL.LU R9, [R1+0x44] ;  /* 0x0000440001097983 */ /* 0x001f280000300800 */
[----:B------:R-:W4:Y:S04]  /*e700*/  LDL.LU R10, [R1+0x48] ;  /* 0x00004800010a7983 */ /* 0x000f280000300800 */
[----:B------:R-:W4:Y:S01]  /*e710*/  LDL.LU R11, [R1+0x4c] ;  /* 0x00004c00010b7983 */ /* 0x000f220000300800 */
[----:B--2---:R-:W-:Y:S03]  /*e720*/  HMMA.16816.F32.BF16 R20, R20, R6, R24 ;  /* 0x000000061414723c */ /* 0x004fe60000041818 */
[----:B------:R-:W4:Y:S04]  /*e730*/  LDL.LU.64 R26, [R1+0x588] ;  /* 0x00058800011a7983 */ /* 0x000f280000300a00 */
[----:B------:R-:W4:Y:S11]  /*e740*/  LDL.LU.64 R24, [R1+0x580] ;  /* 0x0005800001187983 */ /* 0x000f360000300a00 */
[----:B------:R-:W-:Y:S05]  /*e750*/  @!UPT UIADD3 URZ, URZ, URZ, URZ ;  /* 0x0000003f3f3ff290 */ /* 0x000fea000fffe03f */
[----:B------:R0:W-:Y:S04]  /*e760*/  STL.64 [R1+0x50], R20 ;  /* 0x0000501401007387 */ /* 0x0001e80000100a00 */
[----:B------:R1:W-:Y:S04]  /*e770*/  STL.64 [R1+0x58], R22 ;  /* 0x0000581601007387 */ /* 0x0003e80000100a00 */
[----:B0-----:R-:W2:Y:S04]  /*e780*/  LDL.LU R20, [R1+0x30] ;  /* 0x0000300001147983 */ /* 0x001ea80000300800 */
[----:B------:R-:W2:Y:S04]  /*e790*/  LDL.LU R21, [R1+0x34] ;  /* 0x0000340001157983 */ /* 0x000ea80000300800 */
[----:B-1----:R-:W2:Y:S04]  /*e7a0*/  LDL.LU R22, [R1+0x38] ;  /* 0x0000380001167983 */ /* 0x002ea80000300800 */
[----:B------:R-:W2:Y:S04]  /*e7b0*/  LDL.LU R23, [R1+0x3c] ;  /* 0x00003c0001177983 */ /* 0x000ea80000300800 */
[----:B------:R0:W-:Y:S04]  /*e7c0*/  STL.64 [R1+0x558], R6 ;  /* 0x0005580601007387 */ /* 0x0001e80000100a00 */
[----:B---3--:R1:W-:Y:S01]  /*e7d0*/  STL.64 [R1+0x550], R4 ;  /* 0x0005500401007387 */ /* 0x0083e20000100a00 */
[----:B0-----:R-:W-:-:S02]  /*e7e0*/  IMAD.MOV.U32 R6, RZ, RZ, R0 ;  /* 0x000000ffff067224 */ /* 0x001fc400078e0000 */
[----:B------:R-:W-:Y:S01]  /*e7f0*/  IMAD.MOV.U32 R7, RZ, RZ, R2 ;  /* 0x000000ffff077224 */ /* 0x000fe200078e0002 */
[----:B-1----:R-:W3:Y:S04]  /*e800*/  LDL.LU R4, [R1+0x20] ;  /* 0x0000200001047983 */ /* 0x002ee80000300800 */
[----:B------:R-:W3:Y:S04]  /*e810*/  LDL.LU R5, [R1+0x24] ;  /* 0x0000240001057983 */ /* 0x000ee80000300800 */
[----:B------:R0:W5:Y:S04]  /*e820*/  LDL.LU R0, [R1+0x57c] ;  /* 0x00057c0001007983 */ /* 0x0001680000300800 */
[----:B------:R0:W5:Y:S01]  /*e830*/  LDL.LU R2, [R1+0x578] ;  /* 0x0005780001027983 */ /* 0x0001620000300800 */
[C---:B----4-:R-:W-:Y:S11]  /*e840*/  HMMA.16816.F32.BF16 R8, R24.reuse, R18, R8 ;  /* 0x000000121808723c */ /* 0x050ff60000041808 */
[----:B------:R-:W-:Y:S11]  /*e850*/  @!UPT UIADD3 URZ, URZ, URZ, URZ ;  /* 0x0000003f3f3ff290 */ /* 0x000ff6000fffe03f */
[----:B------:R-:W-:Y:S01]  /*e860*/  @!UPT UIADD3 URZ, URZ, URZ, URZ ;  /* 0x0000003f3f3ff290 */ /* 0x000fe2000fffe03f */
[----:B------:R-:W-:Y:S04]  /*e870*/  STL.64 [R1+0x40], R8 ;  /* 0x0000400801007387 */ /* 0x000fe80000100a00 */
[----:B------:R1:W-:Y:S04]  /*e880*/  STL.64 [R1+0x48], R10 ;  /* 0x0000480a01007387 */ /* 0x0003e80000100a00 */
[----:B-1----:R-:W3:Y:S01]  /*e890*/  LDL.LU.64 R10, [R1+0x570] ;  /* 0x00057000010a7983 */ /* 0x002ee20000300a00 */
[----:B------:R-:W-:Y:S01]  /*e8a0*/  IMAD.MOV.U32 R8, RZ, RZ, R9 ;  /* 0x000000ffff087224 */ /* 0x000fe200078e0009 */
[C---:B--2---:R-:W-:Y:S02]  /*e8b0*/  HMMA.16816.F32.BF16 R20, R24.reuse, R14, R20 ;  /* 0x0000000e1814723c */ /* 0x044fe40000041814 */
[----:B------:R-:W2:Y:S04]  /*e8c0*/  LDL.LU R9, [R1+0x56c] ;  /* 0x00056c0001097983 */ /* 0x000ea80000300800 */
[----:B------:R-:W4:Y:S04]  /*e8d0*/  LDL.LU R18, [R1+0x1a0] ;  /* 0x0001a00001127983 */ /* 0x000f280000300800 */
[----:B------:R-:W2:Y:S04]  /*e8e0*/  LDL.LU R15, [R1+0x198] ;  /* 0x00019800010f7983 */ /* 0x000ea80000300800 */
[----:B------:R-:W4:Y:S09]  /*e8f0*/  LDL.LU R19, [R1+0x120] ;  /* 0x0001200001137983 */ /* 0x000f320000300800 */
[----:B------:R-:W-:Y:S04]  /*e900*/  STL.64 [R1+0x30], R20 ;  /* 0x0000301401007387 */ /* 0x000fe80000100a00 */
[----:B------:R-:W-:Y:S01]  /*e910*/  STL.64 [R1+0x38], R22 ;  /* 0x0000381601007387 */ /* 0x000fe20000100a00 */
[----:B---3--:R-:W-:Y:S03]  /*e920*/  HMMA.16816.F32.BF16 R4, R24, R10, R4 ;  /* 0x0000000a1804723c */ /* 0x008fe60000041804 */
[----:B----4-:R1:W-:Y:S04]  /*e930*/  STL.64 [R1+0x548], R18 ;  /* 0x0005481201007387 */ /* 0x0103e80000100a00 */
[----:B------:R3:W-:Y:S11]  /*e940*/  STL.64 [R1+0x540], R16 ;  /* 0x0005401001007387 */ /* 0x0007f60000100a00 */
[----:B------:R-:W-:Y:S06]  /*e950*/  @!UPT UIADD3 URZ, URZ, URZ, URZ ;  /* 0x0000003f3f3ff290 */ /* 0x000fec000fffe03f */
[----:B------:R-:W-:Y:S02]  /*e960*/  IMAD.MOV.U32 R14, RZ, RZ, R7 ;  /* 0x000000ffff0e7224 */ /* 0x000fe400078e0007 */
[----:B-1----:R-:W-:Y:S02]  /*e970*/  IMAD.MOV.U32 R18, RZ, RZ, R29 ;  /* 0x000000ffff127224 */ /* 0x002fe400078e001d */
[----:B---3--:R-:W-:Y:S02]  /*e980*/  IMAD.MOV.U32 R16, RZ, RZ, R3 ;  /* 0x000000ffff107224 */ /* 0x008fe400078e0003 */
[----:B------:R0:W5:Y:S01]  /*e990*/  LDL.LU R3, [R1+0x568] ;  /* 0x0005680001037983 */ /* 0x0001620000300800 */
[----:B------:R-:W-:-:S03]  /*e9a0*/  IMAD.MOV.U32 R17, RZ, RZ, R28 ;  /* 0x000000ffff117224 */ /* 0x000fc600078e001c */
[----:B------:R-:W3:Y:S04]  /*e9b0*/  LDL.LU R28, [R1+0x564] ;  /* 0x00056400011c7983 */ /* 0x000ee80000300800 */
[----:B------:R-:W4:Y:S04]  /*e9c0*/  LDL.LU R29, [R1+0x560] ;  /* 0x00056000011d7983 */ /* 0x000f280000300800 */
[----:B------:R-:W3:Y:S04]  /*e9d0*/  LDL.LU R20, [R1+0x1a8] ;  /* 0x0001a80001147983 */ /* 0x000ee80000300800 */
[----:B------:R-:W-:Y:S04]  /*e9e0*/  STL.64 [R1+0x20], R4 ;  /* 0x0000200401007387 */ /* 0x000fe80000100a00 */
[----:B------:R1:W-:Y:S04]  /*e9f0*/  STL.64 [R1+0x28], R6 ;  /* 0x0000280601007387 */ /* 0x0003e80000100a00 */
[----:B-1----:R-:W3:Y:S01]  /*ea00*/  LDL.LU.64 R6, [R1+0x558] ;  /* 0x0005580001067983 */ /* 0x002ee20000300a00 */
[----:B--2---:R-:W-:-:S02]  /*ea10*/  IMAD.MOV.U32 R19, RZ, RZ, R9 ;  /* 0x000000ffff137224 */ /* 0x004fc400078e0009 */
[----:B------:R-:W-:Y:S02]  /*ea20*/  IMAD.MOV.U32 R9, RZ, RZ, R5 ;  /* 0x000000ffff097224 */ /* 0x000fe400078e0005 */
[----:B------:R-:W-:Y:S02]  /*ea30*/  IMAD.MOV.U32 R11, RZ, RZ, R4 ;  /* 0x000000ffff0b7224 */ /* 0x000fe400078e0004 */
[----:B------:R-:W2:Y:S01]  /*ea40*/  LDL.LU.64 R4, [R1+0x550] ;  /* 0x0005500001047983 */ /* 0x000ea20000300a00 */
[----:B---3--:R-:W-:Y:S03]  /*ea50*/  HMMA.16816.F32.BF16 R24, R24, R6, R16 ;  /* 0x000000061818723c */ /* 0x008fe60000041810 */
[----:B------:R-:W3:Y:S04]  /*ea60*/  LDL.LU.64 R18, [R1+0x548] ;  /* 0x0005480001127983 */ /* 0x000ee80000300a00 */
[----:B------:R0:W5:Y:S11]  /*ea70*/  LDL.LU.64 R16, [R1+0x540] ;  /* 0x0005400001107983 */ /* 0x0001760000300a00 */
[----:B------:R-:W-:Y:S05]  /*ea80*/  @!UPT UIADD3 URZ, URZ, URZ, URZ ;  /* 0x0000003f3f3ff290 */ /* 0x000fea000fffe03f */
[----:B------:R-:W-:Y:S04]  /*ea90*/  STL.64 [R1], R24 ;  /* 0x0000001801007387 */ /* 0x000fe80000100a00 */
[----:B------:R1:W-:Y:S04]  /*eaa0*/  STL.64 [R1+0x8], R26 ;  /* 0x0000081a01007387 */ /* 0x0003e80000100a00 */
[----:B------:R-:W3:Y:S01]  /*eab0*/  LDL.LU R7, [R1+0x118] ;  /* 0x0001180001077983 */ /* 0x000ee20000300800 */
[----:B--2---:R-:W-:Y:S01]  /*eac0*/  LOP3.LUT R5, R5, R4, RZ, 0x3c, !PT ;  /* 0x0000000405057212 */ /* 0x004fe200078e3cff */
[----:B------:R-:W-:-:S03]  /*ead0*/  IMAD.MOV.U32 R23, RZ, RZ, c[0x0][0x18c] ;  /* 0x00006300ff177624 */ /* 0x000fc600078e00ff */
[----:B------:R-:W-:Y:S01]  /*eae0*/  LOP3.LUT R4, R5, R4, RZ, 0x3c, !PT ;  /* 0x0000000405047212 */ /* 0x000fe200078e3cff */
[----:B------:R-:W-:-:S03]  /*eaf0*/  IMAD.SHL.U32 R23, R23, 0x40, RZ ;  /* 0x0000004017177824 */ /* 0x000fc600078e00ff */
[----:B------:R-:W-:Y:S01]  /*eb00*/  LOP3.LUT R5, R5, R4, RZ, 0x3c, !PT ;  /* 0x0000000405057212 */ /* 0x000fe200078e3cff */
[----:B------:R-:W-:Y:S02]  /*eb10*/  IMAD.MOV.U32 R10, RZ, RZ, R27 ;  /* 0x000000ffff0a7224 */ /* 0x000fe400078e001b */
[----:B-1----:R-:W2:Y:S02]  /*eb20*/  LDL.LU R27, [R1+0x11c] ;  /* 0x00011c00011b7983 */ /* 0x002ea40000300800 */
[----:B------:R-:W-:-:S05]  /*eb30*/  IMAD.WIDE R4, R23, 0x2, R4 ;  /* 0x0000000217047825 */ /* 0x000fca00078e0204 */
[----:B------:R-:W-:Y:S01]  /*eb40*/  STL [R1+0x294], R4 ;  /* 0x0002940401007387 */ /* 0x000fe20000100800 */
[----:B----4-:R-:W-:-:S03]  /*eb50*/  IMAD.MOV.U32 R6, RZ, RZ, R29 ;  /* 0x000000ffff067224 */ /* 0x010fc600078e001d */
[----:B------:R3:W-:Y:S04]  /*eb60*/  STL [R1+0x194], R5 ;  /* 0x0001940501007387 */ /* 0x0007e80000100800 */
[----:B------:R-:W4:Y:S04]  /*eb70*/  LDL.LU R21, [R1+0x124] ;  /* 0x0001240001157983 */ /* 0x000f280000300800 */
[----:B------:R-:W2:Y:S01]  /*eb80*/  LDL.LU R22, [R1+0x1b0] ;  /* 0x0001b00001167983 */ /* 0x000ea20000300800 */
[----:B---3--:R-:W-:Y:S02]  /*eb90*/  IMAD.MOV.U32 R5, RZ, RZ, R7 ;  /* 0x000000ffff057224 */ /* 0x008fe400078e0007 */
[----:B------:R-:W-:-:S02]  /*eba0*/  IMAD.MOV.U32 R7, RZ, RZ, R28 ;  /* 0x000000ffff077224 */ /* 0x000fc400078e001c */
[----:B------:R-:W3:Y:S04]  /*ebb0*/  LDL.LU R28, [R1+0x53c] ;  /* 0x00053c00011c7983 */ /* 0x000ee80000300800 */
[----:B------:R-:W2:Y:S01]  /*ebc0*/  LDL.LU R29, [R1+0x538] ;  /* 0x00053800011d7983 */ /* 0x000ea20000300800 */
[----:B------:R-:W-:Y:S02]  /*ebd0*/  IMAD.MOV.U32 R4, RZ, RZ, R15 ;  /* 0x000000ffff047224 */ /* 0x000fe400078e000f */
[----:B------:R-:W-:-:S04]  /*ebe0*/  IMAD.WIDE R6, R23, 0x2, R6 ;  /* 0x0000000217067825 */ /* 0x000fc800078e0206 */
[----:B------:R-:W-:-:S05]  /*ebf0*/  IMAD.WIDE R4, R23, 0x2, R4 ;  /* 0x0000000217047825 */ /* 0x000fca00078e0204 */
[----:B------:R-:W-:Y:S04]  /*ec00*/  STL [R1+0x198], R4 ;  /* 0x0001980401007387 */ /* 0x000fe80000100800 */
[----:B------:R-:W-:Y:S04]  /*ec10*/  STL [R1+0x118], R5 ;  /* 0x0001180501007387 */ /* 0x000fe80000100800 */
[----:B------:R-:W-:Y:S04]  /*ec20*/  STL [R1+0x298], R6 ;  /* 0x0002980601007387 */ /* 0x000fe80000100800 */
[----:B------:R3:W-:Y:S04]  /*ec30*/  STL [R1+0x19c], R7 ;  /* 0x00019c0701007387 */ /* 0x0007e80000100800 */
[----:B------:R-:W4:Y:S04]  /*ec40*/  LDL.LU R26, [R1+0x128] ;  /* 0x00012800011a7983 */ /* 0x000f280000300800 */
[----:B------:R-:W4:Y:S01]  /*ec50*/  LDL.LU R15, [R1+0x1b8] ;  /* 0x0001b800010f7983 */ /* 0x000f220000300800 */
[----:B---3--:R-:W-:-:S03]  /*ec60*/  IMAD.MOV.U32 R7, RZ, RZ, R28 ;  /* 0x000000ffff077224 */ /* 0x008fc600078e001c */
[----:B------:R-:W3:Y:S01]  /*ec70*/  LDL.LU R28, [R1+0x534] ;  /* 0x00053400011c7983 */ /* 0x000ee20000300800 */
[----:B--2---:R-:W-:-:S03]  /*ec80*/  IMAD.MOV.U32 R6, RZ, RZ, R29 ;  /* 0x000000ffff067224 */ /* 0x004fc600078e001d */
[----:B------:R-:W2:Y:S01]  /*ec90*/  LDL.LU R29, [R1+0x530] ;  /* 0x00053000011d7983 */ /* 0x000ea20000300800 */
[----:B------:R-:W-:Y:S02]  /*eca0*/  IMAD.MOV.U32 R4, RZ, RZ, R18 ;  /* 0x000000ffff047224 */ /* 0x000fe400078e0012 */
        /* <DEDUP_REMOVED lines=27> */
[----:B------:R-:W-:Y:S01]  /*ee60*/  MOV R4, R22 ;  /* 0x0000001600047202 */ /* 0x000fe20000000f00 */
[----:B----4-:R-:W-:Y:S02]  /*ee70*/  IMAD.MOV.U32 R5, RZ, RZ, R21 ;  /* 0x000000ffff057224 */ /* 0x010fe400078e0015 */
        /* <DEDUP_REMOVED lines=54> */
[----:B----4-:R-:W-:Y:S02]  /*f1e0*/  IMAD.MOV.U32 R4, RZ, RZ, R22 ;  /* 0x000000ffff047224 */ /* 0x010fe400078e0016 */
        /* <DEDUP_REMOVED lines=258> */
[----:B------:R-:W4:Y:S04]  /*10210*/  LDL.LU R27, [R1+0x18c] ;  /* 0x00018c00011b7983 */ /* 0x000f280000300800 */
[----:B------:R-:W4:Y:S04]  /*10220*/  LDL.LU R18, [R1+0x280] ;  /* 0x0002800001127983 */ /* 0x000f280000300800 */
[----:B------:R3:W-:Y:S02]  /*10230*/  STL [R1+0x264], R7 ;  /* 0x0002640701007387 */ /* 0x0007e40000100800 */
[----:B---3--:R-:W-:-:S02]  /*10240*/  MOV R7, R28 ;  /* 0x0000001c00077202 */ /* 0x008fc40000000f00 */
[----:B------:R-:W3:Y:S01]  /*10250*/  LDL.LU R28, [R1+0x46c] ;  /* 0x00046c00011c7983 */ /* 0x000ee20000300800 */
[----:B--2---:R-:W-:-:S03]  /*10260*/  IMAD.MOV.U32 R6, RZ, RZ, R29 ;  /* 0x000000ffff067224 */ /* 0x004fc600078e001d */
[----:B------:R-:W2:Y:S01]  /*10270*/  LDL.LU R29, [R1+0x468] ;  /* 0x00046800011d7983 */ /* 0x000ea20000300800 */
[----:B------:R-:W-:Y:S02]  /*10280*/  IMAD.MOV.U32 R4, RZ, RZ, R20 ;  /* 0x000000ffff047224 */ /* 0x000fe400078e0014 */
[----:B------:R-:W-:-:S04]  /*10290*/  IMAD.MOV.U32 R5, RZ, RZ, R19 ;  /* 0x000000ffff057224 */ /* 0x000fc800078e0013 */
[----:B------:R-:W-:-:S04]  /*102a0*/  IMAD.WIDE R4, R23, 0x2, R4 ;  /* 0x0000000217047825 */ /* 0x000fc800078e0204 */
[----:B------:R-:W-:Y:S01]  /*102b0*/  IMAD.WIDE R6, R23, 0x2, R6 ;  /* 0x0000000217067825 */ /* 0x000fe200078e0206 */
[----:B------:R-:W-:Y:S04]  /*102c0*/  STL [R1+0x268], R4 ;  /* 0x0002680401007387 */ /* 0x000fe80000100800 */
[----:B------:R-:W4:Y:S04]  /*102d0*/  LDL.LU R19, [R1+0x190] ;  /* 0x0001900001137983 */ /* 0x000f280000300800 */
[----:B------:R-:W4:Y:S04]  /*102e0*/  LDL.LU R20, [R1+0x288] ;  /* 0x0002880001147983 */ /* 0x000f280000300800 */
[----:B------:R-:W-:Y:S04]  /*102f0*/  STL [R1+0x180], R5 ;  /* 0x0001800501007387 */ /* 0x000fe80000100800 */
[----:B------:R-:W-:Y:S04]  /*10300*/  STL [R1+0x300], R6 ;  /* 0x0003000601007387 */ /* 0x000fe80000100800 */
[----:B------:R3:W-:Y:S02]  /*10310*/  STL [R1+0x26c], R7 ;  /* 0x00026c0701007387 */ /* 0x0007e40000100800 */
[----:B---3--:R-:W-:-:S02]  /*10320*/  IMAD.MOV.U32 R7, RZ, RZ, R28 ;  /* 0x000000ffff077224 */ /* 0x008fc400078e001c */
[----:B------:R-:W3:Y:S01]  /*10330*/  LDL.LU R28, [R1+0x464] ;  /* 0x00046400011c7983 */ /* 0x000ee20000300800 */
[----:B--2---:R-:W-:-:S03]  /*10340*/  IMAD.MOV.U32 R6, RZ, RZ, R29 ;  /* 0x000000ffff067224 */ /* 0x004fc600078e001d */
[----:B------:R-:W2:Y:S01]  /*10350*/  LDL.LU R29, [R1+0x460] ;  /* 0x00046000011d7983 */ /* 0x000ea20000300800 */
[----:B----4-:R-:W-:Y:S02]  /*10360*/  IMAD.MOV.U32 R4, RZ, RZ, R22 ;  /* 0x000000ffff047224 */ /* 0x010fe400078e0016 */
        /* <DEDUP_REMOVED lines=33> */
[----:B------:R3:W-:Y:S02]  /*10580*/  STL [R1+0x284], R7 ;  /* 0x0002840701007387 */ /* 0x0007e40000100800 */
[----:B---3--:R-:W-:-:S02]  /*10590*/  IMAD.MOV.U32 R7, RZ, RZ, R28 ;  /* 0x000000ffff077224 */ /* 0x008fc400078e001c */
[----:B------:R-:W3:Y:S01]  /*105a0*/  LDL.LU R28, [R1+0x44c] ;  /* 0x00044c00011c7983 */ /* 0x000ee20000300800 */
[----:B--2---:R-:W-:-:S03]  /*105b0*/  IMAD.MOV.U32 R6, RZ, RZ, R29 ;  /* 0x000000ffff067224 */ /* 0x004fc600078e001d */
[----:B------:R-:W3:Y:S01]  /*105c0*/  LDL.LU R29, [R1+0x448] ;  /* 0x00044800011d7983 */ /* 0x000ee20000300800 */
[----:B------:R-:W-:Y:S02]  /*105d0*/  IMAD.MOV.U32 R4, RZ, RZ, R20 ;  /* 0x000000ffff047224 */ /* 0x000fe400078e0014 */
[----:B------:R-:W-:Y:S01]  /*105e0*/  IMAD.MOV.U32 R5, RZ, RZ, R19 ;  /* 0x000000ffff057224 */ /* 0x000fe200078e0013 */
[----:B----4-:R-:W-:-:S03]  /*105f0*/  IADD3 R15, R15, -0x1, RZ ;  /* 0xffffffff0f0f7810 */ /* 0x010fc60007ffe0ff */
[----:B------:R-:W-:Y:S01]  /*10600*/  IMAD.WIDE R4, R23, 0x2, R4 ;  /* 0x0000000217047825 */ /* 0x000fe200078e0204 */
[----:B------:R-:W-:-:S03]  /*10610*/  ISETP.NE.U32.AND P0, PT, R15, RZ, PT ;  /* 0x000000ff0f00720c */ /* 0x000fc60003f05070 */
[----:B------:R-:W-:Y:S01]  /*10620*/  IMAD.MOV.U32 R20, RZ, RZ, c[0x0][0x188] ;  /* 0x00006200ff147624 */ /* 0x000fe200078e00ff */
[----:B------:R1:W-:Y:S01]  /*10630*/  STL [R1+0x288], R4 ;  /* 0x0002880401007387 */ /* 0x0003e20000100800 */
[----:B------:R-:W-:-:S03]  /*10640*/  IMAD.WIDE R6, R23, 0x2, R6 ;  /* 0x0000000217067825 */ /* 0x000fc600078e0206 */
[----:B------:R2:W-:Y:S01]  /*10650*/  STL [R1+0x190], R5 ;  /* 0x0001900501007387 */ /* 0x0005e20000100800 */
[----:B------:R-:W-:Y:S02]  /*10660*/  IMAD.SHL.U32 R18, R20, 0x40, RZ ;  /* 0x0000004014127824 */ /* 0x000fe400078e00ff */
[----:B-1----:R-:W-:Y:S02]  /*10670*/  IMAD.MOV.U32 R4, RZ, RZ, R22 ;  /* 0x000000ffff047224 */ /* 0x002fe400078e0016 */
[----:B--2---:R-:W-:Y:S01]  /*10680*/  IMAD.MOV.U32 R5, RZ, RZ, R21 ;  /* 0x000000ffff057224 */ /* 0x004fe200078e0015 */
[----:B------:R-:W-:Y:S03]  /*10690*/  STL [R1+0x310], R6 ;  /* 0x0003100601007387 */ /* 0x000fe60000100800 */
[----:B------:R-:W-:Y:S01]  /*106a0*/  IMAD.WIDE R4, R23, 0x2, R4 ;  /* 0x0000000217047825 */ /* 0x000fe200078e0204 */
[----:B------:R3:W-:Y:S01]  /*106b0*/  STL [R1+0x28c], R7 ;  /* 0x00028c0701007387 */ /* 0x0007e20000100800 */
[----:B------:R-:W-:-:S03]  /*106c0*/  UIADD3 UR4, UR4, -0x40, URZ ;  /* 0xffffffc004047890 */ /* 0x000fc6000fffe03f */
[----:B------:R-:W-:Y:S04]  /*106d0*/  STL [R1+0x114], R15 ;  /* 0x0001140f01007387 */ /* 0x000fe80000100800 */
[----:B------:R1:W-:Y:S04]  /*106e0*/  STL [R1+0x314], R4 ;  /* 0x0003140401007387 */ /* 0x0003e80000100800 */
[----:B------:R2:W-:Y:S01]  /*106f0*/  STL [R1+0x290], R5 ;  /* 0x0002900501007387 */ /* 0x0005e20000100800 */
[----:B---3--:R-:W-:-:S04]  /*10700*/  IMAD.WIDE R6, R18, 0x2, R28 ;  /* 0x0000000212067825 */ /* 0x008fc800078e021c */
[----:B-1----:R-:W-:Y:S02]  /*10710*/  IMAD.MOV.U32 R4, RZ, RZ, R6 ;  /* 0x000000ffff047224 */ /* 0x002fe400078e0006 */
[----:B--2---:R-:W-:Y:S01]  /*10720*/  IMAD.MOV.U32 R5, RZ, RZ, R7 ;  /* 0x000000ffff057224 */ /* 0x004fe200078e0007 */
[----:B0-----:R-:W-:Y:S01]  /*10730*/  @!P0 CALL.REL.NOINC `(.L_x_2) ;  /* 0x0000001000008944 */ /* 0x001fe20003c00000 */
[----:B------:R-:W-:Y:S05]  /*10740*/  BRA `(.L_x_3) ;  /* 0xffff82e000007947 */ /* 0x000fea000383ffff */
.L_x_2:
[----:B------:R-:W2:Y:S04]  /*10750*/  LDL.LU R27, [R1+0xac] ;  /* 0x0000ac00011b7983 */ /* 0x000ea80000300800 */
[----:B--2---:R0:W-:Y:S04]  /*10760*/  STL [R1+0x4b4], R27 ;  /* 0x0004b41b01007387 */ /* 0x0041e80000100800 */
[----:B0-----:R-:W2:Y:S04]  /*10770*/  LDL.LU R27, [R1+0x48] ;  /* 0x00004800011b7983 */ /* 0x001ea80000300800 */
[----:B--2---:R0:W-:Y:S04]  /*10780*/  STL [R1+0x4bc], R27 ;  /* 0x0004bc1b01007387 */ /* 0x0041e80000100800 */
[----:B0-----:R-:W2:Y:S04]  /*10790*/  LDL.LU R27, [R1+0x28] ;  /* 0x00002800011b7983 */ /* 0x001ea80000300800 */
[----:B--2---:R0:W-:Y:S04]  /*107a0*/  STL [R1+0x4c4], R27 ;  /* 0x0004c41b01007387 */ /* 0x0041e80000100800 */
[----:B0-----:R-:W2:Y:S04]  /*107b0*/  LDL.LU R27, [R1+0x4c] ;  /* 0x00004c00011b7983 */ /* 0x001ea80000300800 */
[----:B--2---:R0:W-:Y:S04]  /*107c0*/  STL [R1+0x4cc], R27 ;  /* 0x0004cc1b01007387 */ /* 0x0041e80000100800 */
[----:B------:R-:W2:Y:S01]  /*107d0*/  LDL.LU R26, [R1+0xcc] ;  /* 0x0000cc00011a7983 */ /* 0x000ea20000300800 */
[----:B0-----:R-:W-:-:S03]  /*107e0*/  IMAD.MOV.U32 R27, RZ, RZ, R14 ;  /* 0x000000ffff1b7224 */ /* 0x001fc600078e000e */
[----:B--2---:R0:W-:Y:S04]  /*107f0*/  STL [R1+0x4b0], R26 ;  /* 0x0004b01a01007387 */ /* 0x0041e80000100800 */
[----:B0-----:R-:W2:Y:S04]  /*10800*/  LDL.LU R26, [R1+0x5c] ;  /* 0x00005c00011a7983 */ /* 0x001ea80000300800 */
[----:B--2---:R0:W-:Y:S04]  /*10810*/  STL [R1+0x4b8], R26 ;  /* 0x0004b81a01007387 */ /* 0x0041e80000100800 */
[----:B0-----:R-:W2:Y:S04]  /*10820*/  LDL.LU R26, [R1+0x38] ;  /* 0x00003800011a7983 */ /* 0x001ea80000300800 */
[----:B--2---:R0:W-:Y:S04]  /*10830*/  STL [R1+0x4c0], R26 ;  /* 0x0004c01a01007387 */ /* 0x0041e80000100800 */
[----:B0-----:R-:W2:Y:S04]  /*10840*/  LDL.LU R26, [R1+0x8] ;  /* 0x00000800011a7983 */ /* 0x001ea80000300800 */
[----:B--2---:R0:W-:Y:S04]  /*10850*/  STL [R1+0x4c8], R26 ;  /* 0x0004c81a01007387 */ /* 0x0041e80000100800 */
[----:B0-----:R-:W2:Y:S04]  /*10860*/  LDL.LU R26, [R1+0x3c] ;  /* 0x00003c00011a7983 */ /* 0x001ea80000300800 */
[----:B--2---:R-:W-:Y:S04]  /*10870*/  STL [R1+0x4d0], R26 ;  /* 0x0004d01a01007387 */ /* 0x004fe80000100800 */
[----:B------:R-:W2:Y:S04]  /*10880*/  LDL.LU R25, [R1+0xa8] ;  /* 0x0000a80001197983 */ /* 0x000ea80000300800 */
[----:B--2---:R0:W-:Y:S04]  /*10890*/  STL [R1+0x4ac], R25 ;  /* 0x0004ac1901007387 */ /* 0x0041e80000100800 */
[----:B0-----:R-:W2:Y:S04]  /*108a0*/  LDL.LU R25, [R1+0xbc] ;  /* 0x0000bc0001197983 */ /* 0x001ea80000300800 */
[----:B------:R-:W3:Y:S04]  /*108b0*/  LDL.LU R24, [R1+0xc8] ;  /* 0x0000c80001187983 */ /* 0x000ee80000300800 */
[----:B---3--:R0:W-:Y:S04]  /*108c0*/  STL [R1+0x4a8], R24 ;  /* 0x0004a81801007387 */ /* 0x0081e80000100800 */
[----:B0-----:R-:W3:Y:S04]  /*108d0*/  LDL.LU R24, [R1+0x58] ;  /* 0x0000580001187983 */ /* 0x001ee80000300800 */
[----:B------:R-:W4:Y:S04]  /*108e0*/  LDL.LU R23, [R1+0x6c] ;  /* 0x00006c0001177983 */ /* 0x000f280000300800 */
[----:B----4-:R0:W-:Y:S04]  /*108f0*/  STL [R1+0x4a4], R23 ;  /* 0x0004a41701007387 */ /* 0x0101e80000100800 */
[----:B0-----:R-:W4:Y:S04]  /*10900*/  LDL.LU R23, [R1+0xb8] ;  /* 0x0000b80001177983 */ /* 0x001f280000300800 */
[----:B------:R-:W2:Y:S04]  /*10910*/  LDL.LU R22, [R1+0x8c] ;  /* 0x00008c0001167983 */ /* 0x000ea80000300800 */
[----:B--2---:R0:W-:Y:S04]  /*10920*/  STL [R1+0x4a0], R22 ;  /* 0x0004a01601007387 */ /* 0x0041e80000100800 */
[----:B0-----:R-:W2:Y:S04]  /*10930*/  LDL.LU R22, [R1+0x1c] ;  /* 0x00001c0001167983 */ /* 0x001ea80000300800 */
[----:B------:R-:W2:Y:S04]  /*10940*/  LDL.LU R5, [R1+0x68] ;  /* 0x0000680001057983 */ /* 0x000ea80000300800 */
[----:B--2---:R0:W-:Y:S04]  /*10950*/  STL [R1+0x49c], R5 ;  /* 0x00049c0501007387 */ /* 0x0041e80000100800 */
[----:B0-----:R-:W2:Y:S04]  /*10960*/  LDL.LU R5, [R1+0x7c] ;  /* 0x00007c0001057983 */ /* 0x001ea80000300800 */
[----:B------:R-:W2:Y:S04]  /*10970*/  LDL.LU R4, [R1+0x88] ;  /* 0x0000880001047983 */ /* 0x000ea80000300800 */
[----:B--2---:R0:W-:Y:S04]  /*10980*/  STL [R1+0x498], R4 ;  /* 0x0004980401007387 */ /* 0x0041e80000100800 */
[----:B0-----:R-:W2:Y:S04]  /*10990*/  LDL.LU R4, [R1+0x18] ;  /* 0x0000180001047983 */ /* 0x001ea80000300800 */
[----:B-----5:R-:W2:Y:S04]  /*109a0*/  LDL.LU R3, [R1+0xdc] ;  /* 0x0000dc0001037983 */ /* 0x020ea80000300800 */
        /* <DEDUP_REMOVED lines=8> */
[----:B------:R0:W-:Y:S04]  /*10a30*/  STL [R1+0x484], R9 ;  /* 0x0004840901007387 */ /* 0x0001e80000100800 */
[----:B0-----:R-:W2:Y:S04]  /*10a40*/  LDL.LU R9, [R1+0xe8] ;  /* 0x0000e80001097983 */ /* 0x001ea80000300800 */
[----:B--2---:R0:W-:Y:S04]  /*10a50*/  STL [R1+0x488], R9 ;  /* 0x0004880901007387 */ /* 0x0041e80000100800 */
[----:B0-----:R-:W2:Y:S04]  /*10a60*/  LDL.LU R9, [R1+0x98] ;  /* 0x0000980001097983 */ /* 0x001ea80000300800 */
[----:B------:R-:W2:Y:S04]  /*10a70*/  LDL.LU R6, [R1+0xf8] ;  /* 0x0000f80001067983 */ /* 0x000ea80000300800 */
[----:B------:R0:W-:Y:S04]  /*10a80*/  STL [R1+0x480], R8 ;  /* 0x0004800801007387 */ /* 0x0001e80000100800 */
[----:B0-----:R-:W2:Y:S04]  /*10a90*/  LDL.LU R8, [R1+0x4] ;  /* 0x0000040001087983 */ /* 0x001ea80000300800 */
[----:B------:R0:W-:Y:S04]  /*10aa0*/  STL [R1+0x47c], R11 ;  /* 0x00047c0b01007387 */ /* 0x0001e80000100800 */
[----:B0-----:R-:W2:Y:S04]  /*10ab0*/  LDL.LU R11, [R1+0x34] ;  /* 0x00003400010b7983 */ /* 0x001ea80000300800 */
[----:B------:R0:W-:Y:S04]  /*10ac0*/  STL [R1+0x474], R13 ;  /* 0x0004740d01007387 */ /* 0x0001e80000100800 */
[----:B0-----:R-:W2:Y:S01]  /*10ad0*/  LDL.LU R13, [R1+0x30] ;  /* 0x00003000010d7983 */ /* 0x001ea20000300800 */
[----:B------:R-:W-:-:S03]  /*10ae0*/  IMAD.MOV.U32 R26, RZ, RZ, R10 ;  /* 0x000000ffff1a7224 */ /* 0x000fc600078e000a */
[----:B--2---:R0:W-:Y:S04]  /*10af0*/  STL [R1+0x478], R13 ;  /* 0x0004780d01007387 */ /* 0x0041e80000100800 */
[----:B0-----:R-:W2:Y:S04]  /*10b00*/  LDL.LU R13, [R1] ;  /* 0x00000000010d7983 */ /* 0x001ea80000300800 */
[----:B------:R-:W2:Y:S04]  /*10b10*/  LDL.LU R10, [R1+0x40] ;  /* 0x00004000010a7983 */ /* 0x000ea80000300800 */
[----:B------:R0:W-:Y:S04]  /*10b20*/  STL [R1+0x470], R12 ;  /* 0x0004700c01007387 */ /* 0x0001e80000100800 */
        /* <DEDUP_REMOVED lines=26> */
[----:B------:R-:W2:Y:S01]  /*10cd0*/  LDL.LU R0, [R1+0xe0] ;  /* 0x0000e00001007983 */ /* 0x000ea20000300800 */
[----:B------:R-:W-:-:S03]  /*10ce0*/  F2FP.BF16.PACK_AB R27, R26, R27 ;  /* 0x0000001b1a1b723e */ /* 0x000fc600000010ff */
[----:B--2---:R0:W-:Y:S04]  /*10cf0*/  STL [R1+0x448], R0 ;  /* 0x0004480001007387 */ /* 0x0041e80000100800 */
[----:B0-----:R-:W2:Y:S04]  /*10d00*/  LDL.LU R0, [R1+0x90] ;  /* 0x0000900001007983 */ /* 0x001ea80000300800 */
[----:B------:R-:W2:Y:S04]  /*10d10*/  LDL.LU R28, [R1+0xf0] ;  /* 0x0000f000011c7983 */ /* 0x000ea80000300800 */
[----:B------:R-:W2:Y:S04]  /*10d20*/  LDL.LU R26, [R1+0x4d0] ;  /* 0x0004d000011a7983 */ /* 0x000ea80000300800 */
[----:B------:R0:W-:Y:S04]  /*10d30*/  STL [R1+0x104], R27 ;  /* 0x0001041b01007387 */ /* 0x0001e80000100800 */
[----:B0-----:R-:W2:Y:S02]  /*10d40*/  LDL.LU R27, [R1+0x4cc] ;  /* 0x0004cc00011b7983 */ /* 0x001ea40000300800 */
[----:B--2---:R-:W-:-:S02]  /*10d50*/  F2FP.BF16.PACK_AB R27, R26, R27 ;  /* 0x0000001b1a1b723e */ /* 0x004fc400000010ff */
        /* <DEDUP_REMOVED lines=12> */
[----:B------:R-:W2:Y:S02]  /*10e20*/  LDL.LU R26, [R1+0x4b0] ;  /* 0x0004b000011a7983 */ /* 0x000ea40000300800 */
[----:B--2---:R-:W-:Y:S02]  /*10e30*/  F2FP.BF16.PACK_AB R26, R25, R26 ;  /* 0x0000001a191a723e */ /* 0x004fe400000010ff */
[----:B------:R-:W3:Y:S02]  /*10e40*/  LDL.LU R25, [R1+0x4ac] ;  /* 0x0004ac0001197983 */ /* 0x000ee40000300800 */
[----:B---3--:R-:W-:Y:S02]  /*10e50*/  F2FP.BF16.PACK_AB R25, R24, R25 ;  /* 0x000000191819723e */ /* 0x008fe400000010ff */
[----:B------:R-:W4:Y:S02]  /*10e60*/  LDL.LU R24, [R1+0x4a8] ;  /* 0x0004a80001187983 */ /* 0x000f240000300800 */
[----:B----4-:R-:W-:-:S02]  /*10e70*/  F2FP.BF16.PACK_AB R24, R23, R24 ;  /* 0x000000181718723e */ /* 0x010fc400000010ff */
[----:B------:R-:W2:Y:S02]  /*10e80*/  LDL.LU R23, [R1+0x4a4] ;  /* 0x0004a40001177983 */ /* 0x000ea40000300800 */
[----:B--2---:R-:W-:Y:S02]  /*10e90*/  F2FP.BF16.PACK_AB R23, R22, R23 ;  /* 0x000000171617723e */ /* 0x004fe400000010ff */
[----:B------:R-:W2:Y:S02]  /*10ea0*/  LDL.LU R22, [R1+0x4a0] ;  /* 0x0004a00001167983 */ /* 0x000ea40000300800 */
[----:B--2---:R-:W-:Y:S02]  /*10eb0*/  F2FP.BF16.PACK_AB R22, R5, R22 ;  /* 0x000000160516723e */ /* 0x004fe400000010ff */
[----:B------:R-:W2:Y:S02]  /*10ec0*/  LDL.LU R5, [R1+0x49c] ;  /* 0x00049c0001057983 */ /* 0x000ea40000300800 */
[----:B--2---:R-:W-:-:S02]  /*10ed0*/  F2FP.BF16.PACK_AB R5, R4, R5 ;  /* 0x000000050405723e */ /* 0x004fc400000010ff */
        /* <DEDUP_REMOVED lines=42> */
.L_x_1:
[----:B0-----:R-:W2:Y:S04]  /*11180*/  LDL.LU R0, [R1+0x344] ;  /* 0x0003440001007983 */ /* 0x001ea80000300800 */
[----:B------:R-:W-:Y:S04]  /*11190*/  STL [R1+0x458], R25 ;  /* 0x0004581901007387 */ /* 0x000fe80000100800 */
[----:B------:R0:W-:Y:S04]  /*111a0*/  STL [R1+0x454], R26 ;  /* 0x0004541a01007387 */ /* 0x0001e80000100800 */
[----:B------:R1:W-:Y:S04]  /*111b0*/  STL [R1+0x450], R27 ;  /* 0x0004501b01007387 */ /* 0x0003e80000100800 */
[----:B0-----:R-:W1:Y:S02]  /*111c0*/  S2R R26, SR_TID.X ;  /* 0x00000000001a7919 */ /* 0x001e640000002100 */
[----:B-1----:R-:W-:-:S02]  /*111d0*/  LOP3.LUT R27, R26, 0xc, RZ, 0xc0, !PT ;  /* 0x0000000c1a1b7812 */ /* 0x002fc400078ec0ff */
[----:B------:R-:W-:Y:S01]  /*111e0*/  SHF.R.S32.HI R25, RZ, 0x4, R26 ;  /* 0x00000004ff197819 */ /* 0x000fe2000001141a */
[----:B------:R-:W-:-:S03]  /*111f0*/  IMAD.SHL.U32 R26, R26, 0x8, RZ ;  /* 0x000000081a1a7824 */ /* 0x000fc600078e00ff */
[----:B------:R-:W-:Y:S02]  /*11200*/  SGXT R25, R25, 0x1 ;  /* 0x000000011919781a */ /* 0x000fe40000000200 */
[----:B------:R-:W-:Y:S01]  /*11210*/  LOP3.LUT R26, R26, 0x3f8, RZ, 0xc0, !PT ;  /* 0x000003f81a1a7812 */ /* 0x000fe200078ec0ff */
[----:B------:R-:W-:Y:S01]  /*11220*/  BAR.SYNC.DEFER_BLOCKING 0x0 ;  /* 0x0000000000007b1d */ /* 0x000fe20000010000 */
[----:B--2---:R-:W-:-:S05]  /*11230*/  LOP3.LUT R0, R0, 0x3c60, RZ, 0xc0, !PT ;  /* 0x00003c6000007812 */ /* 0x004fca00078ec0ff */
[C---:B------:R-:W-:Y:S02]  /*11240*/  IMAD R0, R27.reuse, 0x2, R0 ;  /* 0x000000021b007824 */ /* 0x040fe400078e0200 */
[----:B------:R-:W-:-:S03]  /*11250*/  IMAD R27, R27, 0x1000, R26 ;  /* 0x000010001b1b7824 */ /* 0x000fc600078e021a */
[----:B------:R-:W-:Y:S02]  /*11260*/  LOP3.LUT R0, R0, 0x4020, R25, 0x78, !PT ;  /* 0x0000402000007812 */ /* 0x000fe400078e7819 */
[----:B------:R-:W2:Y:S04]  /*11270*/  LDL.LU R25, [R1+0x458] ;  /* 0x0004580001197983 */ /* 0x000ea80000300800 */
[----:B------:R-:W3:Y:S04]  /*11280*/  LDL.LU R26, [R1+0x454] ;  /* 0x00045400011a7983 */ /* 0x000ee80000300800 */
[----:B------:R-:W3:Y:S04]  /*11290*/  LDL.LU R27, [R1+0x450] ;  /* 0x00045000011b7983 */ /* 0x000ee80000300800 */
[----:B------:R0:W-:Y:S04]  /*112a0*/  STS.64 [R0], R28 ;  /* 0x0000001c00007388 */ /* 0x0001e80000000a00 */
[----:B------:R1:W-:Y:S04]  /*112b0*/  STS.64 [R0+0x200], R20 ;  /* 0x0002001400007388 */ /* 0x0003e80000000a00 */
[----:B0-----:R-:W4:Y:S04]  /*112c0*/  LDL.LU R28, [R1+0x100] ;  /* 0x00010000011c7983 */ /* 0x001f280000300800 */
[----:B------:R-:W4:Y:S04]  /*112d0*/  LDL.LU R29, [R1+0x104] ;  /* 0x00010400011d7983 */ /* 0x000f280000300800 */
[----:B-1----:R-:W5:Y:S04]  /*112e0*/  LDL.LU R20, [R1+0x8] ;  /* 0x0000080001147983 */ /* 0x002f680000300800 */
[----:B------:R-:W5:Y:S04]  /*112f0*/  LDL.LU R21, [R1+0xc] ;  /* 0x00000c0001157983 */ /* 0x000f680000300800 */
[----:B------:R0:W-:Y:S04]  /*11300*/  STS.64 [R0+0x80], R18 ;  /* 0x0000801200007388 */ /* 0x0001e80000000a00 */
[----:B------:R1:W-:Y:S04]  /*11310*/  STS.64 [R0+0x280], R16 ;  /* 0x0002801000007388 */ /* 0x0003e80000000a00 */
[----:B------:R1:W-:Y:S04]  /*11320*/  STS.64 [R0+0x100], R14 ;  /* 0x0001000e00007388 */ /* 0x0003e80000000a00 */
[----:B0-----:R-:W0:Y:S04]  /*11330*/  S2R R19, SR_TID.X ;  /* 0x0000000000137919 */ /* 0x001e280000002100 */
[----:B-1----:R-:W1:Y:S01]  /*11340*/  S2R R17, SR_TID.X ;  /* 0x0000000000117919 */ /* 0x002e620000002100 */
[----:B------:R-:W-:-:S03]  /*11350*/  LOP3.LUT R14, R0, 0x40, RZ, 0x3c, !PT ;  /* 0x00000040000e7812 */ /* 0x000fc600078e3cff */
[----:B------:R-:W-:Y:S04]  /*11360*/  STS.64 [R0+0x300], R12 ;  /* 0x0003000c00007388 */ /* 0x000fe80000000a00 */
[----:B------:R-:W-:Y:S04]  /*11370*/  STS.64 [R0+0x180], R10 ;  /* 0x0001800a00007388 */ /* 0x000fe80000000a00 */
[----:B------:R1:W-:Y:S04]  /*11380*/  STS.64 [R0+0x380], R8 ;  /* 0x0003800800007388 */ /* 0x0003e80000000a00 */
[----:B------:R1:W-:Y:S01]  /*11390*/  STS.64 [R14+0x8000], R6 ;  /* 0x008000060e007388 */ /* 0x0003e20000000a00 */
[----:B0-----:R-:W-:-:S03]  /*113a0*/  IMAD.SHL.U32 R18, R19, 0x8, RZ ;  /* 0x0000000813127824 */ /* 0x001fc600078e00ff */
[----:B------:R-:W-:Y:S01]  /*113b0*/  STS.64 [R14+0x8200], R2 ;  /* 0x008200020e007388 */ /* 0x000fe20000000a00 */
[----:B-1----:R-:W-:-:S03]  /*113c0*/  LOP3.LUT R19, R17, 0xc, RZ, 0xc0, !PT ;  /* 0x0000000c11137812 */ /* 0x002fc600078ec0ff */
[----:B------:R-:W-:Y:S01]  /*113d0*/  STS.64 [R14+0x8080], R4 ;  /* 0x008080040e007388 */ /* 0x000fe20000000a00 */
[----:B------:R-:W-:Y:S02]  /*113e0*/  LOP3.LUT R18, R18, 0x3f8, RZ, 0xc0, !PT ;  /* 0x000003f812127812 */ /* 0x000fe400078ec0ff */
[----:B------:R-:W-:Y:S01]  /*113f0*/  SHF.R.U32.HI R15, RZ, 0x2, R17 ;  /* 0x00000002ff0f7819 */ /* 0x000fe20000011611 */
[----:B------:R-:W-:Y:S02]  /*11400*/  STS.64 [R14+0x8280], R22 ;  /* 0x008280160e007388 */ /* 0x000fe40000000a00 */
[----:B------:R-:W-:Y:S02]  /*11410*/  IMAD R19, R19, 0x1000, R18 ;  /* 0x0000100013137824 */ /* 0x000fe400078e0212 */
[----:B------:R-:W5:Y:S03]  /*11420*/  LDL.LU R9, [R1+0x318] ;  /* 0x0003180001097983 */ /* 0x000f660000300800 */
[----:B------:R-:W-:Y:S01]  /*11430*/  LOP3.LUT R0, R19, 0x60, R15, 0x78, !PT ;  /* 0x0000006013007812 */ /* 0x000fe200078e780f */
[----:B------:R-:W5:Y:S04]  /*11440*/  LDL.LU R8, [R1+0x110] ;  /* 0x0001100001087983 */ /* 0x000f680000300800 */
[----:B------:R-:W5:Y:S04]  /*11450*/  LDL.LU R6, [R1+0x31c] ;  /* 0x00031c0001067983 */ /* 0x000f680000300800 */
[----:B--2---:R-:W-:Y:S04]  /*11460*/  STS.64 [R14+0x8100], R24 ;  /* 0x008100180e007388 */ /* 0x004fe80000000a00 */
[----:B---3--:R-:W-:Y:S04]  /*11470*/  STS.64 [R14+0x8300], R26 ;  /* 0x0083001a0e007388 */ /* 0x008fe80000000a00 */
[----:B----4-:R-:W-:Y:S04]  /*11480*/  STS.64 [R14+0x8380], R28 ;  /* 0x0083801c0e007388 */ /* 0x010fe80000000a00 */
[----:B-----5:R-:W-:Y:S04]  /*11490*/  STS.64 [R14+0x8180], R20 ;  /* 0x008180140e007388 */ /* 0x020fe80000000a00 */
[----:B------:R-:W-:Y:S06]  /*114a0*/  BAR.SYNC.DEFER_BLOCKING 0x0 ;  /* 0x0000000000007b1d */ /* 0x000fec0000010000 */
[----:B------:R-:W0:Y:S04]  /*114b0*/  LDS.64 R2, [R0] ;  /* 0x0000000000027984 */ /* 0x000e280000000a00 */
[----:B------:R-:W-:Y:S04]  /*114c0*/  LDS.64 R4, [R0+0xc00] ;  /* 0x000c000000047984 */ /* 0x000fe80000000a00 */
[----:B------:R-:W-:Y:S04]  /*114d0*/  LDS.64 R20, [R0+0x1400] ;  /* 0x0014000000147984 */ /* 0x000fe80000000a00 */
[----:B------:R-:W-:Y:S04]  /*114e0*/  LDS.64 R28, [R0+0x1800] ;  /* 0x00180000001c7984 */ /* 0x000fe80000000a00 */
[----:B------:R-:W-:Y:S04]  /*114f0*/  LDS.64 R22, [R0+0x1c00] ;  /* 0x001c000000167984 */ /* 0x000fe80000000a00 */
[----:B0-----:R-:W-:Y:S01]  /*11500*/  STL.64 [R1+0x8], R2 ;  /* 0x0000080201007387 */ /* 0x001fe20000100a00 */
[----:B------:R-:W-:-:S03]  /*11510*/  IMAD.MOV.U32 R16, RZ, RZ, R2 ;  /* 0x000000ffff107224 */ /* 0x000fc600078e0002 */
[----:B------:R-:W0:Y:S04]  /*11520*/  LDS.64 R2, [R0+0x400] ;  /* 0x0004000000027984 */ /* 0x000e280000000a00 */
[----:B0-----:R-:W-:Y:S01]  /*11530*/  STL.64 [R1], R2 ;  /* 0x0000000201007387 */ /* 0x001fe20000100a00 */
[----:B------:R-:W-:-:S03]  /*11540*/  IMAD.MOV.U32 R18, RZ, RZ, R2 ;  /* 0x000000ffff127224 */ /* 0x000fc600078e0002 */
[----:B------:R-:W0:Y:S04]  /*11550*/  LDS.64 R2, [R0+0x800] ;  /* 0x0008000000027984 */ /* 0x000e280000000a00 */
[----:B0-----:R0:W-:Y:S04]  /*11560*/  STL.64 [R1+0x10], R2 ;  /* 0x0000100201007387 */ /* 0x0011e80000100a00 */
[----:B------:R-:W2:Y:S04]  /*11570*/  LDL.LU R19, [R1+0x348] ;  /* 0x0003480001137983 */ /* 0x000ea80000300800 */
[----:B------:R-:W3:Y:S04]  /*11580*/  LDL.LU R11, [R1+0x324] ;  /* 0x00032400010b7983 */ /* 0x000ee80000300800 */
[----:B------:R-:W4:Y:S04]  /*11590*/  LDL.LU R10, [R1+0x320] ;  /* 0x00032000010a7983 */ /* 0x000f280000300800 */
[----:B------:R1:W-:Y:S04]  /*115a0*/  STL.64 [R1+0x18], R4 ;  /* 0x0000180401007387 */ /* 0x0003e80000100a00 */
[----:B------:R-:W5:Y:S04]  /*115b0*/  LDL.LU R17, [R1+0x328] ;  /* 0x0003280001117983 */ /* 0x000f680000300800 */
[----:B------:R-:W2:Y:S01]  /*115c0*/  LDL.LU R14, [R1+0x32c] ;  /* 0x00032c00010e7983 */ /* 0x000ea20000300800 */
[----:B------:R-:W-:Y:S01]  /*115d0*/  ISETP.GE.AND P0, PT, R9, c[0x0][0x178], PT ;  /* 0x00005e0009007a0c */ /* 0x000fe20003f06270 */
[----:B------:R-:W-:-:S02]  /*115e0*/  IMAD.MOV.U32 R13, RZ, RZ, R4 ;  /* 0x000000ffff0d7224 */ /* 0x000fc400078e0004 */
[----:B0-----:R-:W-:Y:S01]  /*115f0*/  IMAD R3, R9, c[0x0][0x194], RZ ;  /* 0x0000650009037a24 */ /* 0x001fe200078e02ff */
[C---:B------:R-:W-:Y:S01]  /*11600*/  ISETP.LT.AND P2, PT, R8.reuse, c[0x0][0x17c], !P0 ;  /* 0x00005f0008007a0c */ /* 0x040fe20004741270 */
[----:B-1----:R-:W-:Y:S02]  /*11610*/  IMAD R4, R8, c[0x0][0x198], RZ ;  /* 0x0000660008047a24 */ /* 0x002fe400078e02ff */
[----:B------:R-:W0:Y:S01]  /*11620*/  LDS.64 R8, [R0+0x1000] ;  /* 0x0010000000087984 */ /* 0x000e220000000a00 */
[----:B------:R-:W-:Y:S01]  /*11630*/  IMAD.MOV.U32 R15, RZ, RZ, R2 ;  /* 0x000000ffff0f7224 */ /* 0x000fe200078e0002 */
[----:B------:R-:W-:-:S04]  /*11640*/  LEA R2, P1, R3, c[0x0][0x170], 0x1 ;  /* 0x00005c0003027a11 */ /* 0x000fc800078208ff */
[----:B------:R-:W-:Y:S01]  /*11650*/  LEA.HI.X.SX32 R3, R3, c[0x0][0x174], 0x1, P1 ;  /* 0x00005d0003037a11 */ /* 0x000fe200008f0eff */
[C---:B------:R-:W-:Y:S01]  /*11660*/  IMAD R5, R6.reuse, c[0x0][0x198], RZ ;  /* 0x0000660006057a24 */ /* 0x040fe200078e02ff */
[----:B------:R-:W-:-:S04]  /*11670*/  ISETP.LT.AND P1, PT, R6, c[0x0][0x17c], !P0 ;  /* 0x00005f0006007a0c */ /* 0x000fc80004721270 */
[----:B------:R-:W-:-:S04]  /*11680*/  LEA R6, P4, R5, R2, 0x1 ;  /* 0x0000000205067211 */ /* 0x000fc800078808ff */
[----:B------:R-:W-:Y:S01]  /*11690*/  LEA.HI.X.SX32 R7, R5, R3, 0x1, P4 ;  /* 0x0000000305077211 */ /* 0x000fe200020f0eff */
[----:B0-----:R0:W-:Y:S04]  /*116a0*/  STL.64 [R1+0x28], R8 ;  /* 0x0000280801007387 */ /* 0x0011e80000100a00 */
[----:B------:R-:W5:Y:S01]  /*116b0*/  LDL.LU R12, [R1+0x330] ;  /* 0x00033000010c7983 */ /* 0x000f620000300800 */
[----:B0-----:R-:W-:-:S04]  /*116c0*/  LEA R8, P3, R4, R2, 0x1 ;  /* 0x0000000204087211 */ /* 0x001fc800078608ff */
[----:B------:R-:W-:Y:S01]  /*116d0*/  LEA.HI.X.SX32 R9, R4, R3, 0x1, P3 ;  /* 0x0000000304097211 */ /* 0x000fe200018f0eff */
[----:B------:R-:W-:Y:S04]  /*116e0*/  STL.64 [R1+0x20], R20 ;  /* 0x0000201401007387 */ /* 0x000fe80000100a00 */
[----:B------:R0:W-:Y:S04]  /*116f0*/  @P2 STG.E.U16 [R8.64], R16 ;  /* 0x0000001008002986 */ /* 0x0001e8000c101506 */
[----:B------:R-:W1:Y:S04]  /*11700*/  LDS.64 R20, [R0+0x2000] ;  /* 0x0020000000147984 */ /* 0x000e680000000a00 */
[----:B0-----:R-:W5:Y:S04]  /*11710*/  LDL.LU R16, [R1+0x334] ;  /* 0x0003340001107983 */ /* 0x001f680000300800 */
[----:B------:R0:W-:Y:S04]  /*11720*/  STL [R1+0x448], R29 ;  /* 0x0004481d01007387 */ /* 0x0001e80000100800 */
[----:B0-----:R-:W5:Y:S04]  /*11730*/  LDL.LU R29, [R1+0x20] ;  /* 0x00002000011d7983 */ /* 0x001f680000300800 */
[----:B------:R0:W-:Y:S04]  /*11740*/  STL [R1+0x44c], R23 ;  /* 0x00044c1701007387 */ /* 0x0001e80000100800 */
[----:B0-----:R-:W5:Y:S04]  /*11750*/  LDL.LU R23, [R1+0x28] ;  /* 0x0000280001177983 */ /* 0x001f680000300800 */
[----:B------:R0:W-:Y:S04]  /*11760*/  @P1 STG.E.U16 [R6.64], R18 ;  /* 0x0000001206001986 */ /* 0x0001e8000c101506 */
[----:B------:R-:W5:Y:S01]  /*11770*/  LDL.LU R26, [R1+0x350] ;  /* 0x00035000011a7983 */ /* 0x000f620000300800 */
[C---:B---3--:R-:W-:Y:S01]  /*11780*/  ISETP.LT.AND P3, PT, R11.reuse, c[0x0][0x17c], !P0 ;  /* 0x00005f000b007a0c */ /* 0x048fe20004761270 */
[----:B------:R-:W-:Y:S01]  /*11790*/  IMAD R11, R11, c[0x0][0x198], RZ ;  /* 0x000066000b0b7a24 */ /* 0x000fe200078e02ff */
[C---:B----4-:R-:W-:Y:S01]  /*117a0*/  ISETP.LT.AND P2, PT, R10.reuse, c[0x0][0x17c], !P0 ;  /* 0x00005f000a007a0c */ /* 0x050fe20004741270 */
[----:B------:R-:W-:-:S03]  /*117b0*/  IMAD R5, R10, c[0x0][0x198], RZ ;  /* 0x000066000a057a24 */ /* 0x000fc600078e02ff */
[----:B------:R-:W-:-:S04]  /*117c0*/  LEA R10, P4, R11, R2, 0x1 ;  /* 0x000000020b0a7211 */ /* 0x000fc800078808ff */
[----:B------:R-:W-:Y:S02]  /*117d0*/  LEA.HI.X.SX32 R11, R11, R3, 0x1, P4 ;  /* 0x000000030b0b7211 */ /* 0x000fe400020f0eff */
[----:B0-----:R-:W-:-:S03]  /*117e0*/  LEA R6, P1, R5, R2, 0x1 ;  /* 0x0000000205067211 */ /* 0x001fc600078208ff */
[----:B------:R0:W-:Y:S01]  /*117f0*/  @P3 STG.E.U16 [R10.64], R15 ;  /* 0x0000000f0a003986 */ /* 0x0001e2000c101506 */
[----:B------:R-:W-:Y:S01]  /*11800*/  LEA.HI.X.SX32 R7, R5, R3, 0x1, P1 ;  /* 0x0000000305077211 */ /* 0x000fe200008f0eff */
[C---:B--2---:R-:W-:Y:S01]  /*11810*/  IMAD R5, R14.reuse, c[0x0][0x198], RZ ;  /* 0x000066000e057a24 */ /* 0x044fe200078e02ff */
[----:B------:R-:W-:Y:S01]  /*11820*/  ISETP.LT.AND P3, PT, R14, c[0x0][0x17c], !P0 ;  /* 0x00005f000e007a0c */ /* 0x000fe20004761270 */
[----:B0-----:R-:W2:Y:S04]  /*11830*/  LDL.LU R15, [R1+0x34c] ;  /* 0x00034c00010f7983 */ /* 0x001ea80000300800 */
[----:B------:R-:W3:Y:S04]  /*11840*/  LDL.LU R14, [R1+0x354] ;  /* 0x00035400010e7983 */ /* 0x000ee80000300800 */
[----:B------:R-:W4:Y:S01]  /*11850*/  LDL.LU R25, [R1+0x358] ;  /* 0x0003580001197983 */ /* 0x000f220000300800 */
[----:B-----5:R-:W-:-:S03]  /*11860*/  IMAD R8, R17, c[0x0][0x198], RZ ;  /* 0x0000660011087a24 */ /* 0x020fc600078e02ff */
[----:B------:R0:W-:Y:S01]  /*11870*/  @P2 STG.E.U16 [R6.64], R13 ;  /* 0x0000000d06002986 */ /* 0x0001e2000c101506 */
[----:B------:R-:W-:Y:S02]  /*11880*/  ISETP.LT.AND P4, PT, R17, c[0x0][0x17c], !P0 ;  /* 0x00005f0011007a0c */ /* 0x000fe40004781270 */
[----:B------:R-:W-:-:S04]  /*11890*/  LEA R10, P6, R8, R2, 0x1 ;  /* 0x00000002080a7211 */ /* 0x000fc800078c08ff */
[----:B------:R-:W-:Y:S02]  /*118a0*/  LEA.HI.X.SX32 R11, R8, R3, 0x1, P6 ;  /* 0x00000003080b7211 */ /* 0x000fe400030f0eff */
[----:B------:R-:W-:Y:S01]  /*118b0*/  LEA R8, P2, R5, R2, 0x1 ;  /* 0x0000000205087211 */ /* 0x000fe200078408ff */
[----:B------:R-:W-:-:S03]  /*118c0*/  IMAD.MOV.U32 R24, RZ, RZ, c[0x0][0x198] ;  /* 0x00006600ff187624 */ /* 0x000fc600078e00ff */
[----:B------:R-:W-:Y:S02]  /*118d0*/  LEA.HI.X.SX32 R9, R5, R3, 0x1, P2 ;  /* 0x0000000305097211 */ /* 0x000fe400010f0eff */
[C---:B------:R-:W-:Y:S01]  /*118e0*/  ISETP.LT.AND P1, PT, R12.reuse, c[0x0][0x17c], !P0 ;  /* 0x00005f000c007a0c */ /* 0x040fe20004721270 */
[----:B0-----:R-:W-:Y:S02]  /*118f0*/  IMAD R7, R12, c[0x0][0x198], RZ ;  /* 0x000066000c077a24 */ /* 0x001fe400078e02ff */
[----:B------:R-:W0:Y:S01]  /*11900*/  LDS.64 R12, [R0+0x2400] ;  /* 0x00240000000c7984 */ /* 0x000e220000000a00 */
[----:B------:R-:W-:Y:S01]  /*11910*/  IMAD R4, R24, 0x40, R4 ;  /* 0x0000004018047824 */ /* 0x000fe200078e0204 */
[----:B------:R-:W-:Y:S02]  /*11920*/  ISETP.LT.AND P5, PT, R19, c[0x0][0x17c], !P0 ;  /* 0x00005f0013007a0c */ /* 0x000fe400047a1270 */
[----:B------:R-:W5:Y:S01]  /*11930*/  LDS.64 R18, [R0+0x2800] ;  /* 0x0028000000127984 */ /* 0x000f620000000a00 */
[C---:B------:R-:W-:Y:S01]  /*11940*/  IMAD R5, R16.reuse, c[0x0][0x198], RZ ;  /* 0x0000660010057a24 */ /* 0x040fe200078e02ff */
[----:B------:R-:W-:-:S02]  /*11950*/  ISETP.LT.AND P2, PT, R16, c[0x0][0x17c], !P0 ;  /* 0x00005f0010007a0c */ /* 0x000fc40004741270 */
[----:B------:R-:W0:Y:S04]  /*11960*/  LDS.64 R16, [R0+0x2c00] ;  /* 0x002c000000107984 */ /* 0x000e280000000a00 */
[----:B------:R1:W-:Y:S01]  /*11970*/  @P4 STG.E.U16 [R10.64], R23 ;  /* 0x000000170a004986 */ /* 0x0003e2000c101506 */
[----:B------:R-:W-:-:S04]  /*11980*/  LEA R6, P4, R7, R2, 0x1 ;  /* 0x0000000207067211 */ /* 0x000fc800078808ff */
[----:B------:R-:W-:Y:S01]  /*11990*/  LEA.HI.X.SX32 R7, R7, R3, 0x1, P4 ;  /* 0x0000000307077211 */ /* 0x000fe200020f0eff */
[----:B------:R-:W-:Y:S01]  /*119a0*/  @P3 STG.E.U16 [R8.64], R29 ;  /* 0x0000001d08003986 */ /* 0x000fe2000c101506 */
[----:B-1----:R-:W-:-:S03]  /*119b0*/  LEA R10, P6, R5, R2, 0x1 ;  /* 0x00000002050a7211 */ /* 0x002fc600078c08ff */
[----:B------:R1:W-:Y:S01]  /*119c0*/  @P1 STG.E.U16 [R6.64], R28 ;  /* 0x0000001c06001986 */ /* 0x0003e2000c101506 */
[----:B------:R-:W-:Y:S01]  /*119d0*/  LEA.HI.X.SX32 R11, R5, R3, 0x1, P6 ;  /* 0x00000003050b7211 */ /* 0x000fe200030f0eff */
[----:B------:R-:W-:Y:S01]  /*119e0*/  IMAD R5, R24, 0x8, R4 ;  /* 0x0000000818057824 */ /* 0x000fe200078e0204 */
[----:B------:R-:W-:Y:S01]  /*119f0*/  ISETP.LT.AND P4, PT, R26, c[0x0][0x17c], !P0 ;  /* 0x00005f001a007a0c */ /* 0x000fe20004781270 */
[----:B------:R-:W0:Y:S01]  /*11a00*/  LDS.64 R8, [R0+0x3000] ;  /* 0x0030000000087984 */ /* 0x000e220000000a00 */
[----:B-1----:R-:W-:-:S03]  /*11a10*/  LEA R6, P6, R4, R2, 0x1 ;  /* 0x0000000204067211 */ /* 0x002fc600078c08ff */
[----:B------:R-:W-:Y:S01]  /*11a20*/  @P2 STG.E.U16 [R10.64], R22 ;  /* 0x000000160a002986 */ /* 0x000fe2000c101506 */
[----:B------:R-:W-:Y:S01]  /*11a30*/  LEA.HI.X.SX32 R7, R4, R3, 0x1, P6 ;  /* 0x0000000304077211 */ /* 0x000fe200030f0eff */
[----:B------:R-:W-:Y:S01]  /*11a40*/  IMAD R4, R24, 0x8, R5 ;  /* 0x0000000818047824 */ /* 0x000fe200078e0205 */
[----:B------:R-:W-:Y:S01]  /*11a50*/  LEA R24, P6, R5, R2, 0x1 ;  /* 0x0000000205187211 */ /* 0x000fe200078c08ff */
[----:B------:R-:W-:Y:S04]  /*11a60*/  LDS.64 R10, [R0+0x3800] ;  /* 0x00380000000a7984 */ /* 0x000fe80000000a00 */
[----:B------:R1:W-:Y:S04]  /*11a70*/  @P5 STG.E.U16 [R6.64], R20 ;  /* 0x0000001406005986 */ /* 0x0003e8000c101506 */
[----:B------:R-:W-:Y:S04]  /*11a80*/  LDS.64 R26, [R0+0x3c00] ;  /* 0x003c0000001a7984 */ /* 0x000fe80000000a00 */
[----:B-1----:R-:W5:Y:S01]  /*11a90*/  LDL.LU R7, [R1+0x35c] ;  /* 0x00035c0001077983 */ /* 0x002f620000300800 */
[----:B----4-:R-:W-:-:S02]  /*11aa0*/  ISETP.LT.AND P2, PT, R25, c[0x0][0x17c], !P0 ;  /* 0x00005f0019007a0c */ /* 0x010fc40004741270 */
[----:B------:R-:W-:-:S05]  /*11ab0*/  LEA.HI.X.SX32 R25, R5, R3, 0x1, P6 ;  /* 0x0000000305197211 */ /* 0x000fca00030f0eff */
[----:B0-----:R0:W-:Y:S04]  /*11ac0*/  @P4 STG.E.U16 [R24.64], R12 ;  /* 0x0000000c18004986 */ /* 0x0011e8000c101506 */
[----:B0-----:R-:W4:Y:S01]  /*11ad0*/  LDL.LU R24, [R1+0x360] ;  /* 0x0003600001187983 */ /* 0x001f220000300800 */
[----:B------:R-:W-:Y:S01]  /*11ae0*/  IMAD.MOV.U32 R5, RZ, RZ, c[0x0][0x198] ;  /* 0x00006600ff057624 */ /* 0x000fe200078e00ff */
[----:B--2---:R-:W-:Y:S02]  /*11af0*/  ISETP.LT.AND P3, PT, R15, c[0x0][0x17c], !P0 ;  /* 0x00005f000f007a0c */ /* 0x004fe40004761270 */
[----:B---3--:R-:W-:Y:S02]  /*11b00*/  ISETP.LT.AND P1, PT, R14, c[0x0][0x17c], !P0 ;  /* 0x00005f000e007a0c */ /* 0x008fe40004721270 */
[----:B------:R0:W1:Y:S01]  /*11b10*/  LDS.64 R14, [R0+0x3400] ;  /* 0x00340000000e7984 */ /* 0x0000620000000a00 */
[----:B------:R-:W-:Y:S01]  /*11b20*/  LEA R6, P6, R4, R2, 0x1 ;  /* 0x0000000204067211 */ /* 0x000fe200078c08ff */
[----:B------:R-:W-:-:S02]  /*11b30*/  IMAD.MOV.U32 R25, RZ, RZ, c[0x0][0x198] ;  /* 0x00006600ff197624 */ /* 0x000fc400078e00ff */
[----:B0-----:R-:W-:Y:S01]  /*11b40*/  IMAD R0, R5, 0x8, R4 ;  /* 0x0000000805007824 */ /* 0x001fe200078e0204 */
[----:B-----5:R-:W-:Y:S02]  /*11b50*/  ISETP.LT.AND P5, PT, R7, c[0x0][0x17c], !P0 ;  /* 0x00005f0007007a0c */ /* 0x020fe400047a1270 */
[----:B------:R-:W-:Y:S02]  /*11b60*/  LEA.HI.X.SX32 R7, R4, R3, 0x1, P6 ;  /* 0x0000000304077211 */ /* 0x000fe400030f0eff */
[----:B------:R-:W-:-:S04]  /*11b70*/  LEA R4, P6, R0, R2, 0x1 ;  /* 0x0000000200047211 */ /* 0x000fc800078c08ff */
[----:B------:R-:W-:Y:S02]  /*11b80*/  LEA.HI.X.SX32 R5, R0, R3, 0x1, P6 ;  /* 0x0000000300057211 */ /* 0x000fe400030f0eff */
[----:B----4-:R-:W-:Y:S01]  /*11b90*/  ISETP.LT.AND P4, PT, R24, c[0x0][0x17c], !P0 ;  /* 0x00005f0018007a0c */ /* 0x010fe20004781270 */
[----:B------:R-:W-:Y:S02]  /*11ba0*/  IMAD R24, R25, 0x8, R0 ;  /* 0x0000000819187824 */ /* 0x000fe400078e0200 */
[----:B------:R-:W2:Y:S04]  /*11bb0*/  LDL.LU R0, [R1+0x364] ;  /* 0x0003640001007983 */ /* 0x000ea80000300800 */
[----:B------:R0:W-:Y:S02]  /*11bc0*/  @P3 STG.E.U16 [R6.64], R18 ;  /* 0x0000001206003986 */ /* 0x0001e4000c101506 */
[----:B0-----:R-:W-:-:S04]  /*11bd0*/  LEA R6, P6, R24, R2, 0x1 ;  /* 0x0000000218067211 */ /* 0x001fc800078c08ff */
[----:B------:R-:W-:Y:S02]  /*11be0*/  LEA.HI.X.SX32 R7, R24, R3, 0x1, P6 ;  /* 0x0000000318077211 */ /* 0x000fe400030f0eff */
[----:B--2---:R-:W-:Y:S01]  /*11bf0*/  ISETP.LT.AND P3, PT, R0, c[0x0][0x17c], !P0 ;  /* 0x00005f0000007a0c */ /* 0x004fe20004761270 */
        /* <DEDUP_REMOVED lines=14> */
[----:B-1----:R0:W-:Y:S04]  /*11ce0*/  @P5 STG.E.U16 [R4.64], R14 ;  /* 0x0000000e04005986 */ /* 0x0021e8000c101506 */
[----:B------:R1:W-:Y:S01]  /*11cf0*/  @P4 STG.E.U16 [R6.64], R10 ;  /* 0x0000000a06004986 */ /* 0x0003e2000c101506 */
[----:B0-----:R-:W-:-:S04]  /*11d00*/  LEA R4, P6, R0, R2, 0x1 ;  /* 0x0000000200047211 */ /* 0x001fc800078c08ff */
[----:B------:R-:W-:Y:S02]  /*11d10*/  LEA.HI.X.SX32 R5, R0, R3, 0x1, P6 ;  /* 0x0000000300057211 */ /* 0x000fe400030f0eff */
[----:B--2---:R-:W-:Y:S01]  /*11d20*/  ISETP.LT.AND P5, PT, R24, c[0x0][0x17c], !P0 ;  /* 0x00005f0018007a0c */ /* 0x004fe200047a1270 */
[----:B------:R-:W-:Y:S02]  /*11d30*/  IMAD R24, R25, 0x8, R0 ;  /* 0x0000000819187824 */ /* 0x000fe400078e0200 */
[----:B------:R-:W2:Y:S04]  /*11d40*/  LDL.LU R0, [R1+0x374] ;  /* 0x0003740001007983 */ /* 0x000ea80000300800 */
[----:B-1----:R-:W3:Y:S01]  /*11d50*/  LDL.LU R7, [R1+0x378] ;  /* 0x0003780001077983 */ /* 0x002ee20000300800 */
[----:B------:R-:W-:-:S03]  /*11d60*/  LEA R6, P6, R24, R2, 0x1 ;  /* 0x0000000218067211 */ /* 0x000fc600078c08ff */
[----:B------:R0:W-:Y:S01]  /*11d70*/  @P3 STG.E.U16 [R4.64], R26 ;  /* 0x0000001a04003986 */ /* 0x0001e2000c101506 */
[----:B--2---:R-:W-:Y:S01]  /*11d80*/  ISETP.LT.AND P4, PT, R0, c[0x0][0x17c], !P0 ;  /* 0x00005f0000007a0c */ /* 0x004fe20004781270 */
[----:B------:R-:W-:Y:S01]  /*11d90*/  IMAD R0, R25, 0x8, R24 ;  /* 0x0000000819007824 */ /* 0x000fe200078e0218 */
[----:B---3--:R-:W-:Y:S02]  /*11da0*/  ISETP.LT.AND P3, PT, R7, c[0x0][0x17c], !P0 ;  /* 0x00005f0007007a0c */ /* 0x008fe40004761270 */
[----:B------:R-:W-:Y:S02]  /*11db0*/  LEA.HI.X.SX32 R7, R24, R3, 0x1, P6 ;  /* 0x0000000318077211 */ /* 0x000fe400030f0eff */
[----:B------:R-:W2:Y:S04]  /*11dc0*/  LDL.LU R24, [R1] ;  /* 0x0000000001187983 */ /* 0x000ea80000300800 */
[----:B0-----:R-:W3:Y:S01]  /*11dd0*/  LDL.LU R5, [R1+0x8] ;  /* 0x0000080001057983 */ /* 0x001ee20000300800 */
[----:B------:R-:W-:-:S02]  /*11de0*/  LEA R4, P6, R0, R2, 0x1 ;  /* 0x0000000200047211 */ /* 0x000fc400078c08ff */
[----:B--2---:R-:W-:Y:S02]  /*11df0*/  PRMT R8, R24, 0x7632, R8 ;  /* 0x0000763218087816 */ /* 0x004fe40000000008 */
[----:B---3--:R-:W-:Y:S02]  /*11e00*/  PRMT R10, R5, 0x7632, R10 ;  /* 0x00007632050a7816 */ /* 0x008fe4000000000a */
[----:B------:R-:W-:Y:S01]  /*11e10*/  LEA.HI.X.SX32 R5, R0, R3, 0x1, P6 ;  /* 0x0000000300057211 */ /* 0x000fe200030f0eff */
[C---:B------:R-:W-:Y:S02]  /*11e20*/  IMAD R24, R25.reuse, 0x8, R0 ;  /* 0x0000000819187824 */ /* 0x040fe400078e0200 */
[----:B------:R-:W2:Y:S04]  /*11e30*/  LDL.LU R0, [R1+0x380] ;  /* 0x0003800001007983 */ /* 0x000ea80000300800 */
[----:B------:R0:W-:Y:S04]  /*11e40*/  @P1 STG.E.U16 [R6.64], R10 ;  /* 0x0000000a06001986 */ /* 0x0001e8000c101506 */
[----:B------:R1:W-:Y:S04]  /*11e50*/  @P2 STG.E.U16 [R4.64], R8 ;  /* 0x0000000804002986 */ /* 0x0003e8000c101506 */
[----:B0-----:R-:W3:Y:S04]  /*11e60*/  LDL.LU R7, [R1+0x37c] ;  /* 0x00037c0001077983 */ /* 0x001ee80000300800 */
[----:B-1----:R-:W4:Y:S01]  /*11e70*/  LDL.LU R4, [R1+0x10] ;  /* 0x0000100001047983 */ /* 0x002f220000300800 */
[----:B------:R-:W-:Y:S01]  /*11e80*/  LEA R6, P6, R24, R2, 0x1 ;  /* 0x0000000218067211 */ /* 0x000fe200078c08ff */
[----:B------:R-:W-:Y:S01]  /*11e90*/  IMAD R5, R25, 0x8, R24 ;  /* 0x0000000819057824 */ /* 0x000fe200078e0218 */
[----:B---3--:R-:W-:-:S02]  /*11ea0*/  ISETP.LT.AND P1, PT, R7, c[0x0][0x17c], !P0 ;  /* 0x00005f0007007a0c */ /* 0x008fc40004721270 */
[----:B------:R-:W-:Y:S02]  /*11eb0*/  LEA.HI.X.SX32 R7, R24, R3, 0x1, P6 ;  /* 0x0000000318077211 */ /* 0x000fe400030f0eff */
[----:B----4-:R-:W-:Y:S01]  /*11ec0*/  PRMT R8, R4, 0x7632, R8 ;  /* 0x0000763204087816 */ /* 0x010fe20000000008 */
[----:B------:R-:W3:Y:S04]  /*11ed0*/  LDL.LU R24, [R1+0x18] ;  /* 0x0000180001187983 */ /* 0x000ee80000300800 */
[----:B------:R0:W-:Y:S04]  /*11ee0*/  @P5 STG.E.U16 [R6.64], R8 ;  /* 0x0000000806005986 */ /* 0x0001e8000c101506 */
[----:B0-----:R-:W4:Y:S01]  /*11ef0*/  LDL.LU R7, [R1+0x384] ;  /* 0x0003840001077983 */ /* 0x001f220000300800 */
[----:B--2---:R-:W-:Y:S01]  /*11f00*/  ISETP.LT.AND P2, PT, R0, c[0x0][0x17c], !P0 ;  /* 0x00005f0000007a0c */ /* 0x004fe20004741270 */
[----:B------:R-:W-:Y:S01]  /*11f10*/  IMAD R0, R25, 0x8, R5 ;  /* 0x0000000819007824 */ /* 0x000fe200078e0205 */
[----:B------:R-:W-:-:S04]  /*11f20*/  LEA R4, P6, R5, R2, 0x1 ;  /* 0x0000000205047211 */ /* 0x000fc800078c08ff */
[----:B------:R-:W-:Y:S02]  /*11f30*/  LEA.HI.X.SX32 R5, R5, R3, 0x1, P6 ;  /* 0x0000000305057211 */ /* 0x000fe400030f0eff */
[----:B------:R-:W-:Y:S02]  /*11f40*/  LEA R6, P6, R0, R2, 0x1 ;  /* 0x0000000200067211 */ /* 0x000fe400078c08ff */
[----:B------:R-:W-:Y:S02]  /*11f50*/  PRMT R8, R23, 0x7632, R8 ;  /* 0x0000763217087816 */ /* 0x000fe40000000008 */
[----:B------:R-:W2:Y:S01]  /*11f60*/  LDL.LU R23, [R1+0x44c] ;  /* 0x00044c0001177983 */ /* 0x000ea20000300800 */
[----:B---3--:R-:W-:Y:S01]  /*11f70*/  PRMT R10, R24, 0x7632, R10 ;  /* 0x00007632180a7816 */ /* 0x008fe2000000000a */
[----:B------:R-:W-:-:S04]  /*11f80*/  IMAD R24, R25, 0x8, R0 ;  /* 0x0000000819187824 */ /* 0x000fc800078e0200 */
[----:B------:R0:W-:Y:S01]  /*11f90*/  @P4 STG.E.U16 [R4.64], R10 ;  /* 0x0000000a04004986 */ /* 0x0001e2000c101506 */
[----:B----4-:R-:W-:Y:S02]  /*11fa0*/  ISETP.LT.AND P5, PT, R7, c[0x0][0x17c], !P0 ;  /* 0x00005f0007007a0c */ /* 0x010fe400047a1270 */
[----:B------:R-:W-:Y:S02]  /*11fb0*/  LEA.HI.X.SX32 R7, R0, R3, 0x1, P6 ;  /* 0x0000000300077211 */ /* 0x000fe400030f0eff */
[----:B------:R-:W3:Y:S04]  /*11fc0*/  LDL.LU R0, [R1+0x38c] ;  /* 0x00038c0001007983 */ /* 0x000ee80000300800 */
[----:B0-----:R-:W4:Y:S01]  /*11fd0*/  LDL.LU R5, [R1+0x388] ;  /* 0x0003880001057983 */ /* 0x001f220000300800 */
[----:B------:R-:W-:-:S03]  /*11fe0*/  LEA R4, P6, R24, R2, 0x1 ;  /* 0x0000000218047211 */ /* 0x000fc600078c08ff */
[----:B------:R0:W-:Y:S02]  /*11ff0*/  @P3 STG.E.U16 [R6.64], R8 ;  /* 0x0000000806003986 */ /* 0x0001e4000c101506 */
[----:B0-----:R-:W-:Y:S01]  /*12000*/  PRMT R8, R29, 0x7632, R8 ;  /* 0x000076321d087816 */ /* 0x001fe20000000008 */
[----:B------:R-:W-:Y:S01]  /*12010*/  IMAD R7, R25, 0x8, R24 ;  /* 0x0000000819077824 */ /* 0x000fe200078e0218 */
[----:B----4-:R-:W-:Y:S02]  /*12020*/  ISETP.LT.AND P4, PT, R5, c[0x0][0x17c], !P0 ;  /* 0x00005f0005007a0c */ /* 0x010fe40004781270 */
[----:B------:R-:W-:Y:S02]  /*12030*/  LEA.HI.X.SX32 R5, R24, R3, 0x1, P6 ;  /* 0x0000000318057211 */ /* 0x000fe400030f0eff */
[----:B------:R-:W4:Y:S04]  /*12040*/  LDL.LU R24, [R1+0x394] ;  /* 0x0003940001187983 */ /* 0x000f280000300800 */
[----:B------:R-:W5:Y:S04]  /*12050*/  LDL.LU R29, [R1+0x448] ;  /* 0x00044800011d7983 */ /* 0x000f680000300800 */
[----:B------:R0:W-:Y:S04]  /*12060*/  @P1 STG.E.U16 [R4.64], R8 ;  /* 0x0000000804001986 */ /* 0x0001e8000c101506 */
[----:B0-----:R-:W2:Y:S01]  /*12070*/  LDL.LU R5, [R1+0x390] ;  /* 0x0003900001057983 */ /* 0x001ea20000300800 */
[----:B---3--:R-:W-:Y:S01]  /*12080*/  ISETP.LT.AND P3, PT, R0, c[0x0][0x17c], !P0 ;  /* 0x00005f0000007a0c */ /* 0x008fe20004761270 */
[----:B------:R-:W-:Y:S01]  /*12090*/  IMAD R0, R25, 0x8, R7 ;  /* 0x0000000819007824 */ /* 0x000fe200078e0207 */
[----:B------:R-:W-:-:S02]  /*120a0*/  LEA R6, P6, R7, R2, 0x1 ;  /* 0x0000000207067211 */ /* 0x000fc400078c08ff */
[----:B------:R-:W-:Y:S02]  /*120b0*/  PRMT R28, R28, 0x7632, R28 ;  /* 0x000076321c1c7816 */ /* 0x000fe4000000001c */
[----:B------:R-:W-:Y:S02]  /*120c0*/  LEA.HI.X.SX32 R7, R7, R3, 0x1, P6 ;  /* 0x0000000307077211 */ /* 0x000fe400030f0eff */
[----:B------:R-:W-:Y:S01]  /*120d0*/  PRMT R8, R22, 0x7632, R8 ;  /* 0x0000763216087816 */ /* 0x000fe20000000008 */
[----:B------:R-:W-:Y:S01]  /*120e0*/  IMAD R22, R25, 0x8, R0 ;  /* 0x0000000819167824 */ /* 0x000fe200078e0200 */
[----:B------:R-:W-:Y:S01]  /*120f0*/  LEA R4, P6, R0, R2, 0x1 ;  /* 0x0000000200047211 */ /* 0x000fe200078c08ff */
[----:B------:R0:W-:Y:S04]  /*12100*/  @P2 STG.E.U16 [R6.64], R28 ;  /* 0x0000001c06002986 */ /* 0x0001e8000c101506 */
[----:B0-----:R-:W3:Y:S01]  /*12110*/  LDL.LU R28, [R1+0x398] ;  /* 0x00039800011c7983 */ /* 0x001ee20000300800 */
[----:B----4-:R-:W-:-:S03]  /*12120*/  ISETP.LT.AND P2, PT, R24, c[0x0][0x17c], !P0 ;  /* 0x00005f0018007a0c */ /* 0x010fc60004741270 */
[----:B------:R-:W4:Y:S01]  /*12130*/  LDL.LU R24, [R1+0x3a0] ;  /* 0x0003a00001187983 */ /* 0x000f220000300800 */
[----:B--2---:R-:W-:Y:S02]  /*12140*/  ISETP.LT.AND P1, PT, R5, c[0x0][0x17c], !P0 ;  /* 0x00005f0005007a0c */ /* 0x004fe40004721270 */
[----:B------:R-:W-:Y:S02]  /*12150*/  LEA.HI.X.SX32 R5, R0, R3, 0x1, P6 ;  /* 0x0000000300057211 */ /* 0x000fe400030f0eff */
[----:B------:R-:W-:Y:S01]  /*12160*/  LEA R6, P6, R22, R2, 0x1 ;  /* 0x0000000216067211 */ /* 0x000fe200078c08ff */
[----:B------:R-:W-:-:S03]  /*12170*/  IMAD R0, R25, 0x8, R22 ;  /* 0x0000000819007824 */ /* 0x000fc600078e0216 */
[----:B------:R-:W-:Y:S02]  /*12180*/  LEA.HI.X.SX32 R7, R22, R3, 0x1, P6 ;  /* 0x0000000316077211 */ /* 0x000fe400030f0eff */
[----:B------:R-:W2:Y:S04]  /*12190*/  LDL.LU R22, [R1+0x39c] ;  /* 0x00039c0001167983 */ /* 0x000ea80000300800 */
[----:B------:R0:W-:Y:S01]  /*121a0*/  @P5 STG.E.U16 [R4.64], R8 ;  /* 0x0000000804005986 */ /* 0x0001e2000c101506 */
[----:B------:R-:W-:Y:S02]  /*121b0*/  PRMT R12, R12, 0x7632, R12 ;  /* 0x000076320c0c7816 */ /* 0x000fe4000000000c */
[----:B0-----:R-:W-:Y:S01]  /*121c0*/  PRMT R5, R20, 0x7632, R5 ;  /* 0x0000763214057816 */ /* 0x001fe20000000005 */
[----:B------:R-:W-:Y:S01]  /*121d0*/  IMAD R20, R25, 0x8, R0 ;  /* 0x0000000819147824 */ /* 0x000fe200078e0200 */
[----:B------:R-:W-:-:S03]  /*121e0*/  LEA R4, P6, R0, R2, 0x1 ;  /* 0x0000000200047211 */ /* 0x000fc600078c08ff */
[----:B------:R0:W-:Y:S01]  /*121f0*/  @P4 STG.E.U16 [R6.64], R5 ;  /* 0x0000000506004986 */ /* 0x0001e2000c101506 */
[----:B---3--:R-:W-:Y:S02]  /*12200*/  ISETP.LT.AND P5, PT, R28, c[0x0][0x17c], !P0 ;  /* 0x00005f001c007a0c */ /* 0x008fe400047a1270 */
[----:B------:R-:W-:Y:S01]  /*12210*/  PRMT R18, R18, 0x7632, R18 ;  /* 0x0000763212127816 */ /* 0x000fe20000000012 */
[----:B------:R-:W3:Y:S01]  /*12220*/  LDL.LU R28, [R1+0x3a4] ;  /* 0x0003a400011c7983 */ /* 0x000ee20000300800 */
[----:B0-----:R-:W-:Y:S01]  /*12230*/  LEA.HI.X.SX32 R5, R0, R3, 0x1, P6 ;  /* 0x0000000300057211 */ /* 0x001fe200030f0eff */
[----:B------:R-:W-:Y:S01]  /*12240*/  IMAD R0, R25, 0x8, R20 ;  /* 0x0000000819007824 */ /* 0x000fe200078e0214 */
[----:B------:R-:W-:-:S03]  /*12250*/  LEA R6, P6, R20, R2, 0x1 ;  /* 0x0000000214067211 */ /* 0x000fc600078c08ff */
[----:B------:R0:W-:Y:S01]  /*12260*/  @P3 STG.E.U16 [R4.64], R12 ;  /* 0x0000000c04003986 */ /* 0x0001e2000c101506 */
[----:B------:R-:W-:Y:S02]  /*12270*/  LEA.HI.X.SX32 R7, R20, R3, 0x1, P6 ;  /* 0x0000000314077211 */ /* 0x000fe400030f0eff */
[----:B------:R-:W-:Y:S02]  /*12280*/  PRMT R16, R16, 0x7632, R16 ;  /* 0x0000763210107816 */ /* 0x000fe40000000010 */
[----:B0-----:R-:W-:-:S04]  /*12290*/  LEA R4, P6, R0, R2, 0x1 ;  /* 0x0000000200047211 */ /* 0x001fc800078c08ff */
[----:B------:R-:W-:Y:S01]  /*122a0*/  LEA.HI.X.SX32 R5, R0, R3, 0x1, P6 ;  /* 0x0000000300057211 */ /* 0x000fe200030f0eff */
[----:B------:R-:W-:Y:S04]  /*122b0*/  @P1 STG.E.U16 [R6.64], R18 ;  /* 0x0000001206001986 */ /* 0x000fe8000c101506 */
[----:B------:R0:W-:Y:S01]  /*122c0*/  @P2 STG.E.U16 [R4.64], R16 ;  /* 0x0000001004002986 */ /* 0x0001e2000c101506 */
[----:B----4-:R-:W-:Y:S02]  /*122d0*/  ISETP.LT.AND P3, PT, R24, c[0x0][0x17c], !P0 ;  /* 0x00005f0018007a0c */ /* 0x010fe40004761270 */
[----:B--2---:R-:W-:Y:S02]  /*122e0*/  ISETP.LT.AND P4, PT, R22, c[0x0][0x17c], !P0 ;  /* 0x00005f0016007a0c */ /* 0x004fe40004781270 */
[----:B------:R-:W2:Y:S04]  /*122f0*/  LDL.LU R22, [R1+0x3a8] ;  /* 0x0003a80001167983 */ /* 0x000ea80000300800 */
[----:B------:R-:W4:Y:S04]  /*12300*/  LDL.LU R24, [R1+0x3ac] ;  /* 0x0003ac0001187983 */ /* 0x000f280000300800 */
[----:B------:R-:W4:Y:S04]  /*12310*/  LDL.LU R20, [R1+0x3b0] ;  /* 0x0003b00001147983 */ /* 0x000f280000300800 */
[----:B0-----:R-:W5:Y:S01]  /*12320*/  LDL.LU R16, [R1+0x3b4] ;  /* 0x0003b40001107983 */ /* 0x001f620000300800 */
[----:B------:R-:W-:-:S04]  /*12330*/  IMAD R7, R25, 0x8, R0 ;  /* 0x0000000819077824 */ /* 0x000fc800078e0200 */
[----:B------:R-:W-:Y:S01]  /*12340*/  IMAD R0, R25, 0x8, R7 ;  /* 0x0000000819007824 */ /* 0x000fe200078e0207 */
[-C--:B------:R-:W-:Y:S02]  /*12350*/  LEA R6, P6, R7, R2.reuse, 0x1 ;  /* 0x0000000207067211 */ /* 0x080fe400078c08ff */
[----:B------:R-:W-:Y:S01]  /*12360*/  PRMT R10, R8, 0x7632, R10 ;  /* 0x00007632080a7816 */ /* 0x000fe2000000000a */
[----:B------:R-:W-:Y:S01]  /*12370*/  IMAD R8, R25, 0x8, R0 ;  /* 0x0000000819087824 */ /* 0x000fe200078e0200 */
[-C--:B------:R-:W-:Y:S02]  /*12380*/  LEA.HI.X.SX32 R7, R7, R3.reuse, 0x1, P6 ;  /* 0x0000000307077211 */ /* 0x080fe400030f0eff */
[----:B------:R-:W-:Y:S02]  /*12390*/  LEA R4, P6, R0, R2, 0x1 ;  /* 0x0000000200047211 */ /* 0x000fe400078c08ff */
[----:B------:R-:W-:Y:S01]  /*123a0*/  PRMT R14, R14, 0x7632, R14 ;  /* 0x000076320e0e7816 */ /* 0x000fe2000000000e */
[----:B------:R0:W-:Y:S01]  /*123b0*/  @P5 STG.E.U16 [R6.64], R10 ;  /* 0x0000000a06005986 */ /* 0x0001e2000c101506 */
[----:B------:R-:W-:Y:S01]  /*123c0*/  LEA.HI.X.SX32 R5, R0, R3, 0x1, P6 ;  /* 0x0000000300057211 */ /* 0x000fe200030f0eff */
[----:B------:R-:W-:-:S04]  /*123d0*/  IMAD R0, R25, 0x8, R8 ;  /* 0x0000000819007824 */ /* 0x000fc800078e0208 */
[----:B------:R1:W-:Y:S01]  /*123e0*/  @P4 STG.E.U16 [R4.64], R14 ;  /* 0x0000000e04004986 */ /* 0x0003e2000c101506 */
[-C--:B0-----:R-:W-:Y:S02]  /*123f0*/  LEA R6, P6, R8, R2.reuse, 0x1 ;  /* 0x0000000208067211 */ /* 0x081fe400078c08ff */
[----:B------:R-:W-:Y:S02]  /*12400*/  PRMT R10, R10, 0x7632, R10 ;  /* 0x000076320a0a7816 */ /* 0x000fe4000000000a */
[-C--:B------:R-:W-:Y:S01]  /*12410*/  LEA.HI.X.SX32 R7, R8, R3.reuse, 0x1, P6 ;  /* 0x0000000308077211 */ /* 0x080fe200030f0eff */
[C---:B------:R-:W-:Y:S01]  /*12420*/  IMAD R8, R25.reuse, 0x8, R0 ;  /* 0x0000000819087824 */ /* 0x040fe200078e0200 */
[-C--:B-1----:R-:W-:Y:S02]  /*12430*/  LEA R4, P6, R0, R2.reuse, 0x1 ;  /* 0x0000000200047211 */ /* 0x082fe400078c08ff */
[----:B---3--:R-:W-:Y:S01]  /*12440*/  ISETP.LT.AND P1, PT, R28, c[0x0][0x17c], !P0 ;  /* 0x00005f001c007a0c */ /* 0x008fe20004721270 */
[----:B------:R0:W-:Y:S01]  /*12450*/  @P3 STG.E.U16 [R6.64], R10 ;  /* 0x0000000a06003986 */ /* 0x0001e2000c101506 */
[----:B------:R-:W-:Y:S01]  /*12460*/  LEA.HI.X.SX32 R5, R0, R3, 0x1, P6 ;  /* 0x0000000300057211 */ /* 0x000fe200030f0eff */
[----:B------:R-:W-:Y:S01]  /*12470*/  IMAD R0, R25, 0x8, R8 ;  /* 0x0000000819007824 */ /* 0x000fe200078e0208 */
[----:B0-----:R-:W-:-:S04]  /*12480*/  LEA R6, P6, R8, R2, 0x1 ;  /* 0x0000000208067211 */ /* 0x001fc800078c08ff */
[----:B------:R-:W-:Y:S02]  /*12490*/  LEA.HI.X.SX32 R7, R8, R3, 0x1, P6 ;  /* 0x0000000308077211 */ /* 0x000fe400030f0eff */
[----:B--2---:R-:W-:Y:S02]  /*124a0*/  ISETP.LT.AND P2, PT, R22, c[0x0][0x17c], !P0 ;  /* 0x00005f0016007a0c */ /* 0x004fe40004741270 */
[----:B------:R-:W2:Y:S04]  /*124b0*/  LDL.LU R22, [R1+0x4] ;  /* 0x0000040001167983 */ /* 0x000ea80000300800 */
[----:B------:R-:W3:Y:S01]  /*124c0*/  LDL.LU R18, [R1+0x14] ;  /* 0x0000140001127983 */ /* 0x000ee20000300800 */
[----:B----4-:R-:W-:-:S03]  /*124d0*/  ISETP.LT.AND P4, PT, R20, c[0x0][0x17c], !P0 ;  /* 0x00005f0014007a0c */ /* 0x010fc60004781270 */
[----:B------:R-:W4:Y:S01]  /*124e0*/  LDL.LU R14, [R1+0x1c] ;  /* 0x00001c00010e7983 */ /* 0x000f220000300800 */
[----:B------:R-:W-:Y:S02]  /*124f0*/  ISETP.LT.AND P5, PT, R24, c[0x0][0x17c], !P0 ;  /* 0x00005f0018007a0c */ /* 0x000fe400047a1270 */
[----:B-----5:R-:W-:Y:S01]  /*12500*/  ISETP.LT.AND P3, PT, R16, c[0x0][0x17c], !P0 ;  /* 0x00005f0010007a0c */ /* 0x020fe20004761270 */
[----:B------:R-:W5:Y:S04]  /*12510*/  LDL.LU R28, [R1+0x2c] ;  /* 0x00002c00011c7983 */ /* 0x000f680000300800 */
[----:B------:R-:W2:Y:S04]  /*12520*/  LDL.LU R20, [R1+0x3c0] ;  /* 0x0003c00001147983 */ /* 0x000ea80000300800 */
[----:B------:R-:W2:Y:S04]  /*12530*/  LDL.LU R16, [R1+0x3c4] ;  /* 0x0003c40001107983 */ /* 0x000ea80000300800 */
[----:B------:R-:W2:Y:S04]  /*12540*/  LDL.LU R24, [R1+0x24] ;  /* 0x0000240001187983 */ /* 0x000ea80000300800 */
[----:B------:R-:W2:Y:S01]  /*12550*/  LDL.LU R8, [R1+0x3b8] ;  /* 0x0003b80001087983 */ /* 0x000ea20000300800 */
[----:B------:R-:W-:-:S05]  /*12560*/  PRMT R26, R26, 0x7632, R26 ;  /* 0x000076321a1a7816 */ /* 0x000fca000000001a */
[----:B------:R0:W-:Y:S02]  /*12570*/  @P1 STG.E.U16 [R4.64], R26 ;  /* 0x0000001a04001986 */ /* 0x0001e4000c101506 */
[CC--:B0-----:R-:W-:Y:S02]  /*12580*/  LEA R4, P6, R0.reuse, R2.reuse, 0x1 ;  /* 0x0000000200047211 */ /* 0x0c1fe400078c08ff */
[----:B------:R-:W3:Y:S02]  /*12590*/  LDL.LU R26, [R1+0xc] ;  /* 0x00000c00011a7983 */ /* 0x000ee40000300800 */
[----:B------:R-:W-:Y:S02]  /*125a0*/  LEA.HI.X.SX32 R5, R0, R3, 0x1, P6 ;  /* 0x0000000300057211 */ /* 0x000fe400030f0eff */
[----:B--2---:R-:W-:Y:S01]  /*125b0*/  ISETP.LT.AND P1, PT, R8, c[0x0][0x17c], !P0 ;  /* 0x00005f0008007a0c */ /* 0x004fe20004721270 */
[----:B------:R-:W-:Y:S02]  /*125c0*/  IMAD R8, R25, 0x8, R0 ;  /* 0x0000000819087824 */ /* 0x000fe400078e0200 */
[----:B------:R-:W2:Y:S04]  /*125d0*/  LDL.LU R0, [R1+0x3bc] ;  /* 0x0003bc0001007983 */ /* 0x000ea80000300800 */
[----:B---3--:R0:W-:Y:S04]  /*125e0*/  @P2 STG.E.U16 [R6.64], R26 ;  /* 0x0000001a06002986 */ /* 0x0081e8000c101506 */
[----:B------:R1:W-:Y:S01]  /*125f0*/  @P5 STG.E.U16 [R4.64], R22 ;  /* 0x0000001604005986 */ /* 0x0003e2000c101506 */
[----:B0-----:R-:W-:-:S04]  /*12600*/  LEA R6, P6, R8, R2, 0x1 ;  /* 0x0000000208067211 */ /* 0x001fc800078c08ff */
[----:B------:R-:W-:Y:S02]  /*12610*/  LEA.HI.X.SX32 R7, R8, R3, 0x1, P6 ;  /* 0x0000000308077211 */ /* 0x000fe400030f0eff */
[----:B------:R-:W-:Y:S02]  /*12620*/  ISETP.LT.AND P5, PT, R20, c[0x0][0x17c], !P0 ;  /* 0x00005f0014007a0c */ /* 0x000fe400047a1270 */
[----:B------:R-:W3:Y:S04]  /*12630*/  LDL.LU R20, [R1+0x3d0] ;  /* 0x0003d00001147983 */ /* 0x000ee80000300800 */
[----:B------:R0:W-:Y:S01]  /*12640*/  @P4 STG.E.U16 [R6.64], R18 ;  /* 0x0000001206004986 */ /* 0x0001e2000c101506 */
[----:B------:R-:W-:-:S03]  /*12650*/  ISETP.LT.AND P4, PT, R16, c[0x0][0x17c], !P0 ;  /* 0x00005f0010007a0c */ /* 0x000fc60004781270 */
[----:B------:R-:W3:Y:S01]  /*12660*/  LDL.LU R16, [R1+0x3d4] ;  /* 0x0003d40001107983 */ /* 0x000ee20000300800 */
[----:B--2---:R-:W-:Y:S01]  /*12670*/  ISETP.LT.AND P2, PT, R0, c[0x0][0x17c], !P0 ;  /* 0x00005f0000007a0c */ /* 0x004fe20004741270 */
[----:B------:R-:W-:-:S04]  /*12680*/  IMAD R0, R25, 0x8, R8 ;  /* 0x0000000819007824 */ /* 0x000fc800078e0208 */
[----:B------:R-:W-:Y:S01]  /*12690*/  IMAD R8, R25, 0x8, R0 ;  /* 0x0000000819087824 */ /* 0x000fe200078e0200 */
[----:B-1----:R-:W-:-:S04]  /*126a0*/  LEA R4, P6, R0, R2, 0x1 ;  /* 0x0000000200047211 */ /* 0x002fc800078c08ff */
[----:B------:R-:W-:Y:S02]  /*126b0*/  LEA.HI.X.SX32 R5, R0, R3, 0x1, P6 ;  /* 0x0000000300057211 */ /* 0x000fe400030f0eff */
[----:B0-----:R-:W-:Y:S01]  /*126c0*/  LEA R6, P6, R8, R2, 0x1 ;  /* 0x0000000208067211 */ /* 0x001fe200078c08ff */
[----:B------:R-:W-:-:S03]  /*126d0*/  IMAD R0, R25, 0x8, R8 ;  /* 0x0000000819007824 */ /* 0x000fc600078e0208 */
[----:B------:R-:W-:Y:S02]  /*126e0*/  LEA.HI.X.SX32 R7, R8, R3, 0x1, P6 ;  /* 0x0000000308077211 */ /* 0x000fe400030f0eff */
[----:B------:R-:W2:Y:S04]  /*126f0*/  LDL.LU R8, [R1+0x3c8] ;  /* 0x0003c80001087983 */ /* 0x000ea80000300800 */
[----:B----4-:R0:W-:Y:S02]  /*12700*/  @P3 STG.E.U16 [R4.64], R14 ;  /* 0x0000000e04003986 */ /* 0x0101e4000c101506 */
[----:B0-----:R-:W-:-:S04]  /*12710*/  LEA R4, P6, R0, R2, 0x1 ;  /* 0x0000000200047211 */ /* 0x001fc800078c08ff */
[----:B------:R-:W-:Y:S02]  /*12720*/  LEA.HI.X.SX32 R5, R0, R3, 0x1, P6 ;  /* 0x0000000300057211 */ /* 0x000fe400030f0eff */
[----:B--2---:R-:W-:Y:S01]  /*12730*/  ISETP.LT.AND P3, PT, R8, c[0x0][0x17c], !P0 ;  /* 0x00005f0008007a0c */ /* 0x004fe20004761270 */
[----:B------:R-:W-:Y:S02]  /*12740*/  IMAD R8, R25, 0x8, R0 ;  /* 0x0000000819087824 */ /* 0x000fe400078e0200 */
[----:B------:R-:W2:Y:S04]  /*12750*/  LDL.LU R0, [R1+0x3cc] ;  /* 0x0003cc0001007983 */ /* 0x000ea80000300800 */
[----:B-----5:R0:W-:Y:S04]  /*12760*/  @P1 STG.E.U16 [R6.64], R28 ;  /* 0x0000001c06001986 */ /* 0x0201e8000c101506 */
[----:B------:R1:W-:Y:S01]  /*12770*/  @P2 STG.E.U16 [R4.64], R24 ;  /* 0x0000001804002986 */ /* 0x0003e2000c101506 */
[----:B0-----:R-:W-:-:S04]  /*12780*/  LEA R6, P6, R8, R2, 0x1 ;  /* 0x0000000208067211 */ /* 0x001fc800078c08ff */
[----:B------:R-:W-:Y:S02]  /*12790*/  LEA.HI.X.SX32 R7, R8, R3, 0x1, P6 ;  /* 0x0000000308077211 */ /* 0x000fe400030f0eff */
[----:B---3--:R-:W-:Y:S02]  /*127a0*/  ISETP.LT.AND P2, PT, R20, c[0x0][0x17c], !P0 ;  /* 0x00005f0014007a0c */ /* 0x008fe40004741270 */
[----:B------:R-:W3:Y:S04]  /*127b0*/  LDL.LU R20, [R1+0x3e0] ;  /* 0x0003e00001147983 */ /* 0x000ee80000300800 */
[----:B------:R0:W-:Y:S01]  /*127c0*/  @P5 STG.E.U16 [R6.64], R29 ;  /* 0x0000001d06005986 */ /* 0x0001e2000c101506 */
[----:B------:R-:W-:-:S03]  /*127d0*/  ISETP.LT.AND P5, PT, R16, c[0x0][0x17c], !P0 ;  /* 0x00005f0010007a0c */ /* 0x000fc600047a1270 */
[----:B------:R-:W4:Y:S01]  /*127e0*/  LDL.LU R16, [R1+0x3e4] ;  /* 0x0003e40001107983 */ /* 0x000f220000300800 */
        /* <DEDUP_REMOVED lines=9> */
[----:B------:R0:W-:Y:S02]  /*12880*/  @P4 STG.E.U16 [R4.64], R23 ;  /* 0x0000001704004986 */ /* 0x0001e4000c101506 */
[----:B0-----:R-:W-:-:S04]  /*12890*/  LEA R4, P6, R0, R2, 0x1 ;  /* 0x0000000200047211 */ /* 0x001fc800078c08ff */
[----:B------:R-:W-:Y:S02]  /*128a0*/  LEA.HI.X.SX32 R5, R0, R3, 0x1, P6 ;  /* 0x0000000300057211 */ /* 0x000fe400030f0eff */
[----:B--2---:R-:W-:Y:S01]  /*128b0*/  ISETP.LT.AND P4, PT, R8, c[0x0][0x17c], !P0 ;  /* 0x00005f0008007a0c */ /* 0x004fe20004781270 */
[----:B------:R-:W-:Y:S02]  /*128c0*/  IMAD R8, R25, 0x8, R0 ;  /* 0x0000000819087824 */ /* 0x000fe400078e0200 */
[----:B------:R-:W2:Y:S04]  /*128d0*/  LDL.LU R0, [R1+0x3dc] ;  /* 0x0003dc0001007983 */ /* 0x000ea80000300800 */
[----:B------:R0:W-:Y:S04]  /*128e0*/  @P3 STG.E.U16 [R6.64], R21 ;  /* 0x0000001506003986 */ /* 0x0001e8000c101506 */
[----:B------:R1:W-:Y:S01]  /*128f0*/  @P1 STG.E.U16 [R4.64], R13 ;  /* 0x0000000d04001986 */ /* 0x0003e2000c101506 */
[----:B0-----:R-:W-:-:S04]  /*12900*/  LEA R6, P6, R8, R2, 0x1 ;  /* 0x0000000208067211 */ /* 0x001fc800078c08ff */
[----:B------:R-:W-:Y:S02]  /*12910*/  LEA.HI.X.SX32 R7, R8, R3, 0x1, P6 ;  /* 0x0000000308077211 */ /* 0x000fe400030f0eff */
[----:B---3--:R-:W-:Y:S02]  /*12920*/  ISETP.LT.AND P1, PT, R20, c[0x0][0x17c], !P0 ;  /* 0x00005f0014007a0c */ /* 0x008fe40004721270 */
[----:B------:R-:W3:Y:S04]  /*12930*/  LDL.LU R20, [R1+0x3f4] ;  /* 0x0003f40001147983 */ /* 0x000ee80000300800 */
[----:B------:R0:W-:Y:S01]  /*12940*/  @P2 STG.E.U16 [R6.64], R19 ;  /* 0x0000001306002986 */ /* 0x0001e2000c101506 */
[----:B----4-:R-:W-:-:S03]  /*12950*/  ISETP.LT.AND P2, PT, R16, c[0x0][0x17c], !P0 ;  /* 0x00005f0010007a0c */ /* 0x010fc60004741270 */
        /* <DEDUP_REMOVED lines=10> */
[----:B------:R0:W-:Y:S04]  /*12a00*/  @P5 STG.E.U16 [R4.64], R17 ;  /* 0x0000001104005986 */ /* 0x0001e8000c101506 */
[----:B------:R1:W-:Y:S01]  /*12a10*/  @P4 STG.E.U16 [R6.64], R9 ;  /* 0x0000000906004986 */ /* 0x0003e2000c101506 */
[----:B0-----:R-:W-:-:S04]  /*12a20*/  LEA R4, P6, R0, R2, 0x1 ;  /* 0x0000000200047211 */ /* 0x001fc800078c08ff */
[----:B------:R-:W-:-:S05]  /*12a30*/  LEA.HI.X.SX32 R5, R0, R3, 0x1, P6 ;  /* 0x0000000300057211 */ /* 0x000fca00030f0eff */
[----:B------:R-:W-:Y:S01]  /*12a40*/  @P3 STG.E.U16 [R4.64], R15 ;  /* 0x0000000f04003986 */ /* 0x000fe2000c101506 */
[----:B---3--:R-:W-:Y:S02]  /*12a50*/  ISETP.LT.AND P3, PT, R20, c[0x0][0x17c], !P0 ;  /* 0x00005f0014007a0c */ /* 0x008fe40004761270 */
[----:B--2---:R-:W-:Y:S01]  /*12a60*/  ISETP.LT.AND P5, PT, R8, c[0x0][0x17c], !P0 ;  /* 0x00005f0008007a0c */ /* 0x004fe200047a1270 */
[----:B------:R-:W-:Y:S02]  /*12a70*/  IMAD R8, R25, 0x8, R0 ;  /* 0x0000000819087824 */ /* 0x000fe400078e0200 */
[----:B------:R-:W2:Y:S03]  /*12a80*/  LDL.LU R0, [R1+0x3ec] ;  /* 0x0003ec0001007983 */ /* 0x000ea60000300800 */
[C---:B-1----:R-:W-:Y:S01]  /*12a90*/  LEA R6, P6, R8.reuse, R2, 0x1 ;  /* 0x0000000208067211 */ /* 0x042fe200078c08ff */
[----:B------:R-:W3:Y:S03]  /*12aa0*/  LDL.LU R20, [R1+0x3fc] ;  /* 0x0003fc0001147983 */ /* 0x000ee60000300800 */
[----:B------:R-:W-:-:S05]  /*12ab0*/  LEA.HI.X.SX32 R7, R8, R3, 0x1, P6 ;  /* 0x0000000308077211 */ /* 0x000fca00030f0eff */
[----:B------:R0:W-:Y:S01]  /*12ac0*/  @P1 STG.E.U16 [R6.64], R11 ;  /* 0x0000000b06001986 */ /* 0x0001e2000c101506 */
[----:B----4-:R-:W-:-:S03]  /*12ad0*/  ISETP.LT.AND P1, PT, R16, c[0x0][0x17c], !P0 ;  /* 0x00005f0010007a0c */ /* 0x010fc60004721270 */
[----:B------:R-:W4:Y:S04]  /*12ae0*/  LDL.LU R16, [R1+0x400] ;  /* 0x0004000001107983 */ /* 0x000f280000300800 */
[----:B0-----:R-:W5:Y:S01]  /*12af0*/  LDL.LU R7, [R1+0x3f8] ;  /* 0x0003f80001077983 */ /* 0x001f620000300800 */
[----:B------:R-:W-:Y:S02]  /*12b00*/  PRMT R9, R26, 0x7632, R9 ;  /* 0x000076321a097816 */ /* 0x000fe40000000009 */
[----:B------:R-:W-:Y:S02]  /*12b10*/  PRMT R10, R22, 0x7632, R10 ;  /* 0x00007632160a7816 */ /* 0x000fe4000000000a */
[----:B------:R-:W3:Y:S01]  /*12b20*/  LDL.LU R22, [R1+0x404] ;  /* 0x0004040001167983 */ /* 0x000ee20000300800 */
[----:B------:R-:W-:-:S02]  /*12b30*/  PRMT R11, R18, 0x7632, R11 ;  /* 0x00007632120b7816 */ /* 0x000fc4000000000b */
[----:B--2---:R-:W-:Y:S01]  /*12b40*/  ISETP.LT.AND P4, PT, R0, c[0x0][0x17c], !P0 ;  /* 0x00005f0000007a0c */ /* 0x004fe20004781270 */
[----:B------:R-:W-:-:S05]  /*12b50*/  IMAD R0, R25, 0x8, R8 ;  /* 0x0000000819007824 */ /* 0x000fca00078e0208 */
[----:B------:R-:W-:Y:S01]  /*12b60*/  LEA R4, P6, R0, R2, 0x1 ;  /* 0x0000000200047211 */ /* 0x000fe200078c08ff */
[----:B------:R-:W-:-:S03]  /*12b70*/  IMAD R8, R25, 0x8, R0 ;  /* 0x0000000819087824 */ /* 0x000fc600078e0200 */
[----:B------:R-:W-:Y:S01]  /*12b80*/  LEA.HI.X.SX32 R5, R0, R3, 0x1, P6 ;  /* 0x0000000300057211 */ /* 0x000fe200030f0eff */
[----:B------:R-:W-:Y:S01]  /*12b90*/  IMAD R0, R25, 0x8, R8 ;  /* 0x0000000819007824 */ /* 0x000fe200078e0208 */
[----:B------:R-:W-:-:S03]  /*12ba0*/  LEA R6, P6, R8, R2, 0x1 ;  /* 0x0000000208067211 */ /* 0x000fc600078c08ff */
[----:B------:R0:W-:Y:S01]  /*12bb0*/  @P2 STG.E.U16 [R4.64], R27 ;  /* 0x0000001b04002986 */ /* 0x0001e2000c101506 */
[----:B-----5:R-:W-:Y:S02]  /*12bc0*/  ISETP.LT.AND P2, PT, R7, c[0x0][0x17c], !P0 ;  /* 0x00005f0007007a0c */ /* 0x020fe40004741270 */
[----:B------:R-:W-:Y:S02]  /*12bd0*/  LEA.HI.X.SX32 R7, R8, R3, 0x1, P6 ;  /* 0x0000000308077211 */ /* 0x000fe400030f0eff */
[----:B0-----:R-:W-:-:S04]  /*12be0*/  LEA R4, P6, R0, R2, 0x1 ;  /* 0x0000000200047211 */ /* 0x001fc800078c08ff */
[----:B------:R-:W-:Y:S01]  /*12bf0*/  LEA.HI.X.SX32 R5, R0, R3, 0x1, P6 ;  /* 0x0000000300057211 */ /* 0x000fe200030f0eff */
[----:B------:R0:W-:Y:S01]  /*12c00*/  @P5 STG.E.U16 [R6.64], R9 ;  /* 0x0000000906005986 */ /* 0x0001e2000c101506 */
[----:B---3--:R-:W-:-:S03]  /*12c10*/  ISETP.LT.AND P5, PT, R20, c[0x0][0x17c], !P0 ;  /* 0x00005f0014007a0c */ /* 0x008fc600047a1270 */
[----:B------:R-:W2:Y:S04]  /*12c20*/  LDL.LU R20, [R1+0x408] ;  /* 0x0004080001147983 */ /* 0x000ea80000300800 */
[----:B------:R1:W-:Y:S01]  /*12c30*/  @P4 STG.E.U16 [R4.64], R10 ;  /* 0x0000000a04004986 */ /* 0x0003e2000c101506 */
[----:B----4-:R-:W-:-:S03]  /*12c40*/  ISETP.LT.AND P4, PT, R16, c[0x0][0x17c], !P0 ;  /* 0x00005f0010007a0c */ /* 0x010fc60004781270 */
[----:B------:R-:W3:Y:S04]  /*12c50*/  LDL.LU R18, [R1+0x40c] ;  /* 0x00040c0001127983 */ /* 0x000ee80000300800 */
[----:B------:R-:W4:Y:S01]  /*12c60*/  LDL.LU R16, [R1+0x410] ;  /* 0x0004100001107983 */ /* 0x000f220000300800 */
[----:B------:R-:W-:-:S04]  /*12c70*/  IMAD R8, R25, 0x8, R0 ;  /* 0x0000000819087824 */ /* 0x000fc800078e0200 */
[----:B------:R-:W-:Y:S01]  /*12c80*/  IMAD R0, R25, 0x8, R8 ;  /* 0x0000000819007824 */ /* 0x000fe200078e0208 */
[----:B0-----:R-:W-:-:S04]  /*12c90*/  LEA R6, P6, R8, R2, 0x1 ;  /* 0x0000000208067211 */ /* 0x001fc800078c08ff */
[-C--:B------:R-:W-:Y:S01]  /*12ca0*/  LEA.HI.X.SX32 R7, R8, R3.reuse, 0x1, P6 ;  /* 0x0000000308077211 */ /* 0x080fe200030f0eff */
[C---:B------:R-:W-:Y:S01]  /*12cb0*/  IMAD R8, R25.reuse, 0x8, R0 ;  /* 0x0000000819087824 */ /* 0x040fe200078e0200 */
[-C--:B-1----:R-:W-:Y:S02]  /*12cc0*/  LEA R4, P6, R0, R2.reuse, 0x1 ;  /* 0x0000000200047211 */ /* 0x082fe400078c08ff */
[----:B------:R-:W-:Y:S01]  /*12cd0*/  PRMT R12, R14, 0x7632, R12 ;  /* 0x000076320e0c7816 */ /* 0x000fe2000000000c */
[----:B------:R0:W-:Y:S01]  /*12ce0*/  @P3 STG.E.U16 [R6.64], R11 ;  /* 0x0000000b06003986 */ /* 0x0001e2000c101506 */
[----:B------:R-:W-:Y:S01]  /*12cf0*/  LEA.HI.X.SX32 R5, R0, R3, 0x1, P6 ;  /* 0x0000000300057211 */ /* 0x000fe200030f0eff */
[----:B------:R-:W-:Y:S02]  /*12d00*/  IMAD R0, R25, 0x8, R8 ;  /* 0x0000000819007824 */ /* 0x000fe400078e0208 */
[----:B------:R-:W5:Y:S04]  /*12d10*/  LDL.LU R14, [R1+0x418] ;  /* 0x00041800010e7983 */ /* 0x000f680000300800 */
[----:B------:R1:W-:Y:S01]  /*12d20*/  @P1 STG.E.U16 [R4.64], R12 ;  /* 0x0000000c04001986 */ /* 0x0003e2000c101506 */
[----:B0-----:R-:W-:-:S04]  /*12d30*/  LEA R6, P6, R8, R2, 0x1 ;  /* 0x0000000208067211 */ /* 0x001fc800078c08ff */
[-C--:B------:R-:W-:Y:S02]  /*12d40*/  LEA.HI.X.SX32 R7, R8, R3.reuse, 0x1, P6 ;  /* 0x0000000308077211 */ /* 0x080fe400030f0eff */
[----:B-1----:R-:W-:Y:S01]  /*12d50*/  LEA R4, P6, R0, R2, 0x1 ;  /* 0x0000000200047211 */ /* 0x002fe200078c08ff */
[----:B------:R-:W5:Y:S01]  /*12d60*/  LDL.LU R12, [R1+0x41c] ;  /* 0x00041c00010c7983 */ /* 0x000f620000300800 */
[----:B------:R-:W-:Y:S02]  /*12d70*/  PRMT R9, R28, 0x7632, R9 ;  /* 0x000076321c097816 */ /* 0x000fe40000000009 */
[----:B------:R-:W-:Y:S02]  /*12d80*/  PRMT R10, R24, 0x7632, R10 ;  /* 0x00007632180a7816 */ /* 0x000fe4000000000a */
[----:B------:R-:W-:Y:S01]  /*12d90*/  LEA.HI.X.SX32 R5, R0, R3, 0x1, P6 ;  /* 0x0000000300057211 */ /* 0x000fe200030f0eff */
[----:B------:R0:W-:Y:S04]  /*12da0*/  @P2 STG.E.U16 [R6.64], R9 ;  /* 0x0000000906002986 */ /* 0x0001e8000c101506 */
[----:B------:R1:W-:Y:S04]  /*12db0*/  @P5 STG.E.U16 [R4.64], R10 ;  /* 0x0000000a04005986 */ /* 0x0003e8000c101506 */
[----:B------:R-:W5:Y:S01]  /*12dc0*/  LDL.LU R24, [R1+0x420] ;  /* 0x0004200001187983 */ /* 0x000f620000300800 */
[----:B---3--:R-:W-:-:S03]  /*12dd0*/  ISETP.LT.AND P2, PT, R18, c[0x0][0x17c], !P0 ;  /* 0x00005f0012007a0c */ /* 0x008fc60004741270 */
[----:B------:R-:W3:Y:S01]  /*12de0*/  LDL.LU R18, [R1+0x424] ;  /* 0x0004240001127983 */ /* 0x000ee20000300800 */
[----:B----4-:R-:W-:-:S03]  /*12df0*/  ISETP.LT.AND P5, PT, R16, c[0x0][0x17c], !P0 ;  /* 0x00005f0010007a0c */ /* 0x010fc600047a1270 */
[----:B------:R-:W4:Y:S01]  /*12e00*/  LDL.LU R16, [R1+0x414] ;  /* 0x0004140001107983 */ /* 0x000f220000300800 */
[----:B------:R-:W-:Y:S01]  /*12e10*/  IMAD R8, R25, 0x8, R0 ;  /* 0x0000000819087824 */ /* 0x000fe200078e0200 */
[----:B------:R-:W-:-:S03]  /*12e20*/  ISETP.LT.AND P3, PT, R22, c[0x0][0x17c], !P0 ;  /* 0x00005f0016007a0c */ /* 0x000fc60004761270 */
[----:B------:R-:W-:Y:S01]  /*12e30*/  IMAD R0, R25, 0x8, R8 ;  /* 0x0000000819007824 */ /* 0x000fe200078e0208 */
[CC--:B0-----:R-:W-:Y:S02]  /*12e40*/  LEA R6, P6, R8.reuse, R2.reuse, 0x1 ;  /* 0x0000000208067211 */ /* 0x0c1fe400078c08ff */
[----:B------:R-:W-:Y:S02]  /*12e50*/  PRMT R29, R29, 0x7632, R29 ;  /* 0x000076321d1d7816 */ /* 0x000fe4000000001d */
[-C--:B------:R-:W-:Y:S01]  /*12e60*/  LEA.HI.X.SX32 R7, R8, R3.reuse, 0x1, P6 ;  /* 0x0000000308077211 */ /* 0x080fe200030f0eff */
[----:B------:R-:W-:Y:S01]  /*12e70*/  IMAD R8, R25, 0x8, R0 ;  /* 0x0000000819087824 */ /* 0x000fe200078e0200 */
[C---:B-1----:R-:W-:Y:S02]  /*12e80*/  LEA R4, P6, R0.reuse, R2, 0x1 ;  /* 0x0000000200047211 */ /* 0x042fe400078c08ff */
[----:B------:R-:W-:Y:S01]  /*12e90*/  PRMT R23, R23, 0x7632, R23 ;  /* 0x0000763217177816 */ /* 0x000fe20000000017 */
[----:B------:R0:W-:Y:S01]  /*12ea0*/  @P4 STG.E.U16 [R6.64], R29 ;  /* 0x0000001d06004986 */ /* 0x0001e2000c101506 */
[----:B------:R-:W-:Y:S01]  /*12eb0*/  LEA.HI.X.SX32 R5, R0, R3, 0x1, P6 ;  /* 0x0000000300057211 */ /* 0x000fe200030f0eff */
[----:B------:R-:W-:Y:S01]  /*12ec0*/  IMAD R10, R25, 0x8, R8 ;  /* 0x00000008190a7824 */ /* 0x000fe200078e0208 */
[----:B--2---:R-:W-:-:S03]  /*12ed0*/  ISETP.LT.AND P1, PT, R20, c[0x0][0x17c], !P0 ;  /* 0x00005f0014007a0c */ /* 0x004fc60004721270 */
[----:B------:R1:W-:Y:S01]  /*12ee0*/  @P3 STG.E.U16 [R4.64], R23 ;  /* 0x0000001704003986 */ /* 0x0003e2000c101506 */
[----:B------:R-:W-:Y:S01]  /*12ef0*/  IMAD R0, R25, 0x8, R10 ;  /* 0x0000000819007824 */ /* 0x000fe200078e020a */
[----:B0-----:R-:W-:-:S04]  /*12f00*/  LEA R6, P6, R8, R2, 0x1 ;  /* 0x0000000208067211 */ /* 0x001fc800078c08ff */
[-C--:B------:R-:W-:Y:S02]  /*12f10*/  LEA.HI.X.SX32 R7, R8, R3.reuse, 0x1, P6 ;  /* 0x0000000308077211 */ /* 0x080fe400030f0eff */
[C---:B-1----:R-:W-:Y:S01]  /*12f20*/  LEA R4, P6, R10.reuse, R2, 0x1 ;  /* 0x000000020a047211 */ /* 0x042fe200078c08ff */
[----:B------:R-:W-:Y:S01]  /*12f30*/  IMAD R8, R25, 0x8, R0 ;  /* 0x0000000819087824 */ /* 0x000fe200078e0200 */
[----:B------:R-:W-:Y:S02]  /*12f40*/  PRMT R21, R21, 0x7632, R21 ;  /* 0x0000763215157816 */ /* 0x000fe40000000015 */
[----:B------:R-:W-:Y:S02]  /*12f50*/  LEA.HI.X.SX32 R5, R10, R3, 0x1, P6 ;  /* 0x000000030a057211 */ /* 0x000fe400030f0eff */
[----:B------:R-:W-:Y:S01]  /*12f60*/  PRMT R13, R13, 0x7632, R13 ;  /* 0x000076320d0d7816 */ /* 0x000fe2000000000d */
[----:B------:R-:W-:Y:S01]  /*12f70*/  IMAD R10, R25, 0x8, R8 ;  /* 0x00000008190a7824 */ /* 0x000fe200078e0208 */
[----:B------:R-:W-:Y:S01]  /*12f80*/  @P1 STG.E.U16 [R6.64], R21 ;  /* 0x0000001506001986 */ /* 0x000fe2000c101506 */
[----:B-----5:R-:W-:-:S03]  /*12f90*/  ISETP.LT.AND P4, PT, R14, c[0x0][0x17c], !P0 ;  /* 0x00005f000e007a0c */ /* 0x020fc60004781270 */
[----:B------:R0:W-:Y:S01]  /*12fa0*/  @P2 STG.E.U16 [R4.64], R13 ;  /* 0x0000000d04002986 */ /* 0x0001e2000c101506 */
[----:B------:R-:W-:Y:S01]  /*12fb0*/  IMAD R14, R25, 0x8, R10 ;  /* 0x00000008190e7824 */ /* 0x000fe200078e020a */
[-C--:B------:R-:W-:Y:S02]  /*12fc0*/  LEA R20, P2, R8, R2.reuse, 0x1 ;  /* 0x0000000208147211 */ /* 0x080fe400078408ff */
[----:B0-----:R-:W-:-:S04]  /*12fd0*/  LEA R4, P1, R0, R2, 0x1 ;  /* 0x0000000200047211 */ /* 0x001fc800078208ff */
[----:B------:R-:W-:Y:S01]  /*12fe0*/  LEA.HI.X.SX32 R5, R0, R3, 0x1, P1 ;  /* 0x0000000300057211 */ /* 0x000fe200008f0eff */
[----:B------:R-:W-:Y:S01]  /*12ff0*/  IMAD R0, R25, 0x8, R14 ;  /* 0x0000000819007824 */ /* 0x000fe200078e020e */
[----:B------:R-:W-:-:S04]  /*13000*/  ISETP.LT.AND P3, PT, R12, c[0x0][0x17c], !P0 ;  /* 0x00005f000c007a0c */ /* 0x000fc80004761270 */
[-C--:B------:R-:W-:Y:S02]  /*13010*/  LEA R22, P1, R0, R2.reuse, 0x1 ;  /* 0x0000000200167211 */ /* 0x080fe400078208ff */
[----:B------:R-:W-:Y:S02]  /*13020*/  LEA R12, P6, R10, R2, 0x1 ;  /* 0x000000020a0c7211 */ /* 0x000fe400078c08ff */
[-C--:B------:R-:W-:Y:S02]  /*13030*/  LEA.HI.X.SX32 R21, R8, R3.reuse, 0x1, P2 ;  /* 0x0000000308157211 */ /* 0x080fe400010f0eff */
[----:B------:R-:W-:Y:S02]  /*13040*/  ISETP.LT.AND P2, PT, R24, c[0x0][0x17c], !P0 ;  /* 0x00005f0018007a0c */ /* 0x000fe40004741270 */
[-C--:B------:R-:W-:Y:S02]  /*13050*/  LEA.HI.X.SX32 R23, R0, R3.reuse, 0x1, P1 ;  /* 0x0000000300177211 */ /* 0x080fe400008f0eff */
[----:B------:R-:W-:-:S02]  /*13060*/  LEA.HI.X.SX32 R13, R10, R3, 0x1, P6 ;  /* 0x000000030a0d7211 */ /* 0x000fc400030f0eff */
[C---:B------:R-:W-:Y:S02]  /*13070*/  LEA R6, P6, R14.reuse, R2, 0x1 ;  /* 0x000000020e067211 */ /* 0x040fe400078c08ff */
[----:B------:R-:W-:Y:S02]  /*13080*/  PRMT R19, R19, 0x7632, R19 ;  /* 0x0000763213137816 */ /* 0x000fe40000000013 */
[----:B------:R-:W-:Y:S01]  /*13090*/  PRMT R10, R17, 0x7632, R10 ;  /* 0x00007632110a7816 */ /* 0x000fe2000000000a */
[----:B------:R-:W-:Y:S01]  /*130a0*/  IMAD R8, R25, 0x8, R0 ;  /* 0x0000000819087824 */ /* 0x000fe200078e0200 */
[----:B------:R-:W-:Y:S02]  /*130b0*/  PRMT R9, R9, 0x7632, R9 ;  /* 0x0000763209097816 */ /* 0x000fe40000000009 */
[----:B------:R-:W-:Y:S02]  /*130c0*/  LEA.HI.X.SX32 R7, R14, R3, 0x1, P6 ;  /* 0x000000030e077211 */ /* 0x000fe400030f0eff */
[----:B------:R-:W-:Y:S01]  /*130d0*/  PRMT R15, R15, 0x7632, R15 ;  /* 0x000076320f0f7816 */ /* 0x000fe2000000000f */
[----:B------:R0:W-:Y:S01]  /*130e0*/  @P5 STG.E.U16 [R4.64], R19 ;  /* 0x0000001304005986 */ /* 0x0001e2000c101506 */
[----:B------:R-:W-:-:S03]  /*130f0*/  PRMT R11, R11, 0x7632, R11 ;  /* 0x000076320b0b7816 */ /* 0x000fc6000000000b */
[----:B------:R0:W-:Y:S01]  /*13100*/  @P4 STG.E.U16 [R20.64], R10 ;  /* 0x0000000a14004986 */ /* 0x0001e2000c101506 */
[----:B------:R-:W-:-:S03]  /*13110*/  LEA R2, P6, R8, R2, 0x1 ;  /* 0x0000000208027211 */ /* 0x000fc600078c08ff */
[----:B------:R0:W-:Y:S04]  /*13120*/  @P3 STG.E.U16 [R12.64], R9 ;  /* 0x000000090c003986 */ /* 0x0001e8000c101506 */
[----:B------:R0:W-:Y:S01]  /*13130*/  @P2 STG.E.U16 [R6.64], R15 ;  /* 0x0000000f06002986 */ /* 0x0001e2000c101506 */
[----:B------:R-:W-:Y:S02]  /*13140*/  LEA.HI.X.SX32 R3, R8, R3, 0x1, P6 ;  /* 0x0000000308037211 */ /* 0x000fe400030f0eff */
[----:B---3--:R-:W-:Y:S02]  /*13150*/  ISETP.LT.AND P1, PT, R18, c[0x0][0x17c], !P0 ;  /* 0x00005f0012007a0c */ /* 0x008fe40004721270 */
[----:B----4-:R-:W-:-:S11]  /*13160*/  ISETP.LT.AND P0, PT, R16, c[0x0][0x17c], !P0 ;  /* 0x00005f0010007a0c */ /* 0x010fd60004701270 */
[----:B------:R0:W-:Y:S02]  /*13170*/  @P1 STG.E.U16 [R22.64], R11 ;  /* 0x0000000b16001986 */ /* 0x0001e4000c101506 */
[----:B------:R-:W-:Y:S05]  /*13180*/  @!P0 EXIT ;  /* 0x000000000000894d */ /* 0x000fea0003800000 */
[----:B------:R-:W-:-:S05]  /*13190*/  PRMT R27, R27, 0x7632, R27 ;  /* 0x000076321b1b7816 */ /* 0x000fca000000001b */
[----:B------:R-:W-:Y:S01]  /*131a0*/  STG.E.U16 [R2.64], R27 ;  /* 0x0000001b02007986 */ /* 0x000fe2000c101506 */
[----:B------:R-:W-:Y:S05]  /*131b0*/  EXIT ;  /* 0x000000000000794d */ /* 0x000fea0003800000 */
.L_x_4:
[----:B------:R-:W-:-:S00]  /*131c0*/  BRA `(.L_x_4) ;  /* 0xfffffff000007947 */ /* 0x000fc0000383ffff */
[----:B------:R-:W-:-:S00]  /*131d0*/  NOP ;  /* 0x0000000000007918 */ /* 0x000fc00000000000 */
        /* <DEDUP_REMOVED lines=10> */
.L_x_5:


//--------------------- .nv.shared.matmul_kernel  --------------------------
	.section	.nv.shared.matmul_kernel,"aw",@nobits
	.sectionflags	@""
	.align	16
